def matmul_kernel(
    a_ptr,
    b_ptr,
    c_ptr,
    M,
    N,
    K,
    stride_am,
    stride_ak,
    stride_bk,
    stride_bn,
    stride_cm,
    stride_cn,
    BLOCK_M: tl.constexpr,
    BLOCK_N: tl.constexpr,
    BLOCK_K: tl.constexpr,
    GROUP_M: tl.constexpr,
):
    pid = tl.program_id(axis=0)
    num_pid_m = tl.cdiv(M, BLOCK_M)
    num_pid_n = tl.cdiv(N, BLOCK_N)
    num_pid_in_group = GROUP_M * num_pid_n
    group_id = pid // num_pid_in_group
    first_pid_m = group_id * GROUP_M
    group_size_m = min(num_pid_m - first_pid_m, GROUP_M)
    pid_m = first_pid_m + ((pid % num_pid_in_group) % group_size_m)
    pid_n = (pid % num_pid_in_group) // group_size_m

    offs_am = (pid_m * BLOCK_M + tl.arange(0, BLOCK_M)) % M
    offs_bn = (pid_n * BLOCK_N + tl.arange(0, BLOCK_N)) % N
    offs_k = tl.arange(0, BLOCK_K)
    a_ptrs = a_ptr + offs_am[:, None] * stride_am + offs_k[None, :] * stride_ak
    b_ptrs = b_ptr + offs_k[:, None] * stride_bk + offs_bn[None, :] * stride_bn

    acc = tl.zeros((BLOCK_M, BLOCK_N), dtype=tl.float32)
    for kk in range(0, tl.cdiv(K, BLOCK_K)):
        a = tl.load(a_ptrs, mask=offs_k[None, :] < K - kk * BLOCK_K, other=0.0)
        b = tl.load(b_ptrs, mask=offs_k[:, None] < K - kk * BLOCK_K, other=0.0)
        acc = tl.dot(a, b, acc)
        a_ptrs += BLOCK_K * stride_ak
        b_ptrs += BLOCK_K * stride_bk

    c = acc.to(c_ptr.dtype.element_ty)
    offs_cm = pid_m * BLOCK_M + tl.arange(0, BLOCK_M)
    offs_cn = pid_n * BLOCK_N + tl.arange(0, BLOCK_N)
    c_ptrs = c_ptr + offs_cm[:, None] * stride_cm + offs_cn[None, :] * stride_cn
    mask = (offs_cm[:, None] < M) & (offs_cn[None, :] < N)
    tl.store(c_ptrs, c, mask=mask)

# config = {"BLOCK_K": 32, "BLOCK_M": 256, "BLOCK_N": 256, "GROUP_M": 4, "arch": "sm_90", "dtype": "fp8e4m3", "num_ctas": 1, "num_stages": 3, "num_warps": 4}
# arch = sm_90


// ===== COMPILED SASS (sm_90a) =====

	.target	sm_90a

	.elftype	@"ET_EXEC"


//--------------------- .note.nv.tkinfo           --------------------------
	.section	.note.nv.tkinfo,"",@"SHT_NOTE"
	.sectionflags	@"SHF_NOTE_NV_TKINFO"
	.tkinfo
        /*0018*/ 	.word	0x00000002
        /*0030*/ 	.string	""
        /*0030*/ 	.string	"ptxas"
        /*0030*/ 	.string	"Cuda compilation tools, release 13.0, V13.0.88"
        /*0030*/ 	.string	"Build cuda_13.0.r13.0/compiler.36424714_0"
        /*0030*/ 	.string	"-v  -suppress-debug-info  -lineinfo  -arch sm_90a "



//--------------------- .note.nv.cuinfo           --------------------------
	.section	.note.nv.cuinfo,"",@"SHT_NOTE"
	.sectionflags	@"SHF_NOTE_NV_CUINFO"
        /*0018*/ 	.short	0x0002
        /*001a*/ 	.short	0x005a
        /*001c*/ 	.short	0x0082
	.zero		2


//--------------------- .nv.info                  --------------------------
	.section	.nv.info,"",@"SHT_CUDA_INFO"
	.align	4


	//----- nvinfo : EIATTR_REGCOUNT
	.align		4
        /*0000*/ 	.byte	0x04, 0x2f
        /*0002*/ 	.short	(.L_1 - .L_0)
	.align		4
.L_0:
        /*0004*/ 	.word	index@(matmul_kernel)
        /*0008*/ 	.word	0x000000ff


	//----- nvinfo : EIATTR_FRAME_SIZE
	.align		4
.L_1:
        /*000c*/ 	.byte	0x04, 0x11
        /*000e*/ 	.short	(.L_3 - .L_2)
	.align		4
.L_2:
        /*0010*/ 	.word	index@(matmul_kernel)
        /*0014*/ 	.word	0x00001aa8


	//----- nvinfo : EIATTR_MIN_STACK_SIZE
	.align		4
.L_3:
        /*0018*/ 	.byte	0x04, 0x12
        /*001a*/ 	.short	(.L_5 - .L_4)
	.align		4
.L_4:
        /*001c*/ 	.word	index@(matmul_kernel)
        /*0020*/ 	.word	0x00001aa8
.L_5:


//--------------------- .nv.compat                --------------------------
	.section	.nv.compat,"",@"SHT_CUDA_COMPAT_INFO"
	.align	4
        /*0000*/ 	.byte	0x02, 0x09, 0x01, 0x00, 0x02, 0x02, 0x04, 0x00, 0x02, 0x05, 0x05, 0x00, 0x03, 0x07, 0x01, 0x01
        /*0010*/ 	.byte	0x02, 0x03, 0x00, 0x00, 0x02, 0x06, 0x01, 0x00, 0x04, 0x0b, 0x08, 0x00, 0x00, 0x00, 0x00, 0x00
        /*0020*/ 	.byte	0x00, 0x00, 0x00, 0x00


//--------------------- .nv.info.matmul_kernel    --------------------------
	.section	.nv.info.matmul_kernel,"",@"SHT_CUDA_INFO"
	.sectionflags	@""
	.align	4


	//----- nvinfo : EIATTR_CUDA_API_VERSION
	.align		4
        /*0000*/ 	.byte	0x04, 0x37
        /*0002*/ 	.short	(.L_7 - .L_6)
.L_6:
        /*0004*/ 	.word	0x00000082


	//----- nvinfo : EIATTR_KPARAM_INFO
	.align		4
.L_7:
        /*0008*/ 	.byte	0x04, 0x17
        /*000a*/ 	.short	(.L_9 - .L_8)
.L_8:
        /*000c*/ 	.word	0x00000000
        /*0010*/ 	.short	0x000d
        /*0012*/ 	.short	0x0048
        /*0014*/ 	.byte	0x00, 0xf4, 0x21, 0x00


	//----- nvinfo : EIATTR_KPARAM_INFO
	.align		4
.L_9:
        /*0018*/ 	.byte	0x04, 0x17
        /*001a*/ 	.short	(.L_11 - .L_10)
.L_10:
        /*001c*/ 	.word	0x00000000
        /*0020*/ 	.short	0x000c
        /*0022*/ 	.short	0x0040
        /*0024*/ 	.byte	0x00, 0xf4, 0x21, 0x00


	//----- nvinfo : EIATTR_KPARAM_INFO
	.align		4
.L_11:
        /*0028*/ 	.byte	0x04, 0x17
        /*002a*/ 	.short	(.L_13 - .L_12)
.L_12:
        /*002c*/ 	.word	0x00000000
        /*0030*/ 	.short	0x000b
        /*0032*/ 	.short	0x0038
        /*0034*/ 	.byte	0x00, 0xf0, 0x11, 0x00


	//----- nvinfo : EIATTR_KPARAM_INFO
	.align		4
.L_13:
        /*0038*/ 	.byte	0x04, 0x17
        /*003a*/ 	.short	(.L_15 - .L_14)
.L_14:
        /*003c*/ 	.word	0x00000000
        /*0040*/ 	.short	0x000a
        /*0042*/ 	.short	0x0034
        /*0044*/ 	.byte	0x00, 0xf0, 0x11, 0x00


	//----- nvinfo : EIATTR_KPARAM_INFO
	.align		4
.L_15:
        /*0048*/ 	.byte	0x04, 0x17
        /*004a*/ 	.short	(.L_17 - .L_16)
.L_16:
        /*004c*/ 	.word	0x00000000
        /*0050*/ 	.short	0x0009
        /*0052*/ 	.short	0x0030
        /*0054*/ 	.byte	0x00, 0xf0, 0x11, 0x00


	//----- nvinfo : EIATTR_KPARAM_INFO
	.align		4
.L_17:
        /*0058*/ 	.byte	0x04, 0x17
        /*005a*/ 	.short	(.L_19 - .L_18)
.L_18:
        /*005c*/ 	.word	0x00000000
        /*0060*/ 	.short	0x0008
        /*0062*/ 	.short	0x002c
        /*0064*/ 	.byte	0x00, 0xf0, 0x11, 0x00


	//----- nvinfo : EIATTR_KPARAM_INFO
	.align		4
.L_19:
        /*0068*/ 	.byte	0x04, 0x17
        /*006a*/ 	.short	(.L_21 - .L_20)
.L_20:
        /*006c*/ 	.word	0x00000000
        /*0070*/ 	.short	0x0007
        /*0072*/ 	.short	0x0028
        /*0074*/ 	.byte	0x00, 0xf0, 0x11, 0x00


	//----- nvinfo : EIATTR_KPARAM_INFO
	.align		4
.L_21:
        /*0078*/ 	.byte	0x04, 0x17
        /*007a*/ 	.short	(.L_23 - .L_22)
.L_22:
        /*007c*/ 	.word	0x00000000
        /*0080*/ 	.short	0x0006
        /*0082*/ 	.short	0x0024
        /*0084*/ 	.byte	0x00, 0xf0, 0x11, 0x00


	//----- nvinfo : EIATTR_KPARAM_INFO
	.align		4
.L_23:
        /*0088*/ 	.byte	0x04, 0x17
        /*008a*/ 	.short	(.L_25 - .L_24)
.L_24:
        /*008c*/ 	.word	0x00000000
        /*0090*/ 	.short	0x0005
        /*0092*/ 	.short	0x0020
        /*0094*/ 	.byte	0x00, 0xf0, 0x11, 0x00


	//----- nvinfo : EIATTR_KPARAM_INFO
	.align		4
.L_25:
        /*0098*/ 	.byte	0x04, 0x17
        /*009a*/ 	.short	(.L_27 - .L_26)
.L_26:
        /*009c*/ 	.word	0x00000000
        /*00a0*/ 	.short	0x0004
        /*00a2*/ 	.short	0x001c
        /*00a4*/ 	.byte	0x00, 0xf0, 0x11, 0x00


	//----- nvinfo : EIATTR_KPARAM_INFO
	.align		4
.L_27:
        /*00a8*/ 	.byte	0x04, 0x17
        /*00aa*/ 	.short	(.L_29 - .L_28)
.L_28:
        /*00ac*/ 	.word	0x00000000
        /*00b0*/ 	.short	0x0003
        /*00b2*/ 	.short	0x0018
        /*00b4*/ 	.byte	0x00, 0xf0, 0x11, 0x00


	//----- nvinfo : EIATTR_KPARAM_INFO
	.align		4
.L_29:
        /*00b8*/ 	.byte	0x04, 0x17
        /*00ba*/ 	.short	(.L_31 - .L_30)
.L_30:
        /*00bc*/ 	.word	0x00000000
        /*00c0*/ 	.short	0x0002
        /*00c2*/ 	.short	0x0010
        /*00c4*/ 	.byte	0x00, 0xf4, 0x21, 0x00


	//----- nvinfo : EIATTR_KPARAM_INFO
	.align		4
.L_31:
        /*00c8*/ 	.byte	0x04, 0x17
        /*00ca*/ 	.short	(.L_33 - .L_32)
.L_32:
        /*00cc*/ 	.word	0x00000000
        /*00d0*/ 	.short	0x0001
        /*00d2*/ 	.short	0x0008
        /*00d4*/ 	.byte	0x00, 0xf4, 0x21, 0x00


	//----- nvinfo : EIATTR_KPARAM_INFO
	.align		4
.L_33:
        /*00d8*/ 	.byte	0x04, 0x17
        /*00da*/ 	.short	(.L_35 - .L_34)
.L_34:
        /*00dc*/ 	.word	0x00000000
        /*00e0*/ 	.short	0x0000
        /*00e2*/ 	.short	0x0000
        /*00e4*/ 	.byte	0x00, 0xf4, 0x21, 0x00


	//----- nvinfo : EIATTR_SPARSE_MMA_MASK
	.align		4
.L_35:
        /*00e8*/ 	.byte	0x03, 0x50
        /*00ea*/ 	.short	0x0000


	//----- nvinfo : EIATTR_MAXREG_COUNT
	.align		4
        /*00ec*/ 	.byte	0x03, 0x1b
        /*00ee*/ 	.short	0x00ff


	//----- nvinfo : EIATTR_NUM_BARRIERS
	.align		4
        /*00f0*/ 	.byte	0x02, 0x4c
        /*00f2*/ 	.byte	0x01
	.zero		1


	//----- nvinfo : EIATTR_ANNOTATIONS
	.align		4
        /*00f4*/ 	.byte	0x04, 0x55
        /*00f6*/ 	.short	(.L_37 - .L_36)


	//   ....[0]....
.L_36:
        /*00f8*/ 	.word	0x00000001
        /*00fc*/ 	.byte	0x70, 0x00, 0x00, 0x00, 0x01, 0x00, 0x00, 0x00, 0xb0, 0x00, 0x00, 0x00, 0x01, 0x00, 0x00, 0x00
        /* <DEDUP_REMOVED lines=2255> */
        /*8dfc*/ 	.byte	0x30, 0xa0, 0x03, 0x00, 0x01, 0x00, 0x00, 0x00, 0x90, 0xa2, 0x03, 0x00


	//----- nvinfo : EIATTR_MERCURY_ISA_VERSION
	.align		4
.L_37:
        /*8e08*/ 	.byte	0x03, 0x5f
        /*8e0a*/ 	.short	0x0101


	//----- nvinfo : EIATTR_EXIT_INSTR_OFFSETS
	.align		4
        /*8e0c*/ 	.byte	0x04, 0x1c
        /*8e0e*/ 	.short	(.L_39 - .L_38)


	//   ....[0]....
.L_38:
        /*8e10*/ 	.word	0x0003a280


	//   ....[1]....
        /*8e14*/ 	.word	0x0003a2b0


	//----- nvinfo : EIATTR_REQNTID
	.align		4
.L_39:
        /*8e18*/ 	.byte	0x04, 0x10
        /*8e1a*/ 	.short	(.L_41 - .L_40)
.L_40:
        /*8e1c*/ 	.word	0x00000080
        /*8e20*/ 	.word	0x00000001
        /*8e24*/ 	.word	0x00000001


	//----- nvinfo : EIATTR_CBANK_PARAM_SIZE
	.align		4
.L_41:
        /*8e28*/ 	.byte	0x03, 0x19
        /*8e2a*/ 	.short	0x0050


	//----- nvinfo : EIATTR_PARAM_CBANK
	.align		4
        /*8e2c*/ 	.byte	0x04, 0x0a
        /*8e2e*/ 	.short	(.L_43 - .L_42)
	.align		4
.L_42:
        /*8e30*/ 	.word	index@(.nv.constant0.matmul_kernel)
        /*8e34*/ 	.short	0x0210
        /*8e36*/ 	.short	0x0050


	//----- nvinfo : EIATTR_SW_WAR
	.align		4
.L_43:
        /*8e38*/ 	.byte	0x04, 0x36
        /*8e3a*/ 	.short	(.L_45 - .L_44)
.L_44:
        /*8e3c*/ 	.word	0x00000008
.L_45:


//--------------------- .nv.callgraph             --------------------------
	.section	.nv.callgraph,"",@"SHT_CUDA_CALLGRAPH"
	.align	4
	.sectionentsize	8
	.align		4
        /*0000*/ 	.word	0x00000000
	.align		4
        /*0004*/ 	.word	0xffffffff
	.align		4
        /*0008*/ 	.word	0x00000000
	.align		4
        /*000c*/ 	.word	0xfffffffe
	.align		4
        /*0010*/ 	.word	0x00000000
	.align		4
        /*0014*/ 	.word	0xfffffffd
	.align		4
        /*0018*/ 	.word	0x00000000
	.align		4
        /*001c*/ 	.word	0xfffffffc


//--------------------- .text.matmul_kernel       --------------------------
	.section	.text.matmul_kernel,"ax",@progbits
	.align	128
        .global         matmul_kernel
        .type           matmul_kernel,@function
        .size           matmul_kernel,(.L_x_3 - matmul_kernel)
        .other          matmul_kernel,@"STO_CUDA_ENTRY STV_DEFAULT"
matmul_kernel:
.text.matmul_kernel:
[----:B------:R-:W0:Y:S02]  /*0000*/  LDC R1, c[0x0][0x28] ;  /* 0x00000a00ff017b82 */ /* 0x000e240000000800 */
[----:B0-----:R-:W-:-:S06]  /*0010*/  VIADD R1, R1, 0xffffe558 ;  /* 0xffffe55801017836 */ /* 0x001fcc0000000000 */
[----:B------:R-:W0:Y:S01]  /*0020*/  LDC.64 R2, c[0x0][0x228] ;  /* 0x00008a00ff027b82 */ /* 0x000e220000000a00 */
[----:B------:R-:W1:Y:S01]  /*0030*/  S2R R7, SR_CTAID.X ;  /* 0x0000000000077919 */ /* 0x000e620000002500 */
[----:B------:R-:W-:Y:S01]  /*0040*/  UMOV UR4, 0x400 ;  /* 0x0000040000047882 */ /* 0x000fe20000000000 */
[----:B------:R-:W-:Y:S01]  /*0050*/  ULDC.64 UR20, c[0x0][0x208] ;  /* 0x0000820000147ab9 */ /* 0x000fe20000000a00 */
[----:B------:R-:W-:Y:S01]  /*0060*/  CS2R R24, SRZ ;  /* 0x0000000000187805 */ /* 0x000fe2000001ff00 */
[----:B------:R2:W-:Y:S01]  /*0070*/  STL [R1+0x400], RZ ;  /* 0x000400ff01007387 */ /* 0x0005e20000100800 */
[----:B------:R-:W-:Y:S02]  /*0080*/  CS2R R26, SRZ ;  /* 0x00000000001a7805 */ /* 0x000fe4000001ff00 */
[----:B------:R-:W-:Y:S01]  /*0090*/  CS2R R28, SRZ ;  /* 0x00000000001c7805 */ /* 0x000fe2000001ff00 */
[----:B------:R-:W3:Y:S01]  /*00a0*/  LDC R222, c[0x0][0x230] ;  /* 0x00008c00ffde7b82 */ /* 0x000ee20000000800 */
[----:B------:R2:W-:Y:S01]  /*00b0*/  STL [R1+0x404], RZ ;  /* 0x000404ff01007387 */ /* 0x0005e20000100800 */
[----:B------:R-:W-:-:S02]  /*00c0*/  CS2R R30, SRZ ;  /* 0x00000000001e7805 */ /* 0x000fc4000001ff00 */
[----:B------:R-:W-:Y:S02]  /*00d0*/  CS2R R32, SRZ ;  /* 0x0000000000207805 */ /* 0x000fe4000001ff00 */
[----:B------:R-:W-:Y:S01]  /*00e0*/  CS2R R34, SRZ ;  /* 0x0000000000227805 */ /* 0x000fe2000001ff00 */
[----:B------:R2:W-:Y:S01]  /*00f0*/  STL [R1+0x408], RZ ;  /* 0x000408ff01007387 */ /* 0x0005e20000100800 */
[----:B------:R-:W-:Y:S02]  /*0100*/  CS2R R36, SRZ ;  /* 0x0000000000247805 */ /* 0x000fe4000001ff00 */
[----:B------:R-:W-:Y:S01]  /*0110*/  CS2R R38, SRZ ;  /* 0x0000000000267805 */ /* 0x000fe2000001ff00 */
[----:B------:R-:W4:Y:S01]  /*0120*/  S2UR UR5, SR_CgaCtaId ;  /* 0x00000000000579c3 */ /* 0x000f220000008800 */
[----:B------:R2:W-:Y:S01]  /*0130*/  STL [R1+0x40c], RZ ;  /* 0x00040cff01007387 */ /* 0x0005e20000100800 */
[----:B------:R-:W-:Y:S02]  /*0140*/  CS2R R40, SRZ ;  /* 0x0000000000287805 */ /* 0x000fe4000001ff00 */
[----:B------:R-:W-:-:S02]  /*0150*/  CS2R R42, SRZ ;  /* 0x00000000002a7805 */ /* 0x000fc4000001ff00 */
[----:B------:R-:W-:Y:S01]  /*0160*/  CS2R R44, SRZ ;  /* 0x00000000002c7805 */ /* 0x000fe2000001ff00 */
[----:B------:R2:W-:Y:S01]  /*0170*/  STL [R1+0x410], RZ ;  /* 0x000410ff01007387 */ /* 0x0005e20000100800 */
[----:B------:R-:W-:Y:S02]  /*0180*/  CS2R R46, SRZ ;  /* 0x00000000002e7805 */ /* 0x000fe4000001ff00 */
[----:B------:R-:W-:Y:S01]  /*0190*/  CS2R R48, SRZ ;  /* 0x0000000000307805 */ /* 0x000fe2000001ff00 */
[----:B0-----:R-:W-:Y:S01]  /*01a0*/  VIADD R0, R3, 0xff ;  /* 0x000000ff03007836 */ /* 0x001fe20000000000 */
[----:B------:R2:W-:Y:S01]  /*01b0*/  STL [R1+0x414], RZ ;  /* 0x000414ff01007387 */ /* 0x0005e20000100800 */
[----:B------:R-:W-:Y:S02]  /*01c0*/  CS2R R50, SRZ ;  /* 0x0000000000327805 */ /* 0x000fe4000001ff00 */
[----:B------:R-:W-:Y:S02]  /*01d0*/  CS2R R52, SRZ ;  /* 0x0000000000347805 */ /* 0x000fe4000001ff00 */
[----:B------:R-:W-:Y:S01]  /*01e0*/  CS2R R54, SRZ ;  /* 0x0000000000367805 */ /* 0x000fe2000001ff00 */
[----:B------:R2:W-:Y:S01]  /*01f0*/  STL [R1+0x418], RZ ;  /* 0x000418ff01007387 */ /* 0x0005e20000100800 */
[----:B------:R-:W-:-:S02]  /*0200*/  SHF.R.S32.HI R5, RZ, 0x1f, R0 ;  /* 0x0000001fff057819 */ /* 0x000fc40000011400 */
[----:B------:R-:W-:Y:S01]  /*0210*/  CS2R R56, SRZ ;  /* 0x0000000000387805 */ /* 0x000fe2000001ff00 */
[----:B---3--:R-:W-:Y:S01]  /*0220*/  VIADD R222, R222, 0x1f ;  /* 0x0000001fdede7836 */ /* 0x008fe20000000000 */
[----:B------:R2:W-:Y:S01]  /*0230*/  STL [R1+0x41c], RZ ;  /* 0x00041cff01007387 */ /* 0x0005e20000100800 */
[----:B------:R-:W-:Y:S02]  /*0240*/  LEA.HI R5, R5, R0, RZ, 0x8 ;  /* 0x0000000005057211 */ /* 0x000fe400078f40ff */
[----:B------:R-:W-:Y:S02]  /*0250*/  CS2R R58, SRZ ;  /* 0x00000000003a7805 */ /* 0x000fe4000001ff00 */
[----:B-1----:R-:W-:Y:S01]  /*0260*/  IABS R10, R7 ;  /* 0x00000007000a7213 */ /* 0x002fe20000000000 */
[----:B------:R2:W-:Y:S01]  /*0270*/  STL [R1+0x420], RZ ;  /* 0x000420ff01007387 */ /* 0x0005e20000100800 */
[----:B------:R-:W-:Y:S02]  /*0280*/  SHF.R.S32.HI R5, RZ, 0x8, R5 ;  /* 0x00000008ff057819 */ /* 0x000fe40000011405 */
[----:B------:R-:W-:Y:S01]  /*0290*/  CS2R R60, SRZ ;  /* 0x00000000003c7805 */ /* 0x000fe2000001ff00 */
[----:B----4-:R-:W-:Y:S01]  /*02a0*/  ULEA UR4, UR5, UR4, 0x18 ;  /* 0x0000000405047291 */ /* 0x010fe2000f8ec03f */
[----:B------:R2:W-:Y:S01]  /*02b0*/  STL [R1+0x424], RZ ;  /* 0x000424ff01007387 */ /* 0x0005e20000100800 */
[----:B------:R-:W-:Y:S01]  /*02c0*/  CS2R R62, SRZ ;  /* 0x00000000003e7805 */ /* 0x000fe2000001ff00 */
[----:B------:R-:W-:Y:S01]  /*02d0*/  IMAD.SHL.U32 R6, R5, 0x4, RZ ;  /* 0x0000000405067824 */ /* 0x000fe200078e00ff */
[----:B------:R-:W-:Y:S01]  /*02e0*/  CS2R R64, SRZ ;  /* 0x0000000000407805 */ /* 0x000fe2000001ff00 */
[----:B------:R2:W-:Y:S01]  /*02f0*/  STL [R1+0x428], RZ ;  /* 0x000428ff01007387 */ /* 0x0005e20000100800 */
[----:B------:R-:W-:-:S02]  /*0300*/  CS2R R66, SRZ ;  /* 0x0000000000427805 */ /* 0x000fc4000001ff00 */
[----:B------:R-:W-:Y:S02]  /*0310*/  CS2R R68, SRZ ;  /* 0x0000000000447805 */ /* 0x000fe4000001ff00 */
[-C--:B------:R-:W-:Y:S01]  /*0320*/  IABS R9, R6.reuse ;  /* 0x0000000600097213 */ /* 0x080fe20000000000 */
[----:B------:R2:W-:Y:S01]  /*0330*/  STL [R1+0x42c], RZ ;  /* 0x00042cff01007387 */ /* 0x0005e20000100800 */
[----:B------:R-:W-:Y:S02]  /*0340*/  IABS R12, R6 ;  /* 0x00000006000c7213 */ /* 0x000fe40000000000 */
[----:B------:R-:W-:Y:S01]  /*0350*/  CS2R R70, SRZ ;  /* 0x0000000000467805 */ /* 0x000fe2000001ff00 */
[----:B------:R-:W0:Y:S01]  /*0360*/  I2F.RP R0, R9 ;  /* 0x0000000900007306 */ /* 0x000e220000209400 */
[----:B------:R2:W-:Y:S01]  /*0370*/  STL [R1+0x430], RZ ;  /* 0x000430ff01007387 */ /* 0x0005e20000100800 */
[----:B------:R-:W-:Y:S02]  /*0380*/  CS2R R72, SRZ ;  /* 0x0000000000487805 */ /* 0x000fe4000001ff00 */
[----:B------:R-:W-:-:S02]  /*0390*/  CS2R R74, SRZ ;  /* 0x00000000004a7805 */ /* 0x000fc4000001ff00 */
[----:B------:R-:W-:Y:S01]  /*03a0*/  CS2R R76, SRZ ;  /* 0x00000000004c7805 */ /* 0x000fe2000001ff00 */
[----:B------:R2:W-:Y:S01]  /*03b0*/  STL [R1+0x434], RZ ;  /* 0x000434ff01007387 */ /* 0x0005e20000100800 */
[----:B------:R-:W-:Y:S02]  /*03c0*/  CS2R R78, SRZ ;  /* 0x00000000004e7805 */ /* 0x000fe4000001ff00 */
[----:B------:R-:W-:Y:S02]  /*03d0*/  CS2R R80, SRZ ;  /* 0x0000000000507805 */ /* 0x000fe4000001ff00 */
[----:B------:R-:W-:Y:S01]  /*03e0*/  CS2R R82, SRZ ;  /* 0x0000000000527805 */ /* 0x000fe2000001ff00 */
[----:B------:R2:W-:Y:S01]  /*03f0*/  STL [R1+0x438], RZ ;  /* 0x000438ff01007387 */ /* 0x0005e20000100800 */
[----:B------:R-:W-:Y:S02]  /*0400*/  CS2R R84, SRZ ;  /* 0x0000000000547805 */ /* 0x000fe4000001ff00 */
[----:B------:R-:W-:-:S02]  /*0410*/  CS2R R86, SRZ ;  /* 0x0000000000567805 */ /* 0x000fc4000001ff00 */
[----:B------:R-:W-:Y:S01]  /*0420*/  CS2R R88, SRZ ;  /* 0x0000000000587805 */ /* 0x000fe2000001ff00 */
[----:B------:R2:W-:Y:S01]  /*0430*/  STL [R1+0x43c], RZ ;  /* 0x00043cff01007387 */ /* 0x0005e20000100800 */
[----:B------:R-:W-:Y:S01]  /*0440*/  CS2R R90, SRZ ;  /* 0x00000000005a7805 */ /* 0x000fe2000001ff00 */
[----:B0-----:R-:W0:Y:S01]  /*0450*/  MUFU.RCP R0, R0 ;  /* 0x0000000000007308 */ /* 0x001e220000001000 */
[----:B------:R-:W-:Y:S01]  /*0460*/  CS2R R92, SRZ ;  /* 0x00000000005c7805 */ /* 0x000fe2000001ff00 */
[----:B------:R2:W-:Y:S01]  /*0470*/  STL [R1+0x440], RZ ;  /* 0x000440ff01007387 */ /* 0x0005e20000100800 */
[----:B------:R-:W-:Y:S02]  /*0480*/  CS2R R94, SRZ ;  /* 0x00000000005e7805 */ /* 0x000fe4000001ff00 */
[----:B------:R-:W-:Y:S02]  /*0490*/  CS2R R96, SRZ ;  /* 0x0000000000607805 */ /* 0x000fe4000001ff00 */
[----:B------:R-:W-:Y:S01]  /*04a0*/  CS2R R98, SRZ ;  /* 0x0000000000627805 */ /* 0x000fe2000001ff00 */
[----:B------:R2:W-:Y:S01]  /*04b0*/  STL [R1+0x444], RZ ;  /* 0x000444ff01007387 */ /* 0x0005e20000100800 */
[----:B------:R-:W-:-:S02]  /*04c0*/  CS2R R100, SRZ ;  /* 0x0000000000647805 */ /* 0x000fc4000001ff00 */
[----:B------:R-:W-:Y:S02]  /*04d0*/  CS2R R102, SRZ ;  /* 0x0000000000667805 */ /* 0x000fe4000001ff00 */
[----:B------:R-:W-:Y:S01]  /*04e0*/  CS2R R104, SRZ ;  /* 0x0000000000687805 */ /* 0x000fe2000001ff00 */
[----:B------:R2:W-:Y:S01]  /*04f0*/  STL [R1+0x448], RZ ;  /* 0x000448ff01007387 */ /* 0x0005e20000100800 */
[----:B------:R-:W-:Y:S02]  /*0500*/  CS2R R106, SRZ ;  /* 0x00000000006a7805 */ /* 0x000fe4000001ff00 */
[----:B------:R-:W-:Y:S02]  /*0510*/  CS2R R108, SRZ ;  /* 0x00000000006c7805 */ /* 0x000fe4000001ff00 */
[----:B------:R-:W-:Y:S01]  /*0520*/  CS2R R110, SRZ ;  /* 0x00000000006e7805 */ /* 0x000fe2000001ff00 */
[----:B------:R2:W-:Y:S01]  /*0530*/  STL [R1+0x44c], RZ ;  /* 0x00044cff01007387 */ /* 0x0005e20000100800 */
[----:B------:R-:W-:-:S02]  /*0540*/  CS2R R112, SRZ ;  /* 0x0000000000707805 */ /* 0x000fc4000001ff00 */
[----:B------:R-:W-:Y:S01]  /*0550*/  CS2R R114, SRZ ;  /* 0x0000000000727805 */ /* 0x000fe2000001ff00 */
[----:B0-----:R-:W-:Y:S01]  /*0560*/  VIADD R4, R0, 0xffffffe ;  /* 0x0ffffffe00047836 */ /* 0x001fe20000000000 */
[----:B------:R2:W-:Y:S01]  /*0570*/  STL [R1+0x450], RZ ;  /* 0x000450ff01007387 */ /* 0x0005e20000100800 */
[----:B------:R-:W-:Y:S01]  /*0580*/  IMAD.MOV R0, RZ, RZ, -R12 ;  /* 0x000000ffff007224 */ /* 0x000fe200078e0a0c */
[----:B------:R-:W-:Y:S01]  /*0590*/  CS2R R116, SRZ ;  /* 0x0000000000747805 */ /* 0x000fe2000001ff00 */
[----:B------:R0:W1:Y:S01]  /*05a0*/  F2I.FTZ.U32.TRUNC.NTZ R5, R4 ;  /* 0x0000000400057305 */ /* 0x000062000021f000 */
        /* <DEDUP_REMOVED lines=9> */
[----:B0-----:R-:W-:Y:S01]  /*0640*/  IMAD.MOV.U32 R4, RZ, RZ, RZ ;  /* 0x000000ffff047224 */ /* 0x001fe200078e00ff */
[----:B------:R-:W-:Y:S02]  /*0650*/  CS2R R130, SRZ ;  /* 0x0000000000827805 */ /* 0x000fe4000001ff00 */
[----:B------:R-:W-:Y:S01]  /*0660*/  CS2R R132, SRZ ;  /* 0x0000000000847805 */ /* 0x000fe2000001ff00 */
[----:B------:R2:W-:Y:S01]  /*0670*/  STL [R1+0x460], RZ ;  /* 0x000460ff01007387 */ /* 0x0005e20000100800 */
[----:B------:R-:W-:Y:S01]  /*0680*/  CS2R R134, SRZ ;  /* 0x0000000000867805 */ /* 0x000fe2000001ff00 */
[--C-:B-1----:R-:W-:Y:S01]  /*0690*/  IMAD.MOV R8, RZ, RZ, -R5.reuse ;  /* 0x000000ffff087224 */ /* 0x102fe200078e0a05 */
[----:B------:R-:W-:Y:S01]  /*06a0*/  CS2R R136, SRZ ;  /* 0x0000000000887805 */ /* 0x000fe2000001ff00 */
[----:B------:R2:W-:Y:S01]  /*06b0*/  STL [R1+0x464], RZ ;  /* 0x000464ff01007387 */ /* 0x0005e20000100800 */
[----:B------:R-:W-:Y:S01]  /*06c0*/  CS2R R138, SRZ ;  /* 0x00000000008a7805 */ /* 0x000fe2000001ff00 */
[----:B------:R-:W-:Y:S01]  /*06d0*/  IMAD R11, R8, R9, RZ ;  /* 0x00000009080b7224 */ /* 0x000fe200078e02ff */
[----:B------:R-:W-:Y:S01]  /*06e0*/  CS2R R140, SRZ ;  /* 0x00000000008c7805 */ /* 0x000fe2000001ff00 */
[----:B------:R2:W-:Y:S01]  /*06f0*/  STL [R1+0x468], RZ ;  /* 0x000468ff01007387 */ /* 0x0005e20000100800 */
[----:B------:R-:W-:Y:S01]  /*0700*/  IMAD.MOV.U32 R8, RZ, RZ, R10 ;  /* 0x000000ffff087224 */ /* 0x000fe200078e000a */
[----:B------:R-:W-:Y:S01]  /*0710*/  CS2R R142, SRZ ;  /* 0x00000000008e7805 */ /* 0x000fe2000001ff00 */
[----:B------:R-:W-:Y:S01]  /*0720*/  IMAD.HI.U32 R5, R5, R11, R4 ;  /* 0x0000000b05057227 */ /* 0x000fe200078e0004 */
[----:B------:R2:W-:Y:S01]  /*0730*/  STL [R1+0x46c], RZ ;  /* 0x00046cff01007387 */ /* 0x0005e20000100800 */
[----:B------:R-:W-:-:S02]  /*0740*/  CS2R R144, SRZ ;  /* 0x0000000000907805 */ /* 0x000fc4000001ff00 */
[----:B------:R-:W-:Y:S02]  /*0750*/  CS2R R146, SRZ ;  /* 0x0000000000927805 */ /* 0x000fe4000001ff00 */
[----:B------:R-:W-:Y:S01]  /*0760*/  CS2R R148, SRZ ;  /* 0x0000000000947805 */ /* 0x000fe2000001ff00 */
[----:B------:R2:W-:Y:S01]  /*0770*/  STL [R1+0x470], RZ ;  /* 0x000470ff01007387 */ /* 0x0005e20000100800 */
[----:B------:R-:W-:Y:S01]  /*0780*/  IMAD.HI.U32 R5, R5, R8, RZ ;  /* 0x0000000805057227 */ /* 0x000fe200078e00ff */
[----:B------:R-:W-:Y:S02]  /*0790*/  CS2R R150, SRZ ;  /* 0x0000000000967805 */ /* 0x000fe4000001ff00 */
[----:B------:R2:W-:Y:S01]  /*07a0*/  STL [R1+0x474], RZ ;  /* 0x000474ff01007387 */ /* 0x0005e20000100800 */
[----:B------:R-:W-:-:S03]  /*07b0*/  IMAD R0, R5, R0, R8 ;  /* 0x0000000005007224 */ /* 0x000fc600078e0208 */
[----:B------:R2:W-:Y:S02]  /*07c0*/  STL [R1+0x478], RZ ;  /* 0x000478ff01007387 */ /* 0x0005e40000100800 */
[----:B------:R-:W-:Y:S02]  /*07d0*/  ISETP.GT.U32.AND P1, PT, R9, R0, PT ;  /* 0x000000000900720c */ /* 0x000fe40003f24070 */
[----:B------:R2:W-:Y:S04]  /*07e0*/  STL [R1+0x47c], RZ ;  /* 0x00047cff01007387 */ /* 0x0005e80000100800 */
[----:B------:R2:W-:Y:S04]  /*07f0*/  STL [R1+0x480], RZ ;  /* 0x000480ff01007387 */ /* 0x0005e80000100800 */
[----:B------:R2:W-:Y:S03]  /*0800*/  STL [R1+0x484], RZ ;  /* 0x000484ff01007387 */ /* 0x0005e60000100800 */
[----:B------:R-:W-:Y:S01]  /*0810*/  @!P1 IMAD.IADD R0, R0, 0x1, -R9 ;  /* 0x0000000100009824 */ /* 0x000fe200078e0a09 */
[----:B------:R2:W-:Y:S01]  /*0820*/  STL [R1+0x488], RZ ;  /* 0x000488ff01007387 */ /* 0x0005e20000100800 */
[----:B------:R-:W-:Y:S01]  /*0830*/  @!P1 VIADD R5, R5, 0x1 ;  /* 0x0000000105059836 */ /* 0x000fe20000000000 */
[----:B------:R-:W-:-:S02]  /*0840*/  ISETP.NE.AND P1, PT, R6, RZ, PT ;  /* 0x000000ff0600720c */ /* 0x000fc40003f25270 */
[----:B------:R2:W-:Y:S01]  /*0850*/  STL [R1+0x48c], RZ ;  /* 0x00048cff01007387 */ /* 0x0005e20000100800 */
[----:B------:R-:W-:Y:S02]  /*0860*/  ISETP.GE.U32.AND P0, PT, R0, R9, PT ;  /* 0x000000090000720c */ /* 0x000fe40003f06070 */
[----:B------:R-:W-:Y:S01]  /*0870*/  LOP3.LUT R0, R7, R6, RZ, 0x3c, !PT ;  /* 0x0000000607007212 */ /* 0x000fe200078e3cff */
[----:B------:R2:W-:Y:S03]  /*0880*/  STL [R1+0x490], RZ ;  /* 0x000490ff01007387 */ /* 0x0005e60000100800 */
[----:B------:R-:W-:Y:S01]  /*0890*/  ISETP.GE.AND P2, PT, R0, RZ, PT ;  /* 0x000000ff0000720c */ /* 0x000fe20003f46270 */
[----:B------:R2:W-:Y:S01]  /*08a0*/  STL [R1+0x494], RZ ;  /* 0x000494ff01007387 */ /* 0x0005e20000100800 */
[----:B------:R-:W-:-:S03]  /*08b0*/  VIADD R0, R2, 0xff ;  /* 0x000000ff02007836 */ /* 0x000fc60000000000 */
[----:B------:R2:W-:Y:S02]  /*08c0*/  STL [R1+0x498], RZ ;  /* 0x000498ff01007387 */ /* 0x0005e40000100800 */
[----:B------:R-:W-:Y:S02]  /*08d0*/  @P0 VIADD R5, R5, 0x1 ;  /* 0x0000000105050836 */ /* 0x000fe40000000000 */
[----:B------:R2:W-:Y:S02]  /*08e0*/  STL [R1+0x49c], RZ ;  /* 0x00049cff01007387 */ /* 0x0005e40000100800 */
[----:B------:R-:W-:Y:S01]  /*08f0*/  IMAD.MOV.U32 R4, RZ, RZ, R5 ;  /* 0x000000ffff047224 */ /* 0x000fe200078e0005 */
[----:B------:R-:W-:Y:S01]  /*0900*/  SHF.R.S32.HI R5, RZ, 0x1f, R0 ;  /* 0x0000001fff057819 */ /* 0x000fe20000011400 */
[----:B------:R2:W-:Y:S02]  /*0910*/  STL [R1+0x4a0], RZ ;  /* 0x0004a0ff01007387 */ /* 0x0005e40000100800 */
[----:B------:R-:W-:Y:S01]  /*0920*/  @!P2 IMAD.MOV R4, RZ, RZ, -R4 ;  /* 0x000000ffff04a224 */ /* 0x000fe200078e0a04 */
[----:B------:R-:W-:Y:S01]  /*0930*/  @!P1 LOP3.LUT R4, RZ, R6, RZ, 0x33, !PT ;  /* 0x00000006ff049212 */ /* 0x000fe200078e33ff */
[----:B------:R2:W-:Y:S01]  /*0940*/  STL [R1+0x4a4], RZ ;  /* 0x0004a4ff01007387 */ /* 0x0005e20000100800 */
[----:B------:R-:W-:-:S03]  /*0950*/  LEA.HI R5, R5, R0, RZ, 0x8 ;  /* 0x0000000005057211 */ /* 0x000fc600078f40ff */
[----:B------:R2:W-:Y:S01]  /*0960*/  STL [R1+0x4a8], RZ ;  /* 0x0004a8ff01007387 */ /* 0x0005e20000100800 */
[----:B------:R-:W-:Y:S02]  /*0970*/  IMAD.SHL.U32 R8, R4, 0x4, RZ ;  /* 0x0000000404087824 */ /* 0x000fe400078e00ff */
[----:B------:R-:W-:Y:S01]  /*0980*/  IMAD.MOV R4, RZ, RZ, -R4 ;  /* 0x000000ffff047224 */ /* 0x000fe200078e0a04 */
[----:B------:R2:W-:Y:S02]  /*0990*/  STL [R1+0x4ac], RZ ;  /* 0x0004acff01007387 */ /* 0x0005e40000100800 */
[----:B------:R-:W-:Y:S01]  /*09a0*/  LEA.HI.SX32 R5, R5, -R8, 0x18 ;  /* 0x8000000805057211 */ /* 0x000fe200078fc2ff */
[----:B------:R-:W-:Y:S01]  /*09b0*/  IMAD R13, R6, R4, R7 ;  /* 0x00000004060d7224 */ /* 0x000fe200078e0207 */
[----:B------:R2:W-:Y:S02]  /*09c0*/  STL [R1+0x4b0], RZ ;  /* 0x0004b0ff01007387 */ /* 0x0005e40000100800 */
[----:B------:R-:W-:-:S02]  /*09d0*/  VIMNMX R10, R5, 0x4, PT ;  /* 0x00000004050a7848 */ /* 0x000fc40003fe0100 */
[----:B------:R2:W-:Y:S02]  /*09e0*/  STL [R1+0x4b4], RZ ;  /* 0x0004b4ff01007387 */ /* 0x0005e40000100800 */
[-C--:B------:R-:W-:Y:S02]  /*09f0*/  IABS R9, R10.reuse ;  /* 0x0000000a00097213 */ /* 0x080fe40000000000 */
[----:B------:R2:W-:Y:S01]  /*0a00*/  STL [R1+0x4b8], RZ ;  /* 0x0004b8ff01007387 */ /* 0x0005e20000100800 */
[----:B------:R-:W-:Y:S01]  /*0a10*/  IABS R6, R10 ;  /* 0x0000000a00067213 */ /* 0x000fe20000000000 */
[----:B------:R-:W0:Y:S02]  /*0a20*/  I2F.RP R0, R9 ;  /* 0x0000000900007306 */ /* 0x000e240000209400 */
[----:B------:R2:W-:Y:S04]  /*0a30*/  STL [R1+0x4bc], RZ ;  /* 0x0004bcff01007387 */ /* 0x0005e80000100800 */
[----:B------:R2:W-:Y:S04]  /*0a40*/  STL [R1+0x4c0], RZ ;  /* 0x0004c0ff01007387 */ /* 0x0005e80000100800 */
[----:B------:R2:W-:Y:S04]  /*0a50*/  STL [R1+0x4c4], RZ ;  /* 0x0004c4ff01007387 */ /* 0x0005e80000100800 */
[----:B------:R2:W-:Y:S01]  /*0a60*/  STL [R1+0x4c8], RZ ;  /* 0x0004c8ff01007387 */ /* 0x0005e20000100800 */
[----:B0-----:R-:W0:Y:S03]  /*0a70*/  MUFU.RCP R0, R0 ;  /* 0x0000000000007308 */ /* 0x001e260000001000 */
[----:B------:R2:W-:Y:S04]  /*0a80*/  STL [R1+0x4cc], RZ ;  /* 0x0004ccff01007387 */ /* 0x0005e80000100800 */
[----:B------:R2:W-:Y:S04]  /*0a90*/  STL [R1+0x4d0], RZ ;  /* 0x0004d0ff01007387 */ /* 0x0005e80000100800 */
[----:B------:R2:W-:Y:S04]  /*0aa0*/  STL [R1+0x4d4], RZ ;  /* 0x0004d4ff01007387 */ /* 0x0005e80000100800 */
[----:B------:R2:W-:Y:S01]  /*0ab0*/  STL [R1+0x4d8], RZ ;  /* 0x0004d8ff01007387 */ /* 0x0005e20000100800 */
[----:B0-----:R-:W-:-:S03]  /*0ac0*/  VIADD R5, R0, 0xffffffe ;  /* 0x0ffffffe00057836 */ /* 0x001fc60000000000 */
[----:B------:R2:W-:Y:S01]  /*0ad0*/  STL [R1+0x4dc], RZ ;  /* 0x0004dcff01007387 */ /* 0x0005e20000100800 */
[----:B------:R-:W-:-:S03]  /*0ae0*/  IMAD.MOV R0, RZ, RZ, -R6 ;  /* 0x000000ffff007224 */ /* 0x000fc600078e0a06 */
[----:B------:R2:W-:Y:S01]  /*0af0*/  STL [R1+0x4e0], RZ ;  /* 0x0004e0ff01007387 */ /* 0x0005e20000100800 */
[----:B------:R-:W0:Y:S03]  /*0b00*/  F2I.FTZ.U32.TRUNC.NTZ R5, R5 ;  /* 0x0000000500057305 */ /* 0x000e26000021f000 */
[----:B------:R2:W-:Y:S04]  /*0b10*/  STL [R1+0x4e4], RZ ;  /* 0x0004e4ff01007387 */ /* 0x0005e80000100800 */
[----:B------:R2:W-:Y:S04]  /*0b20*/  STL [R1+0x4e8], RZ ;  /* 0x0004e8ff01007387 */ /* 0x0005e80000100800 */
[----:B------:R2:W-:Y:S04]  /*0b30*/  STL [R1+0x4ec], RZ ;  /* 0x0004ecff01007387 */ /* 0x0005e80000100800 */
[----:B------:R2:W-:Y:S01]  /*0b40*/  STL [R1+0x4f0], RZ ;  /* 0x0004f0ff01007387 */ /* 0x0005e20000100800 */
[----:B0-----:R-:W-:-:S03]  /*0b50*/  IMAD.MOV R11, RZ, RZ, -R5 ;  /* 0x000000ffff0b7224 */ /* 0x001fc600078e0a05 */
[----:B------:R2:W-:Y:S01]  /*0b60*/  STL [R1+0x4f4], RZ ;  /* 0x0004f4ff01007387 */ /* 0x0005e20000100800 */
[----:B------:R-:W-:Y:S01]  /*0b70*/  IMAD.MOV.U32 R4, RZ, RZ, R11 ;  /* 0x000000ffff047224 */ /* 0x000fe200078e000b */
[----:B------:R-:W-:Y:S02]  /*0b80*/  IABS R11, R13 ;  /* 0x0000000d000b7213 */ /* 0x000fe40000000000 */
[----:B------:R2:W-:Y:S01]  /*0b90*/  STL [R1+0x4f8], RZ ;  /* 0x0004f8ff01007387 */ /* 0x0005e20000100800 */
[----:B------:R-:W-:Y:S02]  /*0ba0*/  IMAD R7, R4, R9, RZ ;  /* 0x0000000904077224 */ /* 0x000fe400078e02ff */
[----:B------:R-:W-:Y:S01]  /*0bb0*/  IMAD.MOV.U32 R4, RZ, RZ, RZ ;  /* 0x000000ffff047224 */ /* 0x000fe200078e00ff */
[----:B------:R2:W-:Y:S03]  /*0bc0*/  STL [R1+0x4fc], RZ ;  /* 0x0004fcff01007387 */ /* 0x0005e60000100800 */
[----:B------:R-:W-:Y:S01]  /*0bd0*/  IMAD.HI.U32 R4, R5, R7, R4 ;  /* 0x0000000705047227 */ /* 0x000fe200078e0004 */
[----:B------:R2:W-:Y:S04]  /*0be0*/  STL [R1+0x500], RZ ;  /* 0x000500ff01007387 */ /* 0x0005e80000100800 */
[----:B------:R2:W-:Y:S01]  /*0bf0*/  STL [R1+0x504], RZ ;  /* 0x000504ff01007387 */ /* 0x0005e20000100800 */
[----:B------:R-:W-:-:S03]  /*0c00*/  IMAD.HI.U32 R4, R4, R11, RZ ;  /* 0x0000000b04047227 */ /* 0x000fc600078e00ff */
        /* <DEDUP_REMOVED lines=13> */
[-C--:B------:R-:W-:Y:S01]  /*0ce0*/  LOP3.LUT R0, R13, R10.reuse, RZ, 0x3c, !PT ;  /* 0x0000000a0d007212 */ /* 0x080fe200078e3cff */
[----:B------:R2:W-:Y:S03]  /*0cf0*/  STL [R1+0x524], RZ ;  /* 0x000524ff01007387 */ /* 0x0005e60000100800 */
[----:B------:R-:W-:Y:S01]  /*0d00*/  ISETP.GE.AND P2, PT, R0, RZ, PT ;  /* 0x000000ff0000720c */ /* 0x000fe20003f46270 */
[----:B------:R2:W-:Y:S04]  /*0d10*/  STL [R1+0x528], RZ ;  /* 0x000528ff01007387 */ /* 0x0005e80000100800 */
[----:B------:R2:W-:Y:S02]  /*0d20*/  STL [R1+0x52c], RZ ;  /* 0x00052cff01007387 */ /* 0x0005e40000100800 */
[----:B------:R-:W-:Y:S01]  /*0d30*/  @P0 VIADD R4, R4, 0x1 ;  /* 0x0000000104040836 */ /* 0x000fe20000000000 */
[----:B------:R-:W-:Y:S01]  /*0d40*/  ISETP.GE.AND P0, PT, R222, 0x20, PT ;  /* 0x00000020de00780c */ /* 0x000fe20003f06270 */
[----:B------:R2:W-:Y:S04]  /*0d50*/  STL [R1+0x530], RZ ;  /* 0x000530ff01007387 */ /* 0x0005e80000100800 */
[----:B------:R2:W-:Y:S01]  /*0d60*/  STL [R1+0x534], RZ ;  /* 0x000534ff01007387 */ /* 0x0005e20000100800 */
[----:B------:R-:W-:Y:S01]  /*0d70*/  @!P2 IMAD.MOV R4, RZ, RZ, -R4 ;  /* 0x000000ffff04a224 */ /* 0x000fe200078e0a04 */
[----:B------:R-:W-:-:S02]  /*0d80*/  @!P1 LOP3.LUT R4, RZ, R10, RZ, 0x33, !PT ;  /* 0x0000000aff049212 */ /* 0x000fc400078e33ff */
[----:B------:R2:W-:Y:S03]  /*0d90*/  STL [R1+0x538], RZ ;  /* 0x000538ff01007387 */ /* 0x0005e60000100800 */
[----:B------:R-:W-:Y:S01]  /*0da0*/  IMAD.MOV R5, RZ, RZ, -R4 ;  /* 0x000000ffff057224 */ /* 0x000fe200078e0a04 */
[----:B------:R2:W-:Y:S01]  /*0db0*/  STL [R1+0x53c], RZ ;  /* 0x00053cff01007387 */ /* 0x0005e20000100800 */
[----:B------:R-:W-:Y:S02]  /*0dc0*/  IMAD.SHL.U32 R4, R4, 0x100, RZ ;  /* 0x0000010004047824 */ /* 0x000fe400078e00ff */
[----:B------:R-:W-:Y:S01]  /*0dd0*/  IMAD R5, R10, R5, R13 ;  /* 0x000000050a057224 */ /* 0x000fe200078e020d */
[----:B------:R2:W-:Y:S03]  /*0de0*/  STL [R1+0x540], RZ ;  /* 0x000540ff01007387 */ /* 0x0005e60000100800 */
[----:B------:R-:W-:Y:S01]  /*0df0*/  IMAD.IADD R5, R8, 0x1, R5 ;  /* 0x0000000108057824 */ /* 0x000fe200078e0205 */
[----:B------:R2:W-:Y:S04]  /*0e00*/  STL [R1+0x544], RZ ;  /* 0x000544ff01007387 */ /* 0x0005e80000100800 */
        /* <DEDUP_REMOVED lines=174> */
[----:B------:R2:W-:Y:S04]  /*18f0*/  STL [R1], RZ ;  /* 0x000000ff01007387 */ /* 0x0005e80000100800 */
        /* <DEDUP_REMOVED lines=104> */
[----:B------:R2:W-:Y:S01]  /*1f80*/  STL [R1+0x1a4], RZ ;  /* 0x0001a4ff01007387 */ /* 0x0005e20000100800 */
[----:B------:R-:W0:Y:S03]  /*1f90*/  S2R R14, SR_TID.X ;  /* 0x00000000000e7919 */ /* 0x000e260000002100 */
        /* <DEDUP_REMOVED lines=8> */
[----:B0-----:R-:W-:-:S02]  /*2020*/  LOP3.LUT R152, R14, 0x7f, RZ, 0xc0, !PT ;  /* 0x0000007f0e987812 */ /* 0x001fc400078ec0ff */
[----:B------:R-:W-:Y:S01]  /*2030*/  LOP3.LUT R18, R14, 0x60, RZ, 0xc0, !PT ;  /* 0x000000600e127812 */ /* 0x000fe200078ec0ff */
[----:B------:R2:W-:Y:S02]  /*2040*/  STL [R1+0x1c8], RZ ;  /* 0x0001c8ff01007387 */ /* 0x0005e40000100800 */
[----:B------:R-:W-:Y:S02]  /*2050*/  IMAD R5, R5, 0x100, R152 ;  /* 0x0000010005057824 */ /* 0x000fe400078e0298 */
[----:B------:R2:W-:Y:S02]  /*2060*/  STL [R1+0x1cc], RZ ;  /* 0x0001ccff01007387 */ /* 0x0005e40000100800 */
[----:B------:R-:W-:Y:S02]  /*2070*/  VIADD R6, R5, 0x80 ;  /* 0x0000008005067836 */ /* 0x000fe40000000000 */
        /* <DEDUP_REMOVED lines=12> */
[----:B------:R-:W-:Y:S05]  /*2140*/  @!P0 BRA `(.L_x_0) ;  /* 0x00000100004c8947 */ /* 0x000fea0003800000 */
[----:B------:R-:W-:Y:S01]  /*2150*/  IABS R22, R2 ;  /* 0x0000000200167213 */ /* 0x000fe20000000000 */
[----:B------:R-:W-:Y:S01]  /*2160*/  ULDC UR5, c[0x0][0x240] ;  /* 0x0000900000057ab9 */ /* 0x000fe20000000800 */
[----:B------:R-:W-:Y:S01]  /*2170*/  IABS R0, R3 ;  /* 0x0000000300007213 */ /* 0x000fe20000000000 */
[----:B------:R-:W-:Y:S01]  /*2180*/  ULDC.64 UR6, c[0x0][0x218] ;  /* 0x0000860000067ab9 */ /* 0x000fe20000000a00 */
[----:B------:R-:W0:Y:S01]  /*2190*/  I2F.RP R12, R22 ;  /* 0x00000016000c7306 */ /* 0x000e220000209400 */
[----:B------:R-:W-:Y:S01]  /*21a0*/  IABS R15, R6 ;  /* 0x00000006000f7213 */ /* 0x000fe20000000000 */
[----:B------:R-:W-:Y:S01]  /*21b0*/  ULDC UR11, c[0x0][0x234] ;  /* 0x00008d00000b7ab9 */ /* 0x000fe20000000800 */
[----:B------:R-:W-:Y:S01]  /*21c0*/  IABS R16, R5 ;  /* 0x0000000500107213 */ /* 0x000fe20000000000 */
[----:B------:R-:W-:Y:S01]  /*21d0*/  USHF.R.U32.HI UR8, URZ, 0x4, UR4 ;  /* 0x000000043f087899 */ /* 0x000fe20008011604 */
[----:B------:R-:W-:Y:S01]  /*21e0*/  ISETP.GE.AND P6, PT, R6, RZ, PT ;  /* 0x000000ff0600720c */ /* 0x000fe20003fc6270 */
[----:B------:R-:W-:Y:S01]  /*21f0*/  ULDC UR9, c[0x0][0x23c] ;  /* 0x00008f0000097ab9 */ /* 0x000fe20000000800 */
[----:B------:R-:W-:Y:S01]  /*2200*/  LOP3.LUT R221, R152, 0x10, RZ, 0x3c, !PT ;  /* 0x0000001098dd7812 */ /* 0x000fe200078e3cff */
[----:B------:R-:W1:Y:S01]  /*2210*/  I2F.RP R7, R0 ;  /* 0x0000000000077306 */ /* 0x000e620000209400 */
[----:B------:R-:W-:Y:S01]  /*2220*/  USGXT.U32 UR8, UR8, 0xe ;  /* 0x0000000e0808789a */ /* 0x000fe20008000000 */
[----:B------:R-:W-:Y:S01]  /*2230*/  CS2R R98, SRZ ;  /* 0x0000000000627805 */ /* 0x000fe2000001ff00 */
[----:B------:R-:W-:Y:S01]  /*2240*/  ULDC UR14, c[0x0][0x230] ;  /* 0x00008c00000e7ab9 */ /* 0x000fe20000000800 */
[----:B------:R-:W-:Y:S01]  /*2250*/  ULDC UR15, c[0x0][0x210] ;  /* 0x00008400000f7ab9 */ /* 0x000fe20000000800 */
[----:B------:R-:W-:Y:S01]  /*2260*/  UIADD3 UR12, UP0, UR8, 0x80, URZ ;  /* 0x00000080080c7890 */ /* 0x000fe2000ff1e03f */
[----:B------:R-:W-:-:S02]  /*2270*/  CS2R R100, SRZ ;  /* 0x0000000000647805 */ /* 0x000fc4000001ff00 */
[----:B------:R-:W-:Y:S01]  /*2280*/  CS2R R102, SRZ ;  /* 0x0000000000667805 */ /* 0x000fe2000001ff00 */
[----:B0-----:R-:W0:Y:S01]  /*2290*/  MUFU.RCP R12, R12 ;  /* 0x0000000c000c7308 */ /* 0x001e220000001000 */
[----:B------:R-:W-:Y:S02]  /*22a0*/  CS2R R104, SRZ ;  /* 0x0000000000687805 */ /* 0x000fe4000001ff00 */
[----:B------:R-:W-:Y:S02]  /*22b0*/  CS2R R106, SRZ ;  /* 0x00000000006a7805 */ /* 0x000fe4000001ff00 */
[----:B------:R-:W-:Y:S02]  /*22c0*/  CS2R R108, SRZ ;  /* 0x00000000006c7805 */ /* 0x000fe4000001ff00 */
[----:B------:R-:W-:Y:S01]  /*22d0*/  CS2R R110, SRZ ;  /* 0x00000000006e7805 */ /* 0x000fe2000001ff00 */
[----:B-1----:R-:W1:Y:S01]  /*22e0*/  MUFU.RCP R7, R7 ;  /* 0x0000000700077308 */ /* 0x002e620000001000 */
[----:B0-----:R-:W-:-:S07]  /*22f0*/  VIADD R8, R12, 0xffffffe ;  /* 0x0ffffffe0c087836 */ /* 0x001fce0000000000 */
[----:B------:R0:W3:Y:S01]  /*2300*/  F2I.FTZ.U32.TRUNC.NTZ R9, R8 ;  /* 0x0000000800097305 */ /* 0x0000e2000021f000 */
[----:B-1----:R-:W-:-:S07]  /*2310*/  VIADD R10, R7, 0xffffffe ;  /* 0x0ffffffe070a7836 */ /* 0x002fce0000000000 */
[----:B------:R1:W4:Y:S01]  /*2320*/  F2I.FTZ.U32.TRUNC.NTZ R11, R10 ;  /* 0x0000000a000b7305 */ /* 0x000322000021f000 */
[----:B0-----:R-:W-:Y:S02]  /*2330*/  IMAD.MOV.U32 R8, RZ, RZ, RZ ;  /* 0x000000ffff087224 */ /* 0x001fe400078e00ff */
[----:B---3--:R-:W-:Y:S02]  /*2340*/  IMAD.MOV R13, RZ, RZ, -R9 ;  /* 0x000000ffff0d7224 */ /* 0x008fe400078e0a09 */
[----:B-1----:R-:W-:Y:S02]  /*2350*/  IMAD.MOV.U32 R10, RZ, RZ, RZ ;  /* 0x000000ffff0a7224 */ /* 0x002fe400078e00ff */
[----:B------:R-:W-:-:S04]  /*2360*/  IMAD R13, R13, R22, RZ ;  /* 0x000000160d0d7224 */ /* 0x000fc800078e02ff */
[----:B------:R-:W-:-:S04]  /*2370*/  IMAD.HI.U32 R9, R9, R13, R8 ;  /* 0x0000000d09097227 */ /* 0x000fc800078e0008 */
[----:B----4-:R-:W-:Y:S02]  /*2380*/  IMAD.MOV R13, RZ, RZ, -R11 ;  /* 0x000000ffff0d7224 */ /* 0x010fe400078e0a0b */
[----:B------:R-:W-:-:S04]  /*2390*/  IMAD.HI.U32 R7, R9, R15, RZ ;  /* 0x0000000f09077227 */ /* 0x000fc800078e00ff */
[----:B------:R-:W-:-:S04]  /*23a0*/  IMAD.HI.U32 R9, R9, R16, RZ ;  /* 0x0000001009097227 */ /* 0x000fc800078e00ff */
[----:B------:R-:W-:Y:S01]  /*23b0*/  IMAD.MOV R17, RZ, RZ, -R9 ;  /* 0x000000ffff117224 */ /* 0x000fe200078e0a09 */
[----:B------:R-:W-:Y:S01]  /*23c0*/  LEA.HI R9, R18, R4, RZ, 0x1b ;  /* 0x0000000412097211 */ /* 0x000fe200078fd8ff */
[----:B------:R-:W-:Y:S02]  /*23d0*/  IMAD.MOV R8, RZ, RZ, -R7 ;  /* 0x000000ffff087224 */ /* 0x000fe400078e0a07 */
[C---:B------:R-:W-:Y:S01]  /*23e0*/  IMAD R16, R22.reuse, R17, R16 ;  /* 0x0000001116107224 */ /* 0x040fe200078e0210 */
[----:B------:R-:W-:Y:S01]  /*23f0*/  IABS R97, R9 ;  /* 0x0000000900617213 */ /* 0x000fe20000000000 */
[C---:B------:R-:W-:Y:S02]  /*2400*/  IMAD R15, R22.reuse, R8, R15 ;  /* 0x00000008160f7224 */ /* 0x040fe400078e020f */
[----:B------:R-:W-:Y:S01]  /*2410*/  IMAD R13, R13, R0, RZ ;  /* 0x000000000d0d7224 */ /* 0x000fe200078e02ff */
[C---:B------:R-:W-:Y:S01]  /*2420*/  ISETP.GT.U32.AND P2, PT, R22.reuse, R16, PT ;  /* 0x000000101600720c */ /* 0x040fe20003f44070 */
[C---:B------:R-:W-:Y:S01]  /*2430*/  VIADD R8, R9.reuse, 0xfc ;  /* 0x000000fc09087836 */ /* 0x040fe20000000000 */
[----:B------:R-:W-:Y:S01]  /*2440*/  ISETP.GT.U32.AND P1, PT, R22, R15, PT ;  /* 0x0000000f1600720c */ /* 0x000fe20003f24070 */
[----:B------:R-:W-:-:S02]  /*2450*/  VIADD R23, R9, 0xf4 ;  /* 0x000000f409177836 */ /* 0x000fc40000000000 */
[----:B------:R-:W-:Y:S01]  /*2460*/  IMAD.HI.U32 R7, R11, R13, R10 ;  /* 0x0000000d0b077227 */ /* 0x000fe200078e000a */
[----:B------:R-:W-:Y:S02]  /*2470*/  IABS R13, R8 ;  /* 0x00000008000d7213 */ /* 0x000fe40000000000 */
[----:B------:R-:W-:Y:S01]  /*2480*/  IABS R18, R23 ;  /* 0x0000001700127213 */ /* 0x000fe20000000000 */
[----:B------:R-:W-:Y:S01]  /*2490*/  VIADD R24, R9, 0xf0 ;  /* 0x000000f009187836 */ /* 0x000fe20000000000 */
[----:B------:R-:W-:Y:S01]  /*24a0*/  ISETP.GE.AND P5, PT, R8, RZ, PT ;  /* 0x000000ff0800720c */ /* 0x000fe20003fa6270 */
[----:B------:R-:W-:-:S03]  /*24b0*/  IMAD.HI.U32 R8, R7, R13, RZ ;  /* 0x0000000d07087227 */ /* 0x000fc600078e00ff */
[----:B------:R-:W-:Y:S01]  /*24c0*/  IABS R20, R24 ;  /* 0x0000001800147213 */ /* 0x000fe20000000000 */
[----:B------:R-:W-:-:S04]  /*24d0*/  IMAD.HI.U32 R11, R7, R18, RZ ;  /* 0x00000012070b7227 */ /* 0x000fc800078e00ff */
[----:B------:R-:W-:Y:S02]  /*24e0*/  @!P2 IMAD.IADD R16, R16, 0x1, -R22 ;  /* 0x000000011010a824 */ /* 0x000fe400078e0a16 */
[----:B------:R-:W-:Y:S02]  /*24f0*/  IMAD.MOV R8, RZ, RZ, -R8 ;  /* 0x000000ffff087224 */ /* 0x000fe400078e0a08 */
[----:B------:R-:W-:Y:S01]  /*2500*/  VIADD R10, R9, 0xf8 ;  /* 0x000000f8090a7836 */ /* 0x000fe20000000000 */
[----:B------:R-:W-:Y:S01]  /*2510*/  ISETP.GT.U32.AND P4, PT, R22, R16, PT ;  /* 0x000000101600720c */ /* 0x000fe20003f84070 */
[----:B------:R-:W-:Y:S01]  /*2520*/  @!P1 IMAD.IADD R15, R15, 0x1, -R22 ;  /* 0x000000010f0f9824 */ /* 0x000fe200078e0a16 */
[----:B------:R-:W-:Y:S01]  /*2530*/  ISETP.GE.AND P1, PT, R5, RZ, PT ;  /* 0x000000ff0500720c */ /* 0x000fe20003f26270 */
[----:B------:R-:W-:Y:S01]  /*2540*/  IMAD.MOV R19, RZ, RZ, -R11 ;  /* 0x000000ffff137224 */ /* 0x000fe200078e0a0b */
[----:B------:R-:W-:Y:S01]  /*2550*/  IABS R17, R10 ;  /* 0x0000000a00117213 */ /* 0x000fe20000000000 */
[----:B------:R-:W-:Y:S01]  /*2560*/  IMAD R11, R0, R8, R13 ;  /* 0x00000008000b7224 */ /* 0x000fe200078e020d */
[----:B------:R-:W-:Y:S01]  /*2570*/  ISETP.GT.U32.AND P2, PT, R22, R15, PT ;  /* 0x0000000f1600720c */ /* 0x000fe20003f44070 */
[----:B------:R-:W-:Y:S01]  /*2580*/  IMAD.HI.U32 R12, R7, R20, RZ ;  /* 0x00000014070c7227 */ /* 0x000fe200078e00ff */
[----:B------:R-:W-:-:S02]  /*2590*/  ISETP.GE.AND P0, PT, R10, RZ, PT ;  /* 0x000000ff0a00720c */ /* 0x000fc40003f06270 */
[----:B------:R-:W-:Y:S01]  /*25a0*/  ISETP.GT.U32.AND P3, PT, R0, R11, PT ;  /* 0x0000000b0000720c */ /* 0x000fe20003f64070 */
[----:B------:R-:W-:-:S04]  /*25b0*/  IMAD.HI.U32 R10, R7, R17, RZ ;  /* 0x00000011070a7227 */ /* 0x000fc800078e00ff */
[----:B------:R-:W-:Y:S02]  /*25c0*/  IMAD.MOV R21, RZ, RZ, -R12 ;  /* 0x000000ffff157224 */ /* 0x000fe400078e0a0c */
[----:B------:R-:W-:Y:S02]  /*25d0*/  IMAD.MOV R10, RZ, RZ, -R10 ;  /* 0x000000ffff0a7224 */ /* 0x000fe400078e0a0a */
[----:B------:R-:W-:Y:S02]  /*25e0*/  IMAD R12, R0, R21, R20 ;  /* 0x00000015000c7224 */ /* 0x000fe400078e0214 */
[----:B------:R-:W-:Y:S01]  /*25f0*/  @!P4 IMAD.IADD R16, R16, 0x1, -R22 ;  /* 0x000000011010c824 */ /* 0x000fe200078e0a16 */
[----:B------:R-:W-:Y:S01]  /*2600*/  ISETP.NE.AND P4, PT, R2, RZ, PT ;  /* 0x000000ff0200720c */ /* 0x000fe20003f85270 */
[C---:B------:R-:W-:Y:S01]  /*2610*/  IMAD R8, R0.reuse, R10, R17 ;  /* 0x0000000a00087224 */ /* 0x040fe200078e0211 */
[----:B------:R-:W-:Y:S01]  /*2620*/  LOP3.LUT R10, RZ, R2, RZ, 0x33, !PT ;  /* 0x00000002ff0a7212 */ /* 0x000fe200078e33ff */
[----:B------:R-:W-:-:S02]  /*2630*/  IMAD R13, R0, R19, R18 ;  /* 0x00000013000d7224 */ /* 0x000fc400078e0212 */
[----:B------:R-:W-:Y:S01]  /*2640*/  @!P2 IMAD.IADD R15, R15, 0x1, -R22 ;  /* 0x000000010f0fa824 */ /* 0x000fe200078e0a16 */
[C---:B------:R-:W-:Y:S01]  /*2650*/  ISETP.GT.U32.AND P2, PT, R0.reuse, R8, PT ;  /* 0x000000080000720c */ /* 0x040fe20003f44070 */
[----:B------:R-:W-:Y:S01]  /*2660*/  @!P1 IMAD.MOV R16, RZ, RZ, -R16 ;  /* 0x000000ffff109224 */ /* 0x000fe200078e0a10 */
[----:B------:R-:W-:Y:S01]  /*2670*/  ISETP.GT.U32.AND P1, PT, R0, R12, PT ;  /* 0x0000000c0000720c */ /* 0x000fe20003f24070 */
[--C-:B------:R-:W-:Y:S02]  /*2680*/  @!P3 IMAD.IADD R11, R11, 0x1, -R0.reuse ;  /* 0x000000010b0bb824 */ /* 0x100fe400078e0a00 */
[C---:B------:R-:W-:Y:S01]  /*2690*/  VIADD R25, R9.reuse, 0xec ;  /* 0x000000ec09197836 */ /* 0x040fe20000000000 */
[----:B------:R-:W-:Y:S01]  /*26a0*/  SEL R223, R10, R16, !P4 ;  /* 0x000000100adf7207 */ /* 0x000fe20006000000 */
[----:B------:R-:W-:Y:S01]  /*26b0*/  @!P6 IMAD.MOV R15, RZ, RZ, -R15 ;  /* 0x000000ffff0fe224 */ /* 0x000fe200078e0a0f */
[C---:B------:R-:W-:Y:S01]  /*26c0*/  ISETP.GT.U32.AND P6, PT, R0.reuse, R13, PT ;  /* 0x0000000d0000720c */ /* 0x040fe20003fc4070 */
[C---:B------:R-:W-:Y:S01]  /*26d0*/  VIADD R18, R9.reuse, 0xe8 ;  /* 0x000000e809127836 */ /* 0x040fe20000000000 */
[----:B------:R-:W-:Y:S01]  /*26e0*/  ISETP.GT.U32.AND P3, PT, R0, R11, PT ;  /* 0x0000000b0000720c */ /* 0x000fe20003f64070 */
[----:B------:R-:W-:Y:S01]  /*26f0*/  VIADD R19, R9, 0xe4 ;  /* 0x000000e409137836 */ /* 0x000fe20000000000 */
[----:B------:R-:W-:Y:S01]  /*2700*/  IABS R17, R25 ;  /* 0x0000001900117213 */ /* 0x000fe20000000000 */
[--C-:B------:R-:W-:Y:S01]  /*2710*/  @!P2 IMAD.IADD R8, R8, 0x1, -R0.reuse ;  /* 0x000000010808a824 */ /* 0x100fe200078e0a00 */
[----:B------:R-:W-:Y:S01]  /*2720*/  IABS R16, R18 ;  /* 0x0000001200107213 */ /* 0x000fe20000000000 */
[----:B------:R-:W-:Y:S01]  /*2730*/  @!P1 IMAD.IADD R12, R12, 0x1, -R0 ;  /* 0x000000010c0c9824 */ /* 0x000fe200078e0a00 */
[----:B------:R-:W-:Y:S01]  /*2740*/  SEL R224, R10, R15, !P4 ;  /* 0x0000000f0ae07207 */ /* 0x000fe20006000000 */
[----:B------:R-:W-:Y:S01]  /*2750*/  IMAD.HI.U32 R2, R7, R17, RZ ;  /* 0x0000001107027227 */ /* 0x000fe200078e00ff */
[----:B------:R-:W-:-:S02]  /*2760*/  ISETP.GT.U32.AND P2, PT, R0, R8, PT ;  /* 0x000000080000720c */ /* 0x000fc40003f44070 */
[----:B------:R-:W-:Y:S01]  /*2770*/  ISETP.GE.AND P4, PT, R23, RZ, PT ;  /* 0x000000ff1700720c */ /* 0x000fe20003f86270 */
[----:B------:R-:W-:Y:S01]  /*2780*/  IMAD.MOV R2, RZ, RZ, -R2 ;  /* 0x000000ffff027224 */ /* 0x000fe200078e0a02 */
[----:B------:R-:W-:Y:S01]  /*2790*/  ISETP.GE.AND P1, PT, R24, RZ, PT ;  /* 0x000000ff1800720c */ /* 0x000fe20003f26270 */
[--C-:B------:R-:W-:Y:S01]  /*27a0*/  @!P6 IMAD.IADD R13, R13, 0x1, -R0.reuse ;  /* 0x000000010d0de824 */ /* 0x100fe200078e0a00 */
[C---:B------:R-:W-:Y:S01]  /*27b0*/  ISETP.GT.U32.AND P6, PT, R0.reuse, R12, PT ;  /* 0x0000000c0000720c */ /* 0x040fe20003fc4070 */
[----:B------:R-:W-:Y:S02]  /*27c0*/  @!P3 IMAD.IADD R11, R11, 0x1, -R0 ;  /* 0x000000010b0bb824 */ /* 0x000fe400078e0a00 */
[----:B------:R-:W-:Y:S01]  /*27d0*/  IMAD.HI.U32 R10, R7, R16, RZ ;  /* 0x00000010070a7227 */ /* 0x000fe200078e00ff */
[----:B------:R-:W-:-:S03]  /*27e0*/  ISETP.GT.U32.AND P3, PT, R0, R13, PT ;  /* 0x0000000d0000720c */ /* 0x000fc60003f64070 */
[C---:B------:R-:W-:Y:S01]  /*27f0*/  IMAD R15, R0.reuse, R2, R17 ;  /* 0x00000002000f7224 */ /* 0x040fe200078e0211 */
[----:B------:R-:W-:Y:S01]  /*2800*/  IABS R17, R19 ;  /* 0x0000001300117213 */ /* 0x000fe20000000000 */
[----:B------:R-:W-:Y:S02]  /*2810*/  IMAD.MOV.U32 R2, RZ, RZ, R11 ;  /* 0x000000ffff027224 */ /* 0x000fe400078e000b */
[----:B------:R-:W-:Y:S02]  /*2820*/  IMAD.MOV R11, RZ, RZ, -R10 ;  /* 0x000000ffff0b7224 */ /* 0x000fe400078e0a0a */
[----:B------:R-:W-:Y:S01]  /*2830*/  @!P5 IMAD.MOV R2, RZ, RZ, -R2 ;  /* 0x000000ffff02d224 */ /* 0x000fe200078e0a02 */
[C---:B------:R-:W-:Y:S01]  /*2840*/  ISETP.GT.U32.AND P5, PT, R0.reuse, R15, PT ;  /* 0x0000000f0000720c */ /* 0x040fe20003fa4070 */
[----:B------:R-:W-:Y:S02]  /*2850*/  IMAD R10, R0, R11, R16 ;  /* 0x0000000b000a7224 */ /* 0x000fe400078e0210 */
[----:B------:R-:W-:-:S02]  /*2860*/  @!P6 IMAD.IADD R12, R12, 0x1, -R0 ;  /* 0x000000010c0ce824 */ /* 0x000fc400078e0a00 */
[----:B------:R-:W-:Y:S01]  /*2870*/  @!P2 IMAD.IADD R8, R8, 0x1, -R0 ;  /* 0x000000010808a824 */ /* 0x000fe200078e0a00 */
[----:B------:R-:W-:Y:S01]  /*2880*/  ISETP.GT.U32.AND P6, PT, R0, R10, PT ;  /* 0x0000000a0000720c */ /* 0x000fe20003fc4070 */
[----:B------:R-:W-:Y:S01]  /*2890*/  IMAD.HI.U32 R11, R7, R17, RZ ;  /* 0x00000011070b7227 */ /* 0x000fe200078e00ff */
[----:B------:R-:W-:-:S03]  /*28a0*/  ISETP.GE.AND P2, PT, R25, RZ, PT ;  /* 0x000000ff1900720c */ /* 0x000fc60003f46270 */
[----:B------:R-:W-:Y:S02]  /*28b0*/  VIADD R25, R9, 0xe0 ;  /* 0x000000e009197836 */ /* 0x000fe40000000000 */
[--C-:B------:R-:W-:Y:S01]  /*28c0*/  @!P3 IMAD.IADD R13, R13, 0x1, -R0.reuse ;  /* 0x000000010d0db824 */ /* 0x100fe200078e0a00 */
[----:B------:R-:W-:Y:S01]  /*28d0*/  ISETP.GE.AND P3, PT, R18, RZ, PT ;  /* 0x000000ff1200720c */ /* 0x000fe20003f66270 */
[----:B------:R-:W-:Y:S01]  /*28e0*/  @!P5 IMAD.IADD R15, R15, 0x1, -R0 ;  /* 0x000000010f0fd824 */ /* 0x000fe200078e0a00 */
[----:B------:R-:W-:Y:S01]  /*28f0*/  IABS R18, R25 ;  /* 0x0000001900127213 */ /* 0x000fe20000000000 */
[----:B------:R-:W-:Y:S01]  /*2900*/  IMAD.MOV R11, RZ, RZ, -R11 ;  /* 0x000000ffff0b7224 */ /* 0x000fe200078e0a0b */
[----:B------:R-:W-:Y:S01]  /*2910*/  ISETP.GE.AND P5, PT, R19, RZ, PT ;  /* 0x000000ff1300720c */ /* 0x000fe20003fa6270 */
[----:B------:R-:W-:Y:S01]  /*2920*/  @!P0 IMAD.MOV R8, RZ, RZ, -R8 ;  /* 0x000000ffff088224 */ /* 0x000fe200078e0a08 */
[----:B------:R-:W-:Y:S01]  /*2930*/  ISETP.GT.U32.AND P0, PT, R0, R15, PT ;  /* 0x0000000f0000720c */ /* 0x000fe20003f04070 */
[----:B------:R-:W-:-:S02]  /*2940*/  @!P6 IMAD.IADD R10, R10, 0x1, -R0 ;  /* 0x000000010a0ae824 */ /* 0x000fc400078e0a00 */
[C---:B------:R-:W-:Y:S02]  /*2950*/  IMAD R16, R0.reuse, R11, R17 ;  /* 0x0000000b00107224 */ /* 0x040fe400078e0211 */
[----:B------:R-:W-:Y:S01]  /*2960*/  IMAD.MOV.U32 R17, RZ, RZ, R18 ;  /* 0x000000ffff117224 */ /* 0x000fe200078e0012 */
[----:B------:R-:W-:Y:S01]  /*2970*/  ISETP.GT.U32.AND P6, PT, R0, R10, PT ;  /* 0x0000000a0000720c */ /* 0x000fe20003fc4070 */
[----:B------:R-:W-:Y:S02]  /*2980*/  VIADD R26, R9, 0xdc ;  /* 0x000000dc091a7836 */ /* 0x000fe40000000000 */
[----:B------:R-:W-:-:S03]  /*2990*/  IMAD.HI.U32 R11, R7, R17, RZ ;  /* 0x00000011070b7227 */ /* 0x000fc600078e00ff */
[----:B------:R-:W-:Y:S01]  /*29a0*/  IABS R20, R26 ;  /* 0x0000001a00147213 */ /* 0x000fe20000000000 */
[----:B------:R-:W-:Y:S02]  /*29b0*/  IMAD.MOV R11, RZ, RZ, -R11 ;  /* 0x000000ffff0b7224 */ /* 0x000fe400078e0a0b */
[--C-:B------:R-:W-:Y:S01]  /*29c0*/  @!P0 IMAD.IADD R15, R15, 0x1, -R0.reuse ;  /* 0x000000010f0f8824 */ /* 0x100fe200078e0a00 */
[C---:B------:R-:W-:Y:S01]  /*29d0*/  ISETP.GT.U32.AND P0, PT, R0.reuse, R16, PT ;  /* 0x000000100000720c */ /* 0x040fe20003f04070 */
[----:B------:R-:W-:Y:S02]  /*29e0*/  IMAD R17, R0, R11, R17 ;  /* 0x0000000b00117224 */ /* 0x000fe400078e0211 */
[----:B------:R-:W-:Y:S02]  /*29f0*/  @!P6 IMAD.IADD R10, R10, 0x1, -R0 ;  /* 0x000000010a0ae824 */ /* 0x000fe400078e0a00 */
[C---:B------:R-:W-:Y:S01]  /*2a00*/  VIADD R27, R9.reuse, 0xd8 ;  /* 0x000000d8091b7836 */ /* 0x040fe20000000000 */
[----:B------:R-:W-:Y:S01]  /*2a10*/  ISETP.GT.U32.AND P6, PT, R0, R17, PT ;  /* 0x000000110000720c */ /* 0x000fe20003fc4070 */
[----:B------:R-:W-:-:S02]  /*2a20*/  VIADD R28, R9, 0xd4 ;  /* 0x000000d4091c7836 */ /* 0x000fc40000000000 */
[----:B------:R-:W-:Y:S01]  /*2a30*/  IMAD.HI.U32 R11, R7, R20, RZ ;  /* 0x00000014070b7227 */ /* 0x000fe200078e00ff */
[----:B------:R-:W-:Y:S02]  /*2a40*/  IABS R21, R27 ;  /* 0x0000001b00157213 */ /* 0x000fe40000000000 */
[----:B------:R-:W-:Y:S01]  /*2a50*/  IABS R23, R28 ;  /* 0x0000001c00177213 */ /* 0x000fe20000000000 */
[----:B------:R-:W-:Y:S01]  /*2a60*/  @!P0 IMAD.IADD R16, R16, 0x1, -R0 ;  /* 0x0000000110108824 */ /* 0x000fe200078e0a00 */
[----:B------:R-:W-:Y:S01]  /*2a70*/  ISETP.GE.AND P0, PT, R25, RZ, PT ;  /* 0x000000ff1900720c */ /* 0x000fe20003f06270 */
[----:B------:R-:W-:-:S04]  /*2a80*/  IMAD.HI.U32 R18, R7, R21, RZ ;  /* 0x0000001507127227 */ /* 0x000fc800078e00ff */
[----:B------:R-:W-:Y:S01]  /*2a90*/  @!P6 IMAD.IADD R17, R17, 0x1, -R0 ;  /* 0x000000011111e824 */ /* 0x000fe200078e0a00 */
[----:B------:R-:W-:Y:S01]  /*2aa0*/  ISETP.GT.U32.AND P6, PT, R0, R16, PT ;  /* 0x000000100000720c */ /* 0x000fe20003fc4070 */
[----:B------:R-:W-:-:S04]  /*2ab0*/  IMAD.HI.U32 R19, R7, R23, RZ ;  /* 0x0000001707137227 */ /* 0x000fc800078e00ff */
[----:B------:R-:W-:Y:S02]  /*2ac0*/  IMAD.MOV R11, RZ, RZ, -R11 ;  /* 0x000000ffff0b7224 */ /* 0x000fe400078e0a0b */
[----:B------:R-:W-:Y:S02]  /*2ad0*/  IMAD.MOV R22, RZ, RZ, -R18 ;  /* 0x000000ffff167224 */ /* 0x000fe400078e0a12 */
[----:B------:R-:W-:Y:S02]  /*2ae0*/  IMAD.MOV R24, RZ, RZ, -R19 ;  /* 0x000000ffff187224 */ /* 0x000fe400078e0a13 */
[C---:B------:R-:W-:Y:S02]  /*2af0*/  IMAD R18, R0.reuse, R11, R20 ;  /* 0x0000000b00127224 */ /* 0x040fe400078e0214 */
[----:B------:R-:W-:Y:S02]  /*2b00*/  VIADD R29, R9, 0xd0 ;  /* 0x000000d0091d7836 */ /* 0x000fe40000000000 */
[----:B------:R-:W-:-:S02]  /*2b10*/  IMAD R19, R0, R22, R21 ;  /* 0x0000001600137224 */ /* 0x000fc400078e0215 */
[----:B------:R-:W-:Y:S01]  /*2b20*/  IMAD.MOV.U32 R11, RZ, RZ, R15 ;  /* 0x000000ffff0b7224 */ /* 0x000fe200078e000f */
[----:B------:R-:W-:Y:S01]  /*2b30*/  IABS R20, R29 ;  /* 0x0000001d00147213 */ /* 0x000fe20000000000 */
[C---:B------:R-:W-:Y:S02]  /*2b40*/  IMAD R21, R0.reuse, R24, R23 ;  /* 0x0000001800157224 */ /* 0x040fe400078e0217 */
[----:B------:R-:W-:Y:S01]  /*2b50*/  @!P4 IMAD.MOV R13, RZ, RZ, -R13 ;  /* 0x000000ffff0dc224 */ /* 0x000fe200078e0a0d */
[C---:B------:R-:W-:Y:S01]  /*2b60*/  ISETP.GT.U32.AND P4, PT, R0.reuse, R17, PT ;  /* 0x000000110000720c */ /* 0x040fe20003f84070 */
[----:B------:R-:W-:Y:S01]  /*2b70*/  @!P2 IMAD.MOV R11, RZ, RZ, -R11 ;  /* 0x000000ffff0ba224 */ /* 0x000fe200078e0a0b */
[C---:B------:R-:W-:Y:S01]  /*2b80*/  ISETP.GT.U32.AND P2, PT, R0.reuse, R19, PT ;  /* 0x000000130000720c */ /* 0x040fe20003f44070 */
[----:B------:R-:W-:Y:S01]  /*2b90*/  @!P1 IMAD.MOV R12, RZ, RZ, -R12 ;  /* 0x000000ffff0c9224 */ /* 0x000fe200078e0a0c */
[----:B------:R-:W-:Y:S01]  /*2ba0*/  ISETP.GT.U32.AND P1, PT, R0, R18, PT ;  /* 0x000000120000720c */ /* 0x000fe20003f24070 */
[----:B------:R-:W-:Y:S01]  /*2bb0*/  @!P6 IMAD.IADD R16, R16, 0x1, -R0 ;  /* 0x000000011010e824 */ /* 0x000fe200078e0a00 */
[----:B------:R-:W-:Y:S01]  /*2bc0*/  ISETP.GT.U32.AND P6, PT, R0, R21, PT ;  /* 0x000000150000720c */ /* 0x000fe20003fc4070 */
[----:B------:R-:W-:-:S04]  /*2bd0*/  IMAD.HI.U32 R15, R7, R20, RZ ;  /* 0x00000014070f7227 */ /* 0x000fc800078e00ff */
[----:B------:R-:W-:Y:S02]  /*2be0*/  IMAD.MOV R15, RZ, RZ, -R15 ;  /* 0x000000ffff0f7224 */ /* 0x000fe400078e0a0f */
[----:B------:R-:W-:Y:S02]  /*2bf0*/  VIADD R25, R9, 0xcc ;  /* 0x000000cc09197836 */ /* 0x000fe40000000000 */
[----:B------:R-:W-:Y:S01]  /*2c00*/  @!P4 IMAD.IADD R17, R17, 0x1, -R0 ;  /* 0x000000011111c824 */ /* 0x000fe200078e0a00 */
[----:B------:R-:W-:Y:S01]  /*2c10*/  ISETP.GE.AND P4, PT, R27, RZ, PT ;  /* 0x000000ff1b00720c */ /* 0x000fe20003f86270 */
[----:B------:R-:W-:Y:S01]  /*2c20*/  IMAD R20, R0, R15, R20 ;  /* 0x0000000f00147224 */ /* 0x000fe200078e0214 */
[----:B------:R-:W-:Y:S01]  /*2c30*/  IABS R23, R25 ;  /* 0x0000001900177213 */ /* 0x000fe20000000000 */
[--C-:B------:R-:W-:Y:S02]  /*2c40*/  @!P2 IMAD.IADD R19, R19, 0x1, -R0.reuse ;  /* 0x000000011313a824 */ /* 0x100fe400078e0a00 */
[--C-:B------:R-:W-:Y:S01]  /*2c50*/  @!P1 IMAD.IADD R18, R18, 0x1, -R0.reuse ;  /* 0x0000000112129824 */ /* 0x100fe200078e0a00 */
[----:B------:R-:W-:Y:S01]  /*2c60*/  ISETP.GE.AND P1, PT, R28, RZ, PT ;  /* 0x000000ff1c00720c */ /* 0x000fe20003f26270 */
[----:B------:R-:W-:-:S02]  /*2c70*/  @!P6 IMAD.IADD R21, R21, 0x1, -R0 ;  /* 0x000000011515e824 */ /* 0x000fc400078e0a00 */
[----:B------:R-:W-:Y:S01]  /*2c80*/  IMAD.MOV.U32 R15, RZ, RZ, R17 ;  /* 0x000000ffff0f7224 */ /* 0x000fe200078e0011 */
[----:B------:R-:W-:Y:S01]  /*2c90*/  ISETP.GT.U32.AND P2, PT, R0, R18, PT ;  /* 0x000000120000720c */ /* 0x000fe20003f44070 */
[----:B------:R-:W-:Y:S01]  /*2ca0*/  @!P3 IMAD.MOV R10, RZ, RZ, -R10 ;  /* 0x000000ffff0ab224 */ /* 0x000fe200078e0a0a */
[----:B------:R-:W-:Y:S01]  /*2cb0*/  ISETP.GE.AND P3, PT, R26, RZ, PT ;  /* 0x000000ff1a00720c */ /* 0x000fe20003f66270 */
[----:B------:R-:W-:Y:S01]  /*2cc0*/  @!P5 IMAD.MOV R16, RZ, RZ, -R16 ;  /* 0x000000ffff10d224 */ /* 0x000fe200078e0a10 */
[C---:B------:R-:W-:Y:S01]  /*2cd0*/  ISETP.GT.U32.AND P5, PT, R0.reuse, R19, PT ;  /* 0x000000130000720c */ /* 0x040fe20003fa4070 */
[----:B------:R-:W-:Y:S01]  /*2ce0*/  @!P0 IMAD.MOV R15, RZ, RZ, -R15 ;  /* 0x000000ffff0f8224 */ /* 0x000fe200078e0a0f */
[C---:B------:R-:W-:Y:S01]  /*2cf0*/  ISETP.GT.U32.AND P6, PT, R0.reuse, R21, PT ;  /* 0x000000150000720c */ /* 0x040fe20003fc4070 */
[----:B------:R-:W-:Y:S01]  /*2d00*/  VIADD R26, R9, 0xc8 ;  /* 0x000000c8091a7836 */ /* 0x000fe20000000000 */
[----:B------:R-:W-:Y:S01]  /*2d10*/  ISETP.GT.U32.AND P0, PT, R0, R20, PT ;  /* 0x000000140000720c */ /* 0x000fe20003f04070 */
[----:B------:R-:W-:-:S03]  /*2d20*/  IMAD.HI.U32 R22, R7, R23, RZ ;  /* 0x0000001707167227 */ /* 0x000fc600078e00ff */
[----:B------:R-:W-:Y:S01]  /*2d30*/  IABS R24, R26 ;  /* 0x0000001a00187213 */ /* 0x000fe20000000000 */
[----:B------:R-:W-:Y:S02]  /*2d40*/  IMAD.MOV R22, RZ, RZ, -R22 ;  /* 0x000000ffff167224 */ /* 0x000fe400078e0a16 */
[----:B------:R-:W-:Y:S02]  /*2d50*/  VIADD R28, R9, 0xc4 ;  /* 0x000000c4091c7836 */ /* 0x000fe40000000000 */
[----:B------:R-:W-:Y:S02]  /*2d60*/  IMAD R23, R0, R22, R23 ;  /* 0x0000001600177224 */ /* 0x000fe400078e0217 */
[----:B------:R-:W-:-:S04]  /*2d70*/  IMAD.HI.U32 R17, R7, R24, RZ ;  /* 0x0000001807117227 */ /* 0x000fc800078e00ff */
[--C-:B------:R-:W-:Y:S01]  /*2d80*/  @!P5 IMAD.IADD R19, R19, 0x1, -R0.reuse ;  /* 0x000000011313d824 */ /* 0x100fe200078e0a00 */
[----:B------:R-:W-:Y:S01]  /*2d90*/  ISETP.GE.AND P5, PT, R25, RZ, PT ;  /* 0x000000ff1900720c */ /* 0x000fe20003fa6270 */
[--C-:B------:R-:W-:Y:S01]  /*2da0*/  @!P2 IMAD.IADD R18, R18, 0x1, -R0.reuse ;  /* 0x000000011212a824 */ /* 0x100fe200078e0a00 */
[----:B------:R-:W-:Y:S01]  /*2db0*/  IABS R25, R28 ;  /* 0x0000001c00197213 */ /* 0x000fe20000000000 */
[--C-:B------:R-:W-:Y:S01]  /*2dc0*/  @!P6 IMAD.IADD R21, R21, 0x1, -R0.reuse ;  /* 0x000000011515e824 */ /* 0x100fe200078e0a00 */
[----:B------:R-:W-:Y:S01]  /*2dd0*/  ISETP.GT.U32.AND P6, PT, R0, R23, PT ;  /* 0x000000170000720c */ /* 0x000fe20003fc4070 */
[----:B------:R-:W-:Y:S01]  /*2de0*/  @!P0 IMAD.IADD R20, R20, 0x1, -R0 ;  /* 0x0000000114148824 */ /* 0x000fe200078e0a00 */
[----:B------:R-:W-:Y:S01]  /*2df0*/  ISETP.GE.AND P2, PT, R29, RZ, PT ;  /* 0x000000ff1d00720c */ /* 0x000fe20003f46270 */
[----:B------:R-:W-:Y:S01]  /*2e00*/  IMAD.MOV R17, RZ, RZ, -R17 ;  /* 0x000000ffff117224 */ /* 0x000fe200078e0a11 */
[----:B------:R-:W-:Y:S01]  /*2e10*/  ISETP.GE.AND P0, PT, R26, RZ, PT ;  /* 0x000000ff1a00720c */ /* 0x000fe20003f06270 */
[----:B------:R-:W-:Y:S01]  /*2e20*/  @!P3 IMAD.MOV R18, RZ, RZ, -R18 ;  /* 0x000000ffff12b224 */ /* 0x000fe200078e0a12 */
[C---:B------:R-:W-:Y:S01]  /*2e30*/  ISETP.GT.U32.AND P3, PT, R0.reuse, R20, PT ;  /* 0x000000140000720c */ /* 0x040fe20003f64070 */
[----:B------:R-:W-:-:S02]  /*2e40*/  IMAD R22, R0, R17, R24 ;  /* 0x0000001100167224 */ /* 0x000fc400078e0218 */
[----:B------:R-:W-:-:S04]  /*2e50*/  IMAD.HI.U32 R24, R7, R25, RZ ;  /* 0x0000001907187227 */ /* 0x000fc800078e00ff */
[----:B------:R-:W-:Y:S02]  /*2e60*/  IMAD.MOV R24, RZ, RZ, -R24 ;  /* 0x000000ffff187224 */ /* 0x000fe400078e0a18 */
[--C-:B------:R-:W-:Y:S01]  /*2e70*/  @!P6 IMAD.IADD R23, R23, 0x1, -R0.reuse ;  /* 0x000000011717e824 */ /* 0x100fe200078e0a00 */
[C---:B------:R-:W-:Y:S01]  /*2e80*/  ISETP.GT.U32.AND P6, PT, R0.reuse, R22, PT ;  /* 0x000000160000720c */ /* 0x040fe20003fc4070 */
[----:B------:R-:W-:Y:S02]  /*2e90*/  IMAD R25, R0, R24, R25 ;  /* 0x0000001800197224 */ /* 0x000fe400078e0219 */
[----:B------:R-:W-:Y:S02]  /*2ea0*/  IMAD.MOV.U32 R17, RZ, RZ, R19 ;  /* 0x000000ffff117224 */ /* 0x000fe400078e0013 */
[----:B------:R-:W-:Y:S01]  /*2eb0*/  @!P3 IMAD.IADD R20, R20, 0x1, -R0 ;  /* 0x000000011414b824 */ /* 0x000fe200078e0a00 */
[----:B------:R-:W-:Y:S01]  /*2ec0*/  ISETP.GT.U32.AND P3, PT, R0, R25, PT ;  /* 0x000000190000720c */ /* 0x000fe20003f64070 */
[----:B------:R-:W-:-:S02]  /*2ed0*/  VIADD R29, R9, 0xc0 ;  /* 0x000000c0091d7836 */ /* 0x000fc40000000000 */
[----:B------:R-:W-:Y:S01]  /*2ee0*/  @!P4 IMAD.MOV R17, RZ, RZ, -R17 ;  /* 0x000000ffff11c224 */ /* 0x000fe200078e0a11 */
[----:B------:R-:W-:Y:S01]  /*2ef0*/  ISETP.GT.U32.AND P4, PT, R0, R23, PT ;  /* 0x000000170000720c */ /* 0x000fe20003f84070 */
[----:B------:R-:W-:Y:S01]  /*2f00*/  VIADD R30, R9, 0xbc ;  /* 0x000000bc091e7836 */ /* 0x000fe20000000000 */
[----:B------:R-:W-:Y:S01]  /*2f10*/  IABS R26, R29 ;  /* 0x0000001d001a7213 */ /* 0x000fe20000000000 */
[----:B------:R-:W-:Y:S02]  /*2f20*/  @!P6 IMAD.IADD R22, R22, 0x1, -R0 ;  /* 0x000000011616e824 */ /* 0x000fe400078e0a00 */
[----:B------:R-:W-:Y:S01]  /*2f30*/  IMAD.MOV.U32 R19, RZ, RZ, R21 ;  /* 0x000000ffff137224 */ /* 0x000fe200078e0015 */
[----:B------:R-:W-:Y:S01]  /*2f40*/  IABS R27, R30 ;  /* 0x0000001e001b7213 */ /* 0x000fe20000000000 */
[----:B------:R-:W-:Y:S01]  /*2f50*/  IMAD.HI.U32 R21, R7, R26, RZ ;  /* 0x0000001a07157227 */ /* 0x000fe200078e00ff */
[----:B------:R-:W-:-:S03]  /*2f60*/  ISETP.GE.AND P6, PT, R30, RZ, PT ;  /* 0x000000ff1e00720c */ /* 0x000fc60003fc6270 */
[----:B------:R-:W-:Y:S01]  /*2f70*/  @!P3 IMAD.IADD R25, R25, 0x1, -R0 ;  /* 0x000000011919b824 */ /* 0x000fe200078e0a00 */
[----:B------:R-:W-:Y:S01]  /*2f80*/  ISETP.GT.U32.AND P3, PT, R0, R22, PT ;  /* 0x000000160000720c */ /* 0x000fe20003f64070 */
[----:B------:R-:W-:-:S04]  /*2f90*/  IMAD.HI.U32 R24, R7, R27, RZ ;  /* 0x0000001b07187227 */ /* 0x000fc800078e00ff */
[----:B------:R-:W-:Y:S02]  /*2fa0*/  IMAD.MOV R21, RZ, RZ, -R21 ;  /* 0x000000ffff157224 */ /* 0x000fe400078e0a15 */
[----:B------:R-:W-:Y:S01]  /*2fb0*/  @!P1 IMAD.MOV R19, RZ, RZ, -R19 ;  /* 0x000000ffff139224 */ /* 0x000fe200078e0a13 */
[----:B------:R-:W-:Y:S01]  /*2fc0*/  ISETP.GE.AND P1, PT, R28, RZ, PT ;  /* 0x000000ff1c00720c */ /* 0x000fe20003f26270 */
[----:B------:R-:W-:Y:S01]  /*2fd0*/  @!P4 IMAD.IADD R23, R23, 0x1, -R0 ;  /* 0x000000011717c824 */ /* 0x000fe200078e0a00 */
[----:B------:R-:W-:Y:S01]  /*2fe0*/  ISETP.GE.AND P4, PT, R29, RZ, PT ;  /* 0x000000ff1d00720c */ /* 0x000fe20003f86270 */
[----:B------:R-:W-:Y:S02]  /*2ff0*/  IMAD.MOV R28, RZ, RZ, -R24 ;  /* 0x000000ffff1c7224 */ /* 0x000fe400078e0a18 */
[----:B------:R-:W-:Y:S02]  /*3000*/  IMAD R24, R0, R21, R26 ;  /* 0x0000001500187224 */ /* 0x000fe400078e021a */
[----:B------:R-:W-:-:S02]  /*3010*/  IMAD.MOV.U32 R21, RZ, RZ, R23 ;  /* 0x000000ffff157224 */ /* 0x000fc400078e0017 */
[C---:B------:R-:W-:Y:S02]  /*3020*/  IMAD R27, R0.reuse, R28, R27 ;  /* 0x0000001c001b7224 */ /* 0x040fe400078e021b */
[----:B------:R-:W-:Y:S01]  /*3030*/  @!P5 IMAD.MOV R21, RZ, RZ, -R21 ;  /* 0x000000ffff15d224 */ /* 0x000fe200078e0a15 */
[----:B------:R-:W-:Y:S01]  /*3040*/  ISETP.GT.U32.AND P5, PT, R0, R24, PT ;  /* 0x000000180000720c */ /* 0x000fe20003fa4070 */
[----:B------:R-:W-:Y:S01]  /*3050*/  @!P3 IMAD.IADD R22, R22, 0x1, -R0 ;  /* 0x000000011616b824 */ /* 0x000fe200078e0a00 */
[C---:B------:R-:W-:Y:S01]  /*3060*/  ISETP.GT.U32.AND P3, PT, R0.reuse, R27, PT ;  /* 0x0000001b0000720c */ /* 0x040fe20003f64070 */
[C---:B------:R-:W-:Y:S02]  /*3070*/  VIADD R29, R9.reuse, 0xb8 ;  /* 0x000000b8091d7836 */ /* 0x040fe40000000000 */
[----:B------:R-:W-:Y:S01]  /*3080*/  @!P2 IMAD.MOV R20, RZ, RZ, -R20 ;  /* 0x000000ffff14a224 */ /* 0x000fe200078e0a14 */
[----:B------:R-:W-:Y:S01]  /*3090*/  ISETP.GT.U32.AND P2, PT, R0, R25, PT ;  /* 0x000000190000720c */ /* 0x000fe20003f44070 */
[C---:B------:R-:W-:Y:S01]  /*30a0*/  VIADD R34, R9.reuse, 0xb4 ;  /* 0x000000b409227836 */ /* 0x040fe20000000000 */
[----:B------:R-:W-:Y:S01]  /*30b0*/  IABS R26, R29 ;  /* 0x0000001d001a7213 */ /* 0x000fe20000000000 */
[----:B------:R-:W-:-:S02]  /*30c0*/  VIADD R35, R9, 0xb0 ;  /* 0x000000b009237836 */ /* 0x000fc40000000000 */
[----:B------:R-:W-:Y:S01]  /*30d0*/  @!P0 IMAD.MOV R22, RZ, RZ, -R22 ;  /* 0x000000ffff168224 */ /* 0x000fe200078e0a16 */
[----:B------:R-:W-:Y:S01]  /*30e0*/  IABS R31, R34 ;  /* 0x00000022001f7213 */ /* 0x000fe20000000000 */
[--C-:B------:R-:W-:Y:S01]  /*30f0*/  @!P5 IMAD.IADD R24, R24, 0x1, -R0.reuse ;  /* 0x000000011818d824 */ /* 0x100fe200078e0a00 */
[----:B------:R-:W-:Y:S01]  /*3100*/  IABS R32, R35 ;  /* 0x0000002300207213 */ /* 0x000fe20000000000 */
[----:B------:R-:W-:Y:S02]  /*3110*/  @!P3 IMAD.IADD R27, R27, 0x1, -R0 ;  /* 0x000000011b1bb824 */ /* 0x000fe400078e0a00 */
[----:B------:R-:W-:Y:S01]  /*3120*/  IMAD.HI.U32 R23, R7, R26, RZ ;  /* 0x0000001a07177227 */ /* 0x000fe200078e00ff */
[C---:B------:R-:W-:Y:S02]  /*3130*/  ISETP.GT.U32.AND P0, PT, R0.reuse, R24, PT ;  /* 0x000000180000720c */ /* 0x040fe40003f04070 */
[----:B------:R-:W-:Y:S01]  /*3140*/  ISETP.GT.U32.AND P3, PT, R0, R27, PT ;  /* 0x0000001b0000720c */ /* 0x000fe20003f64070 */
[----:B------:R-:W-:-:S02]  /*3150*/  VIADD R36, R9, 0xac ;  /* 0x000000ac09247836 */ /* 0x000fc40000000000 */
[----:B------:R-:W-:-:S03]  /*3160*/  IMAD.HI.U32 R28, R7, R31, RZ ;  /* 0x0000001f071c7227 */ /* 0x000fc600078e00ff */
[----:B------:R-:W-:Y:S01]  /*3170*/  IABS R33, R36 ;  /* 0x0000002400217213 */ /* 0x000fe20000000000 */
[----:B------:R-:W-:Y:S02]  /*3180*/  IMAD.MOV R23, RZ, RZ, -R23 ;  /* 0x000000ffff177224 */ /* 0x000fe400078e0a17 */
[----:B------:R-:W-:Y:S01]  /*3190*/  @!P2 IMAD.IADD R25, R25, 0x1, -R0 ;  /* 0x000000011919a824 */ /* 0x000fe200078e0a00 */
[----:B------:R-:W-:Y:S01]  /*31a0*/  ISETP.GE.AND P2, PT, R29, RZ, PT ;  /* 0x000000ff1d00720c */ /* 0x000fe20003f46270 */
[----:B------:R-:W-:-:S04]  /*31b0*/  IMAD.HI.U32 R29, R7, R32, RZ ;  /* 0x00000020071d7227 */ /* 0x000fc800078e00ff */
[----:B------:R-:W-:Y:S02]  /*31c0*/  IMAD.MOV R28, RZ, RZ, -R28 ;  /* 0x000000ffff1c7224 */ /* 0x000fe400078e0a1c */
[C---:B------:R-:W-:Y:S02]  /*31d0*/  IMAD R26, R0.reuse, R23, R26 ;  /* 0x00000017001a7224 */ /* 0x040fe400078e021a */
[----:B------:R-:W-:Y:S02]  /*31e0*/  IMAD.MOV.U32 R23, RZ, RZ, R25 ;  /* 0x000000ffff177224 */ /* 0x000fe400078e0019 */
[----:B------:R-:W-:Y:S01]  /*31f0*/  IMAD.MOV R25, RZ, RZ, -R29 ;  /* 0x000000ffff197224 */ /* 0x000fe200078e0a1d */
[C---:B------:R-:W-:Y:S01]  /*3200*/  ISETP.GT.U32.AND P5, PT, R0.reuse, R26, PT ;  /* 0x0000001a0000720c */ /* 0x040fe20003fa4070 */
[----:B------:R-:W-:Y:S02]  /*3210*/  IMAD R29, R0, R28, R31 ;  /* 0x0000001c001d7224 */ /* 0x000fe400078e021f */
[----:B------:R-:W-:-:S04]  /*3220*/  IMAD.HI.U32 R30, R7, R33, RZ ;  /* 0x00000021071e7227 */ /* 0x000fc800078e00ff */
[----:B------:R-:W-:Y:S01]  /*3230*/  @!P0 IMAD.IADD R24, R24, 0x1, -R0 ;  /* 0x0000000118188824 */ /* 0x000fe200078e0a00 */
[C---:B------:R-:W-:Y:S01]  /*3240*/  ISETP.GT.U32.AND P0, PT, R0.reuse, R29, PT ;  /* 0x0000001d0000720c */ /* 0x040fe20003f04070 */
[----:B------:R-:W-:Y:S02]  /*3250*/  IMAD.MOV R30, RZ, RZ, -R30 ;  /* 0x000000ffff1e7224 */ /* 0x000fe400078e0a1e */
[----:B------:R-:W-:Y:S02]  /*3260*/  @!P3 IMAD.IADD R27, R27, 0x1, -R0 ;  /* 0x000000011b1bb824 */ /* 0x000fe400078e0a00 */
[C---:B------:R-:W-:Y:S02]  /*3270*/  IMAD R28, R0.reuse, R25, R32 ;  /* 0x00000019001c7224 */ /* 0x040fe400078e0220 */
[C---:B------:R-:W-:Y:S02]  /*3280*/  IMAD R31, R0.reuse, R30, R33 ;  /* 0x0000001e001f7224 */ /* 0x040fe400078e0221 */
[----:B------:R-:W-:Y:S01]  /*3290*/  IMAD.MOV.U32 R25, RZ, RZ, R27 ;  /* 0x000000ffff197224 */ /* 0x000fe200078e001b */
[----:B------:R-:W-:Y:S01]  /*32a0*/  ISETP.GT.U32.AND P3, PT, R0, R28, PT ;  /* 0x0000001c0000720c */ /* 0x000fe20003f64070 */
[----:B------:R-:W-:-:S02]  /*32b0*/  VIADD R32, R9, 0xa8 ;  /* 0x000000a809207836 */ /* 0x000fc40000000000 */
[----:B------:R-:W-:Y:S01]  /*32c0*/  @!P6 IMAD.MOV R25, RZ, RZ, -R25 ;  /* 0x000000ffff19e224 */ /* 0x000fe200078e0a19 */
[----:B------:R-:W-:Y:S01]  /*32d0*/  ISETP.GT.U32.AND P6, PT, R0, R31, PT ;  /* 0x0000001f0000720c */ /* 0x000fe20003fc4070 */
[--C-:B------:R-:W-:Y:S01]  /*32e0*/  @!P5 IMAD.IADD R26, R26, 0x1, -R0.reuse ;  /* 0x000000011a1ad824 */ /* 0x100fe200078e0a00 */
[----:B------:R-:W-:Y:S01]  /*32f0*/  IABS R30, R32 ;  /* 0x00000020001e7213 */ /* 0x000fe20000000000 */
[----:B------:R-:W-:Y:S02]  /*3300*/  @!P0 IMAD.IADD R29, R29, 0x1, -R0 ;  /* 0x000000011d1d8824 */ /* 0x000fe400078e0a00 */
[----:B------:R-:W-:Y:S01]  /*3310*/  @!P4 IMAD.MOV R24, RZ, RZ, -R24 ;  /* 0x000000ffff18c224 */ /* 0x000fe200078e0a18 */
[C---:B------:R-:W-:Y:S01]  /*3320*/  ISETP.GT.U32.AND P5, PT, R0.reuse, R26, PT ;  /* 0x0000001a0000720c */ /* 0x040fe20003fa4070 */
[----:B------:R-:W-:Y:S01]  /*3330*/  IMAD.HI.U32 R27, R7, R30, RZ ;  /* 0x0000001e071b7227 */ /* 0x000fe200078e00ff */
[----:B------:R-:W-:Y:S02]  /*3340*/  ISETP.GE.AND P4, PT, R35, RZ, PT ;  /* 0x000000ff2300720c */ /* 0x000fe40003f86270 */
[----:B------:R-:W-:Y:S01]  /*3350*/  ISETP.GT.U32.AND P0, PT, R0, R29, PT ;  /* 0x0000001d0000720c */ /* 0x000fe20003f04070 */
[----:B------:R-:W-:-:S02]  /*3360*/  VIADD R35, R9, 0xa4 ;  /* 0x000000a409237836 */ /* 0x000fc40000000000 */
[--C-:B------:R-:W-:Y:S02]  /*3370*/  @!P6 IMAD.IADD R31, R31, 0x1, -R0.reuse ;  /* 0x000000011f1fe824 */ /* 0x100fe400078e0a00 */
[----:B------:R-:W-:Y:S01]  /*3380*/  IMAD.MOV R27, RZ, RZ, -R27 ;  /* 0x000000ffff1b7224 */ /* 0x000fe200078e0a1b */
[----:B------:R-:W-:Y:S01]  /*3390*/  IABS R33, R35 ;  /* 0x0000002300217213 */ /* 0x000fe20000000000 */
[----:B------:R-:W-:Y:S01]  /*33a0*/  @!P3 IMAD.IADD R28, R28, 0x1, -R0 ;  /* 0x000000011c1cb824 */ /* 0x000fe200078e0a00 */
[C---:B------:R-:W-:Y:S01]  /*33b0*/  ISETP.GT.U32.AND P6, PT, R0.reuse, R31, PT ;  /* 0x0000001f0000720c */ /* 0x040fe20003fc4070 */
[----:B------:R-:W-:Y:S02]  /*33c0*/  IMAD R30, R0, R27, R30 ;  /* 0x0000001b001e7224 */ /* 0x000fe400078e021e */
[----:B------:R-:W-:Y:S01]  /*33d0*/  @!P5 IMAD.IADD R26, R26, 0x1, -R0 ;  /* 0x000000011a1ad824 */ /* 0x000fe200078e0a00 */
[----:B------:R-:W-:Y:S01]  /*33e0*/  ISETP.GT.U32.AND P3, PT, R0, R28, PT ;  /* 0x0000001c0000720c */ /* 0x000fe20003f64070 */
[----:B------:R-:W-:Y:S01]  /*33f0*/  IMAD.HI.U32 R27, R7, R33, RZ ;  /* 0x00000021071b7227 */ /* 0x000fe200078e00ff */
[----:B------:R-:W-:-:S03]  /*3400*/  ISETP.GE.AND P5, PT, R36, RZ, PT ;  /* 0x000000ff2400720c */ /* 0x000fc60003fa6270 */
[----:B------:R-:W-:Y:S01]  /*3410*/  @!P0 IMAD.IADD R29, R29, 0x1, -R0 ;  /* 0x000000011d1d8824 */ /* 0x000fe200078e0a00 */
[----:B------:R-:W-:Y:S01]  /*3420*/  ISETP.GE.AND P0, PT, R32, RZ, PT ;  /* 0x000000ff2000720c */ /* 0x000fe20003f06270 */
[----:B------:R-:W-:Y:S02]  /*3430*/  VIADD R37, R9, 0xa0 ;  /* 0x000000a009257836 */ /* 0x000fe40000000000 */
[----:B------:R-:W-:Y:S01]  /*3440*/  @!P2 IMAD.MOV R26, RZ, RZ, -R26 ;  /* 0x000000ffff1aa224 */ /* 0x000fe200078e0a1a */
[----:B------:R-:W-:Y:S01]  /*3450*/  ISETP.GT.U32.AND P2, PT, R0, R30, PT ;  /* 0x0000001e0000720c */ /* 0x000fe20003f44070 */
[----:B------:R-:W-:Y:S02]  /*3460*/  IMAD.MOV R32, RZ, RZ, -R27 ;  /* 0x000000ffff207224 */ /* 0x000fe400078e0a1b */
[----:B------:R-:W-:Y:S01]  /*3470*/  @!P1 IMAD.MOV R23, RZ, RZ, -R23 ;  /* 0x000000ffff179224 */ /* 0x000fe200078e0a17 */
[----:B------:R-:W-:Y:S01]  /*3480*/  ISETP.GE.AND P1, PT, R34, RZ, PT ;  /* 0x000000ff2200720c */ /* 0x000fe20003f26270 */
[----:B------:R-:W-:Y:S01]  /*3490*/  IMAD R33, R0, R32, R33 ;  /* 0x0000002000217224 */ /* 0x000fe200078e0221 */
[----:B------:R-:W-:Y:S01]  /*34a0*/  IABS R34, R37 ;  /* 0x0000002500227213 */ /* 0x000fe20000000000 */
[----:B------:R-:W-:-:S02]  /*34b0*/  @!P6 IMAD.IADD R31, R31, 0x1, -R0 ;  /* 0x000000011f1fe824 */ /* 0x000fc400078e0a00 */
[----:B------:R-:W-:Y:S01]  /*34c0*/  @!P3 IMAD.IADD R28, R28, 0x1, -R0 ;  /* 0x000000011c1cb824 */ /* 0x000fe200078e0a00 */
[----:B------:R-:W-:Y:S01]  /*34d0*/  ISETP.GT.U32.AND P6, PT, R0, R33, PT ;  /* 0x000000210000720c */ /* 0x000fe20003fc4070 */
[----:B------:R-:W-:Y:S01]  /*34e0*/  IMAD.HI.U32 R27, R7, R34, RZ ;  /* 0x00000022071b7227 */ /* 0x000fe200078e00ff */
[----:B------:R-:W-:-:S03]  /*34f0*/  ISETP.GE.AND P3, PT, R35, RZ, PT ;  /* 0x000000ff2300720c */ /* 0x000fc60003f66270 */
[----:B------:R-:W-:Y:S02]  /*3500*/  IMAD.MOV R35, RZ, RZ, -R27 ;  /* 0x000000ffff237224 */ /* 0x000fe400078e0a1b */
[----:B------:R-:W-:Y:S02]  /*3510*/  @!P2 IMAD.IADD R30, R30, 0x1, -R0 ;  /* 0x000000011e1ea824 */ /* 0x000fe400078e0a00 */
[----:B------:R-:W-:Y:S02]  /*3520*/  IMAD.MOV.U32 R27, RZ, RZ, R29 ;  /* 0x000000ffff1b7224 */ /* 0x000fe400078e001d */
[C---:B------:R-:W-:Y:S01]  /*3530*/  IMAD R32, R0.reuse, R35, R34 ;  /* 0x0000002300207224 */ /* 0x040fe200078e0222 */
[----:B------:R-:W-:Y:S01]  /*3540*/  ISETP.GT.U32.AND P2, PT, R0, R30, PT ;  /* 0x0000001e0000720c */ /* 0x000fe20003f44070 */
[----:B------:R-:W-:Y:S02]  /*3550*/  IMAD.MOV.U32 R29, RZ, RZ, R31 ;  /* 0x000000ffff1d7224 */ /* 0x000fe400078e001f */
[----:B------:R-:W-:-:S02]  /*3560*/  VIADD R38, R9, 0x9c ;  /* 0x0000009c09267836 */ /* 0x000fc40000000000 */
[----:B------:R-:W-:Y:S01]  /*3570*/  @!P5 IMAD.MOV R29, RZ, RZ, -R29 ;  /* 0x000000ffff1dd224 */ /* 0x000fe200078e0a1d */
[C---:B------:R-:W-:Y:S01]  /*3580*/  ISETP.GT.U32.AND P5, PT, R0.reuse, R32, PT ;  /* 0x000000200000720c */ /* 0x040fe20003fa4070 */
[----:B------:R-:W-:Y:S01]  /*3590*/  @!P6 IMAD.IADD R33, R33, 0x1, -R0 ;  /* 0x000000012121e824 */ /* 0x000fe200078e0a00 */
[----:B------:R-:W-:Y:S01]  /*35a0*/  IABS R36, R38 ;  /* 0x0000002600247213 */ /* 0x000fe20000000000 */
[C---:B------:R-:W-:Y:S02]  /*35b0*/  VIADD R34, R9.reuse, 0x98 ;  /* 0x0000009809227836 */ /* 0x040fe40000000000 */
[----:B------:R-:W-:Y:S01]  /*35c0*/  VIADD R39, R9, 0x94 ;  /* 0x0000009409277836 */ /* 0x000fe20000000000 */
[----:B------:R-:W-:Y:S01]  /*35d0*/  ISETP.GT.U32.AND P6, PT, R0, R33, PT ;  /* 0x000000210000720c */ /* 0x000fe20003fc4070 */
[----:B------:R-:W-:-:S04]  /*35e0*/  IMAD.HI.U32 R31, R7, R36, RZ ;  /* 0x00000024071f7227 */ /* 0x000fc800078e00ff */
[--C-:B------:R-:W-:Y:S01]  /*35f0*/  @!P2 IMAD.IADD R30, R30, 0x1, -R0.reuse ;  /* 0x000000011e1ea824 */ /* 0x100fe200078e0a00 */
[----:B------:R-:W-:Y:S01]  /*3600*/  ISETP.GE.AND P2, PT, R34, RZ, PT ;  /* 0x000000ff2200720c */ /* 0x000fe20003f46270 */
[----:B------:R-:W-:Y:S01]  /*3610*/  IMAD.MOV R31, RZ, RZ, -R31 ;  /* 0x000000ffff1f7224 */ /* 0x000fe200078e0a1f */
[----:B------:R-:W-:Y:S01]  /*3620*/  IABS R34, R34 ;  /* 0x0000002200227213 */ /* 0x000fe20000000000 */
[----:B------:R-:W-:Y:S02]  /*3630*/  @!P5 IMAD.IADD R32, R32, 0x1, -R0 ;  /* 0x000000012020d824 */ /* 0x000fe400078e0a00 */
[C---:B------:R-:W-:Y:S01]  /*3640*/  IMAD R35, R0.reuse, R31, R36 ;  /* 0x0000001f00237224 */ /* 0x040fe200078e0224 */
[----:B------:R-:W-:Y:S01]  /*3650*/  IABS R36, R39 ;  /* 0x0000002700247213 */ /* 0x000fe20000000000 */
[----:B------:R-:W-:Y:S01]  /*3660*/  IMAD.HI.U32 R31, R7, R34, RZ ;  /* 0x00000022071f7227 */ /* 0x000fe200078e00ff */
[----:B------:R-:W-:-:S03]  /*3670*/  ISETP.GT.U32.AND P5, PT, R0, R32, PT ;  /* 0x000000200000720c */ /* 0x000fc60003fa4070 */
[----:B------:R-:W-:Y:S01]  /*3680*/  @!P6 IMAD.IADD R33, R33, 0x1, -R0 ;  /* 0x000000012121e824 */ /* 0x000fe200078e0a00 */
[----:B------:R-:W-:Y:S01]  /*3690*/  ISETP.GE.AND P6, PT, R39, RZ, PT ;  /* 0x000000ff2700720c */ /* 0x000fe20003fc6270 */
[----:B------:R-:W-:Y:S01]  /*36a0*/  @!P1 IMAD.MOV R27, RZ, RZ, -R27 ;  /* 0x000000ffff1b9224 */ /* 0x000fe200078e0a1b */
[----:B------:R-:W-:Y:S01]  /*36b0*/  ISETP.GE.AND P1, PT, R37, RZ, PT ;  /* 0x000000ff2500720c */ /* 0x000fe20003f26270 */
[----:B------:R-:W-:Y:S01]  /*36c0*/  @!P0 IMAD.MOV R30, RZ, RZ, -R30 ;  /* 0x000000ffff1e8224 */ /* 0x000fe200078e0a1e */
[----:B------:R-:W-:Y:S01]  /*36d0*/  ISETP.GT.U32.AND P0, PT, R0, R35, PT ;  /* 0x000000230000720c */ /* 0x000fe20003f04070 */
[----:B------:R-:W-:Y:S02]  /*36e0*/  IMAD.MOV R37, RZ, RZ, -R31 ;  /* 0x000000ffff257224 */ /* 0x000fe400078e0a1f */
[----:B------:R-:W-:Y:S02]  /*36f0*/  IMAD.MOV.U32 R31, RZ, RZ, R33 ;  /* 0x000000ffff1f7224 */ /* 0x000fe400078e0021 */
[----:B------:R-:W-:-:S04]  /*3700*/  IMAD.HI.U32 R33, R7, R36, RZ ;  /* 0x0000002407217227 */ /* 0x000fc800078e00ff */
[----:B------:R-:W-:Y:S02]  /*3710*/  IMAD R34, R0, R37, R34 ;  /* 0x0000002500227224 */ /* 0x000fe400078e0222 */
[----:B------:R-:W-:Y:S02]  /*3720*/  IMAD.MOV R37, RZ, RZ, -R33 ;  /* 0x000000ffff257224 */ /* 0x000fe400078e0a21 */
[----:B------:R-:W-:Y:S01]  /*3730*/  @!P5 IMAD.IADD R32, R32, 0x1, -R0 ;  /* 0x000000012020d824 */ /* 0x000fe200078e0a00 */
[C---:B------:R-:W-:Y:S01]  /*3740*/  ISETP.GT.U32.AND P5, PT, R0.reuse, R34, PT ;  /* 0x000000220000720c */ /* 0x040fe20003fa4070 */
[C---:B------:R-:W-:Y:S02]  /*3750*/  IMAD R37, R0.reuse, R37, R36 ;  /* 0x0000002500257224 */ /* 0x040fe400078e0224 */
[----:B------:R-:W-:Y:S02]  /*3760*/  @!P0 IMAD.IADD R35, R35, 0x1, -R0 ;  /* 0x0000000123238824 */ /* 0x000fe400078e0a00 */
[----:B------:R-:W-:Y:S01]  /*3770*/  @!P1 IMAD.MOV R32, RZ, RZ, -R32 ;  /* 0x000000ffff209224 */ /* 0x000fe200078e0a20 */
[C---:B------:R-:W-:Y:S01]  /*3780*/  ISETP.GT.U32.AND P1, PT, R0.reuse, R37, PT ;  /* 0x000000250000720c */ /* 0x040fe20003f24070 */
[C---:B------:R-:W-:Y:S01]  /*3790*/  VIADD R40, R9.reuse, 0x90 ;  /* 0x0000009009287836 */ /* 0x040fe20000000000 */
[----:B------:R-:W-:Y:S01]  /*37a0*/  ISETP.GT.U32.AND P0, PT, R0, R35, PT ;  /* 0x000000230000720c */ /* 0x000fe20003f04070 */
[----:B------:R-:W-:Y:S01]  /*37b0*/  @!P4 IMAD.MOV R28, RZ, RZ, -R28 ;  /* 0x000000ffff1cc224 */ /* 0x000fe200078e0a1c */
[----:B------:R-:W-:Y:S01]  /*37c0*/  ISETP.GE.AND P4, PT, R38, RZ, PT ;  /* 0x000000ff2600720c */ /* 0x000fe20003f86270 */
[C---:B------:R-:W-:Y:S01]  /*37d0*/  VIADD R41, R9.reuse, 0x8c ;  /* 0x0000008c09297836 */ /* 0x040fe20000000000 */
[----:B------:R-:W-:Y:S01]  /*37e0*/  IABS R38, R40 ;  /* 0x0000002800267213 */ /* 0x000fe20000000000 */
[----:B------:R-:W-:-:S02]  /*37f0*/  VIADD R43, R9, 0x88 ;  /* 0x00000088092b7836 */ /* 0x000fc40000000000 */
[----:B------:R-:W-:Y:S01]  /*3800*/  @!P3 IMAD.MOV R31, RZ, RZ, -R31 ;  /* 0x000000ffff1fb224 */ /* 0x000fe200078e0a1f */
[----:B------:R-:W-:Y:S01]  /*3810*/  IABS R39, R41 ;  /* 0x0000002900277213 */ /* 0x000fe20000000000 */
[----:B------:R-:W-:Y:S01]  /*3820*/  IMAD.HI.U32 R33, R7, R38, RZ ;  /* 0x0000002607217227 */ /* 0x000fe200078e00ff */
[----:B------:R-:W-:Y:S02]  /*3830*/  ISETP.GE.AND P3, PT, R40, RZ, PT ;  /* 0x000000ff2800720c */ /* 0x000fe40003f66270 */
[----:B------:R-:W-:Y:S01]  /*3840*/  IABS R40, R43 ;  /* 0x0000002b00287213 */ /* 0x000fe20000000000 */
[--C-:B------:R-:W-:Y:S02]  /*3850*/  @!P1 IMAD.IADD R37, R37, 0x1, -R0.reuse ;  /* 0x0000000125259824 */ /* 0x100fe400078e0a00 */
[----:B------:R-:W-:Y:S02]  /*3860*/  IMAD.MOV R33, RZ, RZ, -R33 ;  /* 0x000000ffff217224 */ /* 0x000fe400078e0a21 */
[----:B------:R-:W-:Y:S01]  /*3870*/  @!P0 IMAD.IADD R35, R35, 0x1, -R0 ;  /* 0x0000000123238824 */ /* 0x000fe200078e0a00 */
[C---:B------:R-:W-:Y:S01]  /*3880*/  ISETP.GT.U32.AND P1, PT, R0.reuse, R37, PT ;  /* 0x000000250000720c */ /* 0x040fe20003f24070 */
[----:B------:R-:W-:-:S02]  /*3890*/  IMAD R36, R0, R33, R38 ;  /* 0x0000002100247224 */ /* 0x000fc400078e0226 */
[----:B------:R-:W-:Y:S02]  /*38a0*/  VIADD R44, R9, 0x84 ;  /* 0x00000084092c7836 */ /* 0x000fe40000000000 */
[----:B------:R-:W-:Y:S01]  /*38b0*/  IMAD.MOV.U32 R33, RZ, RZ, R35 ;  /* 0x000000ffff217224 */ /* 0x000fe200078e0023 */
[----:B------:R-:W-:Y:S01]  /*38c0*/  ISETP.GT.U32.AND P0, PT, R0, R36, PT ;  /* 0x000000240000720c */ /* 0x000fe20003f04070 */
[----:B------:R-:W-:Y:S01]  /*38d0*/  IMAD.HI.U32 R35, R7, R39, RZ ;  /* 0x0000002707237227 */ /* 0x000fe200078e00ff */
[----:B------:R-:W-:-:S03]  /*38e0*/  IABS R42, R44 ;  /* 0x0000002c002a7213 */ /* 0x000fc60000000000 */
[----:B------:R-:W-:-:S04]  /*38f0*/  IMAD.HI.U32 R38, R7, R40, RZ ;  /* 0x0000002807267227 */ /* 0x000fc800078e00ff */
[----:B------:R-:W-:Y:S02]  /*3900*/  IMAD.MOV R35, RZ, RZ, -R35 ;  /* 0x000000ffff237224 */ /* 0x000fe400078e0a23 */
[----:B------:R-:W-:Y:S01]  /*3910*/  @!P4 IMAD.MOV R33, RZ, RZ, -R33 ;  /* 0x000000ffff21c224 */ /* 0x000fe200078e0a21 */
[----:B------:R-:W-:Y:S01]  /*3920*/  ISETP.GE.AND P4, PT, R41, RZ, PT ;  /* 0x000000ff2900720c */ /* 0x000fe20003f86270 */
[----:B------:R-:W-:Y:S02]  /*3930*/  IMAD.MOV R41, RZ, RZ, -R38 ;  /* 0x000000ffff297224 */ /* 0x000fe400078e0a26 */
[----:B------:R-:W-:Y:S02]  /*3940*/  IMAD R38, R0, R35, R39 ;  /* 0x0000002300267224 */ /* 0x000fe400078e0227 */
[----:B------:R-:W-:-:S04]  /*3950*/  IMAD.HI.U32 R35, R7, R42, RZ ;  /* 0x0000002a07237227 */ /* 0x000fc800078e00ff */
[----:B------:R-:W-:Y:S01]  /*3960*/  @!P1 IMAD.IADD R37, R37, 0x1, -R0 ;  /* 0x0000000125259824 */ /* 0x000fe200078e0a00 */
[C---:B------:R-:W-:Y:S01]  /*3970*/  ISETP.GT.U32.AND P1, PT, R0.reuse, R38, PT ;  /* 0x000000260000720c */ /* 0x040fe20003f24070 */
[----:B------:R-:W-:Y:S02]  /*3980*/  IMAD R39, R0, R41, R40 ;  /* 0x0000002900277224 */ /* 0x000fe400078e0228 */
[----:B------:R-:W-:Y:S02]  /*3990*/  IMAD.MOV R41, RZ, RZ, -R35 ;  /* 0x000000ffff297224 */ /* 0x000fe400078e0a23 */
[----:B------:R-:W-:Y:S02]  /*39a0*/  IMAD.MOV.U32 R35, RZ, RZ, R37 ;  /* 0x000000ffff237224 */ /* 0x000fe400078e0025 */
[--C-:B------:R-:W-:Y:S02]  /*39b0*/  @!P5 IMAD.IADD R34, R34, 0x1, -R0.reuse ;  /* 0x000000012222d824 */ /* 0x100fe400078e0a00 */
[----:B------:R-:W-:-:S02]  /*39c0*/  @!P0 IMAD.IADD R36, R36, 0x1, -R0 ;  /* 0x0000000124248824 */ /* 0x000fc400078e0a00 */
[----:B------:R-:W-:Y:S01]  /*39d0*/  @!P6 IMAD.MOV R35, RZ, RZ, -R35 ;  /* 0x000000ffff23e224 */ /* 0x000fe200078e0a23 */
[C---:B------:R-:W-:Y:S01]  /*39e0*/  ISETP.GT.U32.AND P6, PT, R0.reuse, R39, PT ;  /* 0x000000270000720c */ /* 0x040fe20003fc4070 */
[C---:B------:R-:W-:Y:S01]  /*39f0*/  VIADD R37, R9.reuse, 0x80 ;  /* 0x0000008009257836 */ /* 0x040fe20000000000 */
[C---:B------:R-:W-:Y:S01]  /*3a00*/  ISETP.GT.U32.AND P5, PT, R0.reuse, R34, PT ;  /* 0x000000220000720c */ /* 0x040fe20003fa4070 */
[C---:B------:R-:W-:Y:S01]  /*3a10*/  VIADD R47, R9.reuse, 0x7c ;  /* 0x0000007c092f7836 */ /* 0x040fe20000000000 */
[C---:B------:R-:W-:Y:S01]  /*3a20*/  ISETP.GT.U32.AND P0, PT, R0.reuse, R36, PT ;  /* 0x000000240000720c */ /* 0x040fe20003f04070 */
[----:B------:R-:W-:Y:S01]  /*3a30*/  IMAD R41, R0, R41, R42 ;  /* 0x0000002900297224 */ /* 0x000fe200078e022a */
[----:B------:R-:W-:Y:S01]  /*3a40*/  IABS R42, R37 ;  /* 0x00000025002a7213 */ /* 0x000fe20000000000 */
[----:B------:R-:W-:Y:S02]  /*3a50*/  VIADD R48, R9, 0x78 ;  /* 0x0000007809307836 */ /* 0x000fe40000000000 */
[----:B------:R-:W-:-:S02]  /*3a60*/  @!P1 IMAD.IADD R38, R38, 0x1, -R0 ;  /* 0x0000000126269824 */ /* 0x000fc400078e0a00 */
[----:B------:R-:W-:Y:S01]  /*3a70*/  VIADD R49, R9, 0x74 ;  /* 0x0000007409317836 */ /* 0x000fe20000000000 */
[----:B------:R-:W-:Y:S01]  /*3a80*/  IABS R45, R48 ;  /* 0x00000030002d7213 */ /* 0x000fe20000000000 */
[--C-:B------:R-:W-:Y:S01]  /*3a90*/  @!P6 IMAD.IADD R39, R39, 0x1, -R0.reuse ;  /* 0x000000012727e824 */ /* 0x100fe200078e0a00 */
[----:B------:R-:W-:Y:S01]  /*3aa0*/  ISETP.GT.U32.AND P1, PT, R0, R38, PT ;  /* 0x000000260000720c */ /* 0x000fe20003f24070 */
[--C-:B------:R-:W-:Y:S01]  /*3ab0*/  @!P5 IMAD.IADD R34, R34, 0x1, -R0.reuse ;  /* 0x000000012222d824 */ /* 0x100fe200078e0a00 */
[----:B------:R-:W-:Y:S01]  /*3ac0*/  ISETP.GE.AND P5, PT, R43, RZ, PT ;  /* 0x000000ff2b00720c */ /* 0x000fe20003fa6270 */
[----:B------:R-:W-:Y:S01]  /*3ad0*/  @!P0 IMAD.IADD R36, R36, 0x1, -R0 ;  /* 0x0000000124248824 */ /* 0x000fe200078e0a00 */
[----:B------:R-:W-:Y:S01]  /*3ae0*/  IABS R43, R47 ;  /* 0x0000002f002b7213 */ /* 0x000fe20000000000 */
[----:B------:R-:W-:Y:S01]  /*3af0*/  @!P2 IMAD.MOV R34, RZ, RZ, -R34 ;  /* 0x000000ffff22a224 */ /* 0x000fe200078e0a22 */
[----:B------:R-:W-:Y:S01]  /*3b00*/  ISETP.GE.AND P0, PT, R37, RZ, PT ;  /* 0x000000ff2500720c */ /* 0x000fe20003f06270 */
[----:B------:R-:W-:Y:S01]  /*3b10*/  IMAD.HI.U32 R37, R7, R42, RZ ;  /* 0x0000002a07257227 */ /* 0x000fe200078e00ff */
[----:B------:R-:W-:-:S02]  /*3b20*/  ISETP.GT.U32.AND P6, PT, R0, R39, PT ;  /* 0x000000270000720c */ /* 0x000fc40003fc4070 */
[----:B------:R-:W-:Y:S01]  /*3b30*/  ISETP.GE.AND P2, PT, R44, RZ, PT ;  /* 0x000000ff2c00720c */ /* 0x000fe20003f46270 */
[----:B------:R-:W-:Y:S01]  /*3b40*/  IMAD.HI.U32 R40, R7, R43, RZ ;  /* 0x0000002b07287227 */ /* 0x000fe200078e00ff */
[----:B------:R-:W-:-:S03]  /*3b50*/  IABS R46, R49 ;  /* 0x00000031002e7213 */ /* 0x000fc60000000000 */
[----:B------:R-:W-:Y:S02]  /*3b60*/  IMAD.MOV R37, RZ, RZ, -R37 ;  /* 0x000000ffff257224 */ /* 0x000fe400078e0a25 */
[----:B------:R-:W-:Y:S02]  /*3b70*/  IMAD.MOV R44, RZ, RZ, -R40 ;  /* 0x000000ffff2c7224 */ /* 0x000fe400078e0a28 */
[C---:B------:R-:W-:Y:S02]  /*3b80*/  IMAD R40, R0.reuse, R37, R42 ;  /* 0x0000002500287224 */ /* 0x040fe400078e022a */
[----:B------:R-:W-:Y:S02]  /*3b90*/  @!P6 IMAD.IADD R39, R39, 0x1, -R0 ;  /* 0x000000012727e824 */ /* 0x000fe400078e0a00 */
[----:B------:R-:W-:Y:S01]  /*3ba0*/  @!P3 IMAD.MOV R36, RZ, RZ, -R36 ;  /* 0x000000ffff24b224 */ /* 0x000fe200078e0a24 */
[C---:B------:R-:W-:Y:S01]  /*3bb0*/  ISETP.GT.U32.AND P6, PT, R0.reuse, R40, PT ;  /* 0x000000280000720c */ /* 0x040fe20003fc4070 */
[----:B------:R-:W-:Y:S01]  /*3bc0*/  IMAD.HI.U32 R37, R7, R45, RZ ;  /* 0x0000002d07257227 */ /* 0x000fe200078e00ff */
[----:B------:R-:W-:-:S03]  /*3bd0*/  ISETP.GT.U32.AND P3, PT, R0, R41, PT ;  /* 0x000000290000720c */ /* 0x000fc60003f64070 */
[----:B------:R-:W-:-:S04]  /*3be0*/  IMAD.HI.U32 R42, R7, R46, RZ ;  /* 0x0000002e072a7227 */ /* 0x000fc800078e00ff */
[----:B------:R-:W-:Y:S02]  /*3bf0*/  IMAD R43, R0, R44, R43 ;  /* 0x0000002c002b7224 */ /* 0x000fe400078e022b */
[----:B------:R-:W-:Y:S02]  /*3c00*/  IMAD.MOV R44, RZ, RZ, -R37 ;  /* 0x000000ffff2c7224 */ /* 0x000fe400078e0a25 */
[----:B------:R-:W-:Y:S02]  /*3c10*/  @!P6 IMAD.IADD R40, R40, 0x1, -R0 ;  /* 0x000000012828e824 */ /* 0x000fe400078e0a00 */
[----:B------:R-:W-:Y:S02]  /*3c20*/  IMAD.MOV.U32 R37, RZ, RZ, R39 ;  /* 0x000000ffff257224 */ /* 0x000fe400078e0027 */
[----:B------:R-:W-:Y:S01]  /*3c30*/  IMAD.MOV R39, RZ, RZ, -R42 ;  /* 0x000000ffff277224 */ /* 0x000fe200078e0a2a */
[----:B------:R-:W-:Y:S01]  /*3c40*/  ISETP.GT.U32.AND P6, PT, R0, R40, PT ;  /* 0x000000280000720c */ /* 0x000fe20003fc4070 */
[----:B------:R-:W-:Y:S01]  /*3c50*/  @!P1 IMAD.IADD R38, R38, 0x1, -R0 ;  /* 0x0000000126269824 */ /* 0x000fe200078e0a00 */
[----:B------:R-:W-:Y:S01]  /*3c60*/  ISETP.GE.AND P1, PT, R47, RZ, PT ;  /* 0x000000ff2f00720c */ /* 0x000fe20003f26270 */
[----:B------:R-:W-:-:S02]  /*3c70*/  IMAD R42, R0, R44, R45 ;  /* 0x0000002c002a7224 */ /* 0x000fc400078e022d */
[C---:B------:R-:W-:Y:S02]  /*3c80*/  IMAD R45, R0.reuse, R39, R46 ;  /* 0x00000027002d7224 */ /* 0x040fe400078e022e */
[----:B------:R-:W-:Y:S02]  /*3c90*/  @!P3 IMAD.IADD R41, R41, 0x1, -R0 ;  /* 0x000000012929b824 */ /* 0x000fe400078e0a00 */
[----:B------:R-:W-:Y:S01]  /*3ca0*/  @!P4 IMAD.MOV R38, RZ, RZ, -R38 ;  /* 0x000000ffff26c224 */ /* 0x000fe200078e0a26 */
[C---:B------:R-:W-:Y:S01]  /*3cb0*/  ISETP.GT.U32.AND P4, PT, R0.reuse, R43, PT ;  /* 0x0000002b0000720c */ /* 0x040fe20003f84070 */
[C---:B------:R-:W-:Y:S01]  /*3cc0*/  VIADD R50, R9.reuse, 0x70 ;  /* 0x0000007009327836 */ /* 0x040fe20000000000 */
[----:B------:R-:W-:Y:S01]  /*3cd0*/  ISETP.GT.U32.AND P3, PT, R0, R41, PT ;  /* 0x000000290000720c */ /* 0x000fe20003f64070 */
[----:B------:R-:W-:Y:S01]  /*3ce0*/  @!P6 IMAD.IADD R40, R40, 0x1, -R0 ;  /* 0x000000012828e824 */ /* 0x000fe200078e0a00 */
[----:B------:R-:W-:Y:S01]  /*3cf0*/  ISETP.GT.U32.AND P6, PT, R0, R45, PT ;  /* 0x0000002d0000720c */ /* 0x000fe20003fc4070 */
[C---:B------:R-:W-:Y:S01]  /*3d00*/  VIADD R51, R9.reuse, 0x6c ;  /* 0x0000006c09337836 */ /* 0x040fe20000000000 */
[----:B------:R-:W-:Y:S01]  /*3d10*/  IABS R46, R50 ;  /* 0x00000032002e7213 */ /* 0x000fe20000000000 */
[----:B------:R-:W-:Y:S01]  /*3d20*/  @!P5 IMAD.MOV R37, RZ, RZ, -R37 ;  /* 0x000000ffff25d224 */ /* 0x000fe200078e0a25 */
[----:B------:R-:W-:Y:S01]  /*3d30*/  ISETP.GE.AND P5, PT, R48, RZ, PT ;  /* 0x000000ff3000720c */ /* 0x000fe20003fa6270 */
[C---:B------:R-:W-:Y:S01]  /*3d40*/  VIADD R54, R9.reuse, 0x58 ;  /* 0x0000005809367836 */ /* 0x040fe20000000000 */
[----:B------:R-:W-:Y:S01]  /*3d50*/  IABS R47, R51 ;  /* 0x00000033002f7213 */ /* 0x000fe20000000000 */
[----:B------:R-:W-:-:S02]  /*3d60*/  VIADD R52, R9, 0x5c ;  /* 0x0000005c09347836 */ /* 0x000fc40000000000 */
[--C-:B------:R-:W-:Y:S01]  /*3d70*/  @!P4 IMAD.IADD R43, R43, 0x1, -R0.reuse ;  /* 0x000000012b2bc824 */ /* 0x100fe200078e0a00 */
[----:B------:R-:W-:Y:S01]  /*3d80*/  IABS R57, R54 ;  /* 0x0000003600397213 */ /* 0x000fe20000000000 */
[--C-:B------:R-:W-:Y:S01]  /*3d90*/  @!P3 IMAD.IADD R41, R41, 0x1, -R0.reuse ;  /* 0x000000012929b824 */ /* 0x100fe200078e0a00 */
[C---:B------:R-:W-:Y:S01]  /*3da0*/  ISETP.GT.U32.AND P3, PT, R0.reuse, R42, PT ;  /* 0x0000002a0000720c */ /* 0x040fe20003f64070 */
[----:B------:R-:W-:Y:S01]  /*3db0*/  @!P6 IMAD.IADD R45, R45, 0x1, -R0 ;  /* 0x000000012d2de824 */ /* 0x000fe200078e0a00 */
[C---:B------:R-:W-:Y:S01]  /*3dc0*/  ISETP.GT.U32.AND P4, PT, R0.reuse, R43, PT ;  /* 0x0000002b0000720c */ /* 0x040fe20003f84070 */
[----:B------:R-:W-:Y:S01]  /*3dd0*/  IMAD.MOV.U32 R39, RZ, RZ, R41 ;  /* 0x000000ffff277224 */ /* 0x000fe200078e0029 */
[----:B------:R-:W-:Y:S01]  /*3de0*/  IABS R55, R52 ;  /* 0x0000003400377213 */ /* 0x000fe20000000000 */
[----:B------:R-:W-:Y:S01]  /*3df0*/  IMAD.HI.U32 R41, R7, R46, RZ ;  /* 0x0000002e07297227 */ /* 0x000fe200078e00ff */
[----:B------:R-:W-:-:S03]  /*3e00*/  ISETP.GT.U32.AND P6, PT, R0, R45, PT ;  /* 0x0000002d0000720c */ /* 0x000fc60003fc4070 */
[----:B------:R-:W-:Y:S01]  /*3e10*/  @!P2 IMAD.MOV R39, RZ, RZ, -R39 ;  /* 0x000000ffff27a224 */ /* 0x000fe200078e0a27 */
[----:B------:R-:W-:Y:S01]  /*3e20*/  ISETP.GE.AND P2, PT, R49, RZ, PT ;  /* 0x000000ff3100720c */ /* 0x000fe20003f46270 */
[----:B------:R-:W-:-:S04]  /*3e30*/  IMAD.HI.U32 R44, R7, R47, RZ ;  /* 0x0000002f072c7227 */ /* 0x000fc800078e00ff */
[----:B------:R-:W-:Y:S02]  /*3e40*/  IMAD.MOV R41, RZ, RZ, -R41 ;  /* 0x000000ffff297224 */ /* 0x000fe400078e0a29 */
[--C-:B------:R-:W-:Y:S02]  /*3e50*/  @!P3 IMAD.IADD R42, R42, 0x1, -R0.reuse ;  /* 0x000000012a2ab824 */ /* 0x100fe400078e0a00 */
[----:B------:R-:W-:Y:S01]  /*3e60*/  @!P4 IMAD.IADD R43, R43, 0x1, -R0 ;  /* 0x000000012b2bc824 */ /* 0x000fe200078e0a00 */
[----:B------:R-:W-:Y:S01]  /*3e70*/  ISETP.GE.AND P4, PT, R51, RZ, PT ;  /* 0x000000ff3300720c */ /* 0x000fe20003f86270 */
[----:B------:R-:W-:Y:S01]  /*3e80*/  IMAD.MOV R48, RZ, RZ, -R44 ;  /* 0x000000ffff307224 */ /* 0x000fe200078e0a2c */
[C---:B------:R-:W-:Y:S01]  /*3e90*/  ISETP.GT.U32.AND P3, PT, R0.reuse, R42, PT ;  /* 0x0000002a0000720c */ /* 0x040fe20003f64070 */
[----:B------:R-:W-:Y:S02]  /*3ea0*/  @!P6 IMAD.IADD R45, R45, 0x1, -R0 ;  /* 0x000000012d2de824 */ /* 0x000fe400078e0a00 */
[----:B------:R-:W-:-:S02]  /*3eb0*/  IMAD R44, R0, R41, R46 ;  /* 0x00000029002c7224 */ /* 0x000fc400078e022e */
[----:B------:R-:W-:Y:S02]  /*3ec0*/  IMAD.MOV.U32 R41, RZ, RZ, R43 ;  /* 0x000000ffff297224 */ /* 0x000fe400078e002b */
[C---:B------:R-:W-:Y:S02]  /*3ed0*/  IMAD R47, R0.reuse, R48, R47 ;  /* 0x00000030002f7224 */ /* 0x040fe400078e022f */
[----:B------:R-:W-:Y:S02]  /*3ee0*/  IMAD.MOV.U32 R43, RZ, RZ, R45 ;  /* 0x000000ffff2b7224 */ /* 0x000fe400078e002d */
[C---:B------:R-:W-:Y:S02]  /*3ef0*/  VIADD R46, R9.reuse, 0x68 ;  /* 0x00000068092e7836 */ /* 0x040fe40000000000 */
[----:B------:R-:W-:Y:S01]  /*3f00*/  @!P2 IMAD.MOV R43, RZ, RZ, -R43 ;  /* 0x000000ffff2ba224 */ /* 0x000fe200078e0a2b */
[----:B------:R-:W-:Y:S01]  /*3f10*/  ISETP.GT.U32.AND P2, PT, R0, R47, PT ;  /* 0x0000002f0000720c */ /* 0x000fe20003f44070 */
[----:B------:R-:W-:Y:S01]  /*3f20*/  @!P1 IMAD.MOV R41, RZ, RZ, -R41 ;  /* 0x000000ffff299224 */ /* 0x000fe200078e0a29 */
[----:B------:R-:W-:Y:S01]  /*3f30*/  ISETP.GE.AND P1, PT, R46, RZ, PT ;  /* 0x000000ff2e00720c */ /* 0x000fe20003f26270 */
[C---:B------:R-:W-:Y:S01]  /*3f40*/  VIADD R48, R9.reuse, 0x64 ;  /* 0x0000006409307836 */ /* 0x040fe20000000000 */
[----:B------:R-:W-:Y:S01]  /*3f50*/  IABS R46, R46 ;  /* 0x0000002e002e7213 */ /* 0x000fe20000000000 */
[----:B------:R-:W-:Y:S01]  /*3f60*/  @!P3 IMAD.IADD R42, R42, 0x1, -R0 ;  /* 0x000000012a2ab824 */ /* 0x000fe200078e0a00 */
[----:B------:R-:W-:Y:S01]  /*3f70*/  ISETP.GT.U32.AND P3, PT, R0, R44, PT ;  /* 0x0000002c0000720c */ /* 0x000fe20003f64070 */
[----:B------:R-:W-:Y:S01]  /*3f80*/  VIADD R49, R9, 0x60 ;  /* 0x0000006009317836 */ /* 0x000fe20000000000 */
[----:B------:R-:W-:Y:S01]  /*3f90*/  IABS R51, R48 ;  /* 0x0000003000337213 */ /* 0x000fe20000000000 */
[----:B------:R-:W-:Y:S01]  /*3fa0*/  @!P5 IMAD.MOV R42, RZ, RZ, -R42 ;  /* 0x000000ffff2ad224 */ /* 0x000fe200078e0a2a */
[----:B------:R-:W-:Y:S01]  /*3fb0*/  ISETP.GE.AND P5, PT, R48, RZ, PT ;  /* 0x000000ff3000720c */ /* 0x000fe20003fa6270 */
[----:B------:R-:W-:Y:S01]  /*3fc0*/  IMAD.MOV.U32 R48, RZ, RZ, R46 ;  /* 0x000000ffff307224 */ /* 0x000fe200078e002e */
[----:B------:R-:W-:Y:S01]  /*3fd0*/  ISETP.GE.AND P6, PT, R49, RZ, PT ;  /* 0x000000ff3100720c */ /* 0x000fe20003fc6270 */
[----:B------:R-:W-:Y:S01]  /*3fe0*/  @!P2 IMAD.IADD R47, R47, 0x1, -R0 ;  /* 0x000000012f2fa824 */ /* 0x000fe200078e0a00 */
[----:B------:R-:W-:Y:S01]  /*3ff0*/  IABS R53, R49 ;  /* 0x0000003100357213 */ /* 0x000fe20000000000 */
[----:B------:R-:W-:-:S03]  /*4000*/  IMAD.HI.U32 R46, R7, R48, RZ ;  /* 0x00000030072e7227 */ /* 0x000fc600078e00ff */
[----:B------:R-:W-:Y:S01]  /*4010*/  ISETP.GT.U32.AND P2, PT, R0, R47, PT ;  /* 0x0000002f0000720c */ /* 0x000fe20003f44070 */
[----:B------:R-:W-:-:S04]  /*4020*/  IMAD.HI.U32 R45, R7, R51, RZ ;  /* 0x00000033072d7227 */ /* 0x000fc800078e00ff */
[----:B------:R-:W-:Y:S02]  /*4030*/  IMAD.MOV R49, RZ, RZ, -R46 ;  /* 0x000000ffff317224 */ /* 0x000fe400078e0a2e */
[----:B------:R-:W-:Y:S02]  /*4040*/  @!P3 IMAD.IADD R44, R44, 0x1, -R0 ;  /* 0x000000012c2cb824 */ /* 0x000fe400078e0a00 */
[----:B------:R-:W-:Y:S02]  /*4050*/  IMAD.MOV R46, RZ, RZ, -R45 ;  /* 0x000000ffff2e7224 */ /* 0x000fe400078e0a2d */
[----:B------:R-:W-:Y:S01]  /*4060*/  IMAD.HI.U32 R45, R7, R53, RZ ;  /* 0x00000035072d7227 */ /* 0x000fe200078e00ff */
[----:B------:R-:W-:-:S03]  /*4070*/  ISETP.GT.U32.AND P3, PT, R0, R44, PT ;  /* 0x0000002c0000720c */ /* 0x000fc60003f64070 */
[----:B------:R-:W-:Y:S02]  /*4080*/  IMAD R51, R0, R46, R51 ;  /* 0x0000002e00337224 */ /* 0x000fe400078e0233 */
[----:B------:R-:W-:Y:S01]  /*4090*/  @!P0 IMAD.MOV R40, RZ, RZ, -R40 ;  /* 0x000000ffff288224 */ /* 0x000fe200078e0a28 */
[----:B------:R-:W-:Y:S01]  /*40a0*/  ISETP.GE.AND P0, PT, R50, RZ, PT ;  /* 0x000000ff3200720c */ /* 0x000fe20003f06270 */
[----:B------:R-:W-:Y:S02]  /*40b0*/  IMAD.MOV R45, RZ, RZ, -R45 ;  /* 0x000000ffff2d7224 */ /* 0x000fe400078e0a2d */
[----:B------:R-:W-:Y:S01]  /*40c0*/  @!P2 IMAD.IADD R47, R47, 0x1, -R0 ;  /* 0x000000012f2fa824 */ /* 0x000fe200078e0a00 */
[----:B------:R-:W-:Y:S01]  /*40d0*/  ISETP.GT.U32.AND P2, PT, R0, R51, PT ;  /* 0x000000330000720c */ /* 0x000fe20003f44070 */
[----:B------:R-:W-:-:S04]  /*40e0*/  IMAD.HI.U32 R46, R7, R57, RZ ;  /* 0x00000039072e7227 */ /* 0x000fc800078e00ff */
[----:B------:R-:W-:Y:S02]  /*40f0*/  IMAD R53, R0, R45, R53 ;  /* 0x0000002d00357224 */ /* 0x000fe400078e0235 */
[----:B------:R-:W-:Y:S02]  /*4100*/  VIADD R56, R9, 0x54 ;  /* 0x0000005409387836 */ /* 0x000fe40000000000 */
[----:B------:R-:W-:-:S04]  /*4110*/  IMAD.HI.U32 R45, R7, R55, RZ ;  /* 0x00000037072d7227 */ /* 0x000fc800078e00ff */
[----:B------:R-:W-:Y:S02]  /*4120*/  VIADD R58, R9, 0x50 ;  /* 0x00000050093a7836 */ /* 0x000fe40000000000 */
[----:B------:R-:W-:Y:S02]  /*4130*/  IMAD.MOV R46, RZ, RZ, -R46 ;  /* 0x000000ffff2e7224 */ /* 0x000fe400078e0a2e */
[----:B------:R-:W-:Y:S01]  /*4140*/  IMAD R49, R0, R49, R48 ;  /* 0x0000003100317224 */ /* 0x000fe200078e0230 */
[----:B------:R-:W-:Y:S01]  /*4150*/  IABS R48, R56 ;  /* 0x0000003800307213 */ /* 0x000fe20000000000 */
[----:B------:R-:W-:Y:S01]  /*4160*/  IMAD.MOV R45, RZ, RZ, -R45 ;  /* 0x000000ffff2d7224 */ /* 0x000fe200078e0a2d */
[----:B------:R-:W-:Y:S01]  /*4170*/  IABS R50, R58 ;  /* 0x0000003a00327213 */ /* 0x000fe20000000000 */
[----:B------:R-:W-:Y:S01]  /*4180*/  @!P3 IMAD.IADD R44, R44, 0x1, -R0 ;  /* 0x000000012c2cb824 */ /* 0x000fe200078e0a00 */
[C---:B------:R-:W-:Y:S01]  /*4190*/  ISETP.GT.U32.AND P3, PT, R0.reuse, R49, PT ;  /* 0x000000310000720c */ /* 0x040fe20003f64070 */
[----:B------:R-:W-:-:S02]  /*41a0*/  IMAD R57, R0, R46, R57 ;  /* 0x0000002e00397224 */ /* 0x000fc400078e0239 */
[----:B------:R-:W-:Y:S02]  /*41b0*/  IMAD R55, R0, R45, R55 ;  /* 0x0000002d00377224 */ /* 0x000fe400078e0237 */
[----:B------:R-:W-:-:S04]  /*41c0*/  IMAD.HI.U32 R45, R7, R48, RZ ;  /* 0x00000030072d7227 */ /* 0x000fc800078e00ff */
[----:B------:R-:W-:Y:S01]  /*41d0*/  @!P0 IMAD.MOV R44, RZ, RZ, -R44 ;  /* 0x000000ffff2c8224 */ /* 0x000fe200078e0a2c */
[C---:B------:R-:W-:Y:S01]  /*41e0*/  ISETP.GT.U32.AND P0, PT, R0.reuse, R53, PT ;  /* 0x000000350000720c */ /* 0x040fe20003f04070 */
[----:B------:R-:W-:Y:S01]  /*41f0*/  @!P2 IMAD.IADD R51, R51, 0x1, -R0 ;  /* 0x000000013333a824 */ /* 0x000fe200078e0a00 */
[----:B------:R-:W-:Y:S01]  /*4200*/  ISETP.GT.U32.AND P2, PT, R0, R57, PT ;  /* 0x000000390000720c */ /* 0x000fe20003f44070 */
[----:B------:R-:W-:-:S04]  /*4210*/  IMAD.HI.U32 R46, R7, R50, RZ ;  /* 0x00000032072e7227 */ /* 0x000fc800078e00ff */
[----:B------:R-:W-:Y:S02]  /*4220*/  IMAD.MOV R59, RZ, RZ, -R45 ;  /* 0x000000ffff3b7224 */ /* 0x000fe400078e0a2d */
[----:B------:R-:W-:Y:S02]  /*4230*/  IMAD.MOV R61, RZ, RZ, -R46 ;  /* 0x000000ffff3d7224 */ /* 0x000fe400078e0a2e */
[----:B------:R-:W-:Y:S02]  /*4240*/  IMAD.MOV.U32 R45, RZ, RZ, R47 ;  /* 0x000000ffff2d7224 */ /* 0x000fe400078e002f */
[C---:B------:R-:W-:Y:S02]  /*4250*/  IMAD R47, R0.reuse, R59, R48 ;  /* 0x0000003b002f7224 */ /* 0x040fe400078e0230 */
[----:B------:R-:W-:Y:S02]  /*4260*/  IMAD R59, R0, R61, R50 ;  /* 0x0000003d003b7224 */ /* 0x000fe400078e0232 */
[----:B------:R-:W-:-:S02]  /*4270*/  VIADD R50, R9, 0x4c ;  /* 0x0000004c09327836 */ /* 0x000fc40000000000 */
[--C-:B------:R-:W-:Y:S01]  /*4280*/  @!P0 IMAD.IADD R53, R53, 0x1, -R0.reuse ;  /* 0x0000000135358824 */ /* 0x100fe200078e0a00 */
[C---:B------:R-:W-:Y:S01]  /*4290*/  ISETP.GT.U32.AND P0, PT, R0.reuse, R51, PT ;  /* 0x000000330000720c */ /* 0x040fe20003f04070 */
[--C-:B------:R-:W-:Y:S01]  /*42a0*/  @!P2 IMAD.IADD R57, R57, 0x1, -R0.reuse ;  /* 0x000000013939a824 */ /* 0x100fe200078e0a00 */
[----:B------:R-:W-:Y:S01]  /*42b0*/  IABS R61, R50 ;  /* 0x00000032003d7213 */ /* 0x000fe20000000000 */
[----:B------:R-:W-:Y:S02]  /*42c0*/  @!P3 IMAD.IADD R49, R49, 0x1, -R0 ;  /* 0x000000013131b824 */ /* 0x000fe400078e0a00 */
[----:B------:R-:W-:Y:S01]  /*42d0*/  @!P4 IMAD.MOV R45, RZ, RZ, -R45 ;  /* 0x000000ffff2dc224 */ /* 0x000fe200078e0a2d */
[C---:B------:R-:W-:Y:S01]  /*42e0*/  ISETP.GT.U32.AND P2, PT, R0.reuse, R57, PT ;  /* 0x000000390000720c */ /* 0x040fe20003f44070 */
[----:B------:R-:W-:Y:S01]  /*42f0*/  IMAD.HI.U32 R46, R7, R61, RZ ;  /* 0x0000003d072e7227 */ /* 0x000fe200078e00ff */
[C---:B------:R-:W-:Y:S02]  /*4300*/  ISETP.GT.U32.AND P3, PT, R0.reuse, R49, PT ;  /* 0x000000310000720c */ /* 0x040fe40003f64070 */
[----:B------:R-:W-:Y:S01]  /*4310*/  ISETP.GT.U32.AND P4, PT, R0, R55, PT ;  /* 0x000000370000720c */ /* 0x000fe20003f84070 */
[----:B------:R-:W-:-:S02]  /*4320*/  IMAD.MOV R48, RZ, RZ, -R46 ;  /* 0x000000ffff307224 */ /* 0x000fc400078e0a2e */
[--C-:B------:R-:W-:Y:S01]  /*4330*/  @!P0 IMAD.IADD R51, R51, 0x1, -R0.reuse ;  /* 0x0000000133338824 */ /* 0x100fe200078e0a00 */
[C---:B------:R-:W-:Y:S01]  /*4340*/  ISETP.GT.U32.AND P0, PT, R0.reuse, R47, PT ;  /* 0x0000002f0000720c */ /* 0x040fe20003f04070 */
[C---:B------:R-:W-:Y:S02]  /*4350*/  IMAD R61, R0.reuse, R48, R61 ;  /* 0x00000030003d7224 */ /* 0x040fe400078e023d */
[----:B------:R-:W-:Y:S02]  /*4360*/  VIADD R60, R9, 0x44 ;  /* 0x00000044093c7836 */ /* 0x000fe40000000000 */
[--C-:B------:R-:W-:Y:S01]  /*4370*/  @!P2 IMAD.IADD R57, R57, 0x1, -R0.reuse ;  /* 0x000000013939a824 */ /* 0x100fe200078e0a00 */
[----:B------:R-:W-:Y:S01]  /*4380*/  ISETP.GT.U32.AND P2, PT, R0, R61, PT ;  /* 0x0000003d0000720c */ /* 0x000fe20003f44070 */
[--C-:B------:R-:W-:Y:S01]  /*4390*/  @!P3 IMAD.IADD R49, R49, 0x1, -R0.reuse ;  /* 0x000000013131b824 */ /* 0x100fe200078e0a00 */
[----:B------:R-:W-:Y:S01]  /*43a0*/  IABS R65, R60 ;  /* 0x0000003c00417213 */ /* 0x000fe20000000000 */
[--C-:B------:R-:W-:Y:S01]  /*43b0*/  @!P4 IMAD.IADD R55, R55, 0x1, -R0.reuse ;  /* 0x000000013737c824 */ /* 0x100fe200078e0a00 */
[----:B------:R-:W-:Y:S01]  /*43c0*/  ISETP.GE.AND P3, PT, R52, RZ, PT ;  /* 0x000000ff3400720c */ /* 0x000fe20003f66270 */
[----:B------:R-:W-:Y:S01]  /*43d0*/  @!P1 IMAD.MOV R49, RZ, RZ, -R49 ;  /* 0x000000ffff319224 */ /* 0x000fe200078e0a31 */
[C---:B------:R-:W-:Y:S01]  /*43e0*/  ISETP.GT.U32.AND P4, PT, R0.reuse, R53, PT ;  /* 0x000000350000720c */ /* 0x040fe20003f84070 */
[----:B------:R-:W-:Y:S01]  /*43f0*/  @!P0 IMAD.IADD R47, R47, 0x1, -R0 ;  /* 0x000000012f2f8824 */ /* 0x000fe200078e0a00 */
[----:B------:R-:W-:Y:S01]  /*4400*/  ISETP.GT.U32.AND P1, PT, R0, R55, PT ;  /* 0x000000370000720c */ /* 0x000fe20003f24070 */
[----:B------:R-:W-:Y:S01]  /*4410*/  IMAD.HI.U32 R48, R7, R65, RZ ;  /* 0x0000004107307227 */ /* 0x000fe200078e00ff */
[----:B------:R-:W-:-:S03]  /*4420*/  ISETP.GE.AND P0, PT, R56, RZ, PT ;  /* 0x000000ff3800720c */ /* 0x000fc60003f06270 */
[----:B------:R-:W-:Y:S01]  /*4430*/  @!P2 IMAD.IADD R61, R61, 0x1, -R0 ;  /* 0x000000013d3da824 */ /* 0x000fe200078e0a00 */
[C---:B------:R-:W-:Y:S01]  /*4440*/  ISETP.GT.U32.AND P2, PT, R0.reuse, R47, PT ;  /* 0x0000002f0000720c */ /* 0x040fe20003f44070 */
[----:B------:R-:W-:Y:S02]  /*4450*/  IMAD.MOV R48, RZ, RZ, -R48 ;  /* 0x000000ffff307224 */ /* 0x000fe400078e0a30 */
[----:B------:R-:W-:Y:S02]  /*4460*/  VIADD R52, R9, 0x48 ;  /* 0x0000004809347836 */ /* 0x000fe40000000000 */
[----:B------:R-:W-:Y:S02]  /*4470*/  IMAD R65, R0, R48, R65 ;  /* 0x0000003000417224 */ /* 0x000fe400078e0241 */
[----:B------:R-:W-:Y:S01]  /*4480*/  @!P1 IMAD.IADD R55, R55, 0x1, -R0 ;  /* 0x0000000137379824 */ /* 0x000fe200078e0a00 */
[----:B------:R-:W-:Y:S01]  /*4490*/  IABS R63, R52 ;  /* 0x00000034003f7213 */ /* 0x000fe20000000000 */
[C---:B------:R-:W-:Y:S01]  /*44a0*/  VIADD R56, R9.reuse, 0x3c ;  /* 0x0000003c09387836 */ /* 0x040fe20000000000 */
[----:B------:R-:W-:Y:S01]  /*44b0*/  ISETP.GE.AND P1, PT, R54, RZ, PT ;  /* 0x000000ff3600720c */ /* 0x000fe20003f26270 */
[----:B------:R-:W-:-:S02]  /*44c0*/  VIADD R54, R9, 0x40 ;  /* 0x0000004009367836 */ /* 0x000fc40000000000 */
[----:B------:R-:W-:Y:S01]  /*44d0*/  @!P2 IMAD.IADD R47, R47, 0x1, -R0 ;  /* 0x000000012f2fa824 */ /* 0x000fe200078e0a00 */
[C---:B------:R-:W-:Y:S01]  /*44e0*/  ISETP.GT.U32.AND P2, PT, R0.reuse, R65, PT ;  /* 0x000000410000720c */ /* 0x040fe20003f44070 */
[----:B------:R-:W-:Y:S01]  /*44f0*/  IMAD.HI.U32 R46, R7, R63, RZ ;  /* 0x0000003f072e7227 */ /* 0x000fe200078e00ff */
[----:B------:R-:W-:Y:S02]  /*4500*/  IABS R67, R54 ;  /* 0x0000003600437213 */ /* 0x000fe40000000000 */
[----:B------:R-:W-:Y:S01]  /*4510*/  IABS R69, R56 ;  /* 0x0000003800457213 */ /* 0x000fe20000000000 */
[----:B------:R-:W-:Y:S02]  /*4520*/  IMAD.MOV R46, RZ, RZ, -R46 ;  /* 0x000000ffff2e7224 */ /* 0x000fe400078e0a2e */
[----:B------:R-:W-:Y:S01]  /*4530*/  @!P4 IMAD.IADD R53, R53, 0x1, -R0 ;  /* 0x000000013535c824 */ /* 0x000fe200078e0a00 */
[C---:B------:R-:W-:Y:S01]  /*4540*/  ISETP.GT.U32.AND P4, PT, R0.reuse, R59, PT ;  /* 0x0000003b0000720c */ /* 0x040fe20003f84070 */
[----:B------:R-:W-:-:S02]  /*4550*/  IMAD R63, R0, R46, R63 ;  /* 0x0000002e003f7224 */ /* 0x000fc400078e023f */
[----:B------:R-:W-:-:S04]  /*4560*/  IMAD.HI.U32 R46, R7, R67, RZ ;  /* 0x00000043072e7227 */ /* 0x000fc800078e00ff */
[----:B------:R-:W-:Y:S02]  /*4570*/  @!P2 IMAD.IADD R65, R65, 0x1, -R0 ;  /* 0x000000014141a824 */ /* 0x000fe400078e0a00 */
[----:B------:R-:W-:Y:S02]  /*4580*/  IMAD.MOV R46, RZ, RZ, -R46 ;  /* 0x000000ffff2e7224 */ /* 0x000fe400078e0a2e */
[----:B------:R-:W-:Y:S01]  /*4590*/  @!P3 IMAD.MOV R55, RZ, RZ, -R55 ;  /* 0x000000ffff37b224 */ /* 0x000fe200078e0a37 */
[C---:B------:R-:W-:Y:S01]  /*45a0*/  ISETP.GT.U32.AND P2, PT, R0.reuse, R65, PT ;  /* 0x000000410000720c */ /* 0x040fe20003f44070 */
[C---:B------:R-:W-:Y:S01]  /*45b0*/  IMAD R67, R0.reuse, R46, R67 ;  /* 0x0000002e00437224 */ /* 0x040fe200078e0243 */
[----:B------:R-:W-:Y:S01]  /*45c0*/  ISETP.GT.U32.AND P3, PT, R0, R63, PT ;  /* 0x0000003f0000720c */ /* 0x000fe20003f64070 */
[----:B------:R-:W-:-:S04]  /*45d0*/  IMAD.HI.U32 R48, R7, R69, RZ ;  /* 0x0000004507307227 */ /* 0x000fc800078e00ff */
[----:B------:R-:W-:Y:S02]  /*45e0*/  IMAD.MOV R48, RZ, RZ, -R48 ;  /* 0x000000ffff307224 */ /* 0x000fe400078e0a30 */
[--C-:B------:R-:W-:Y:S01]  /*45f0*/  @!P4 IMAD.IADD R59, R59, 0x1, -R0.reuse ;  /* 0x000000013b3bc824 */ /* 0x100fe200078e0a00 */
[----:B------:R-:W-:Y:S01]  /*4600*/  ISETP.GE.AND P4, PT, R58, RZ, PT ;  /* 0x000000ff3a00720c */ /* 0x000fe20003f86270 */
[----:B------:R-:W-:Y:S01]  /*4610*/  @!P6 IMAD.MOV R53, RZ, RZ, -R53 ;  /* 0x000000ffff35e224 */ /* 0x000fe200078e0a35 */
[C---:B------:R-:W-:Y:S01]  /*4620*/  ISETP.GT.U32.AND P6, PT, R0.reuse, R61, PT ;  /* 0x0000003d0000720c */ /* 0x040fe20003fc4070 */
[--C-:B------:R-:W-:Y:S01]  /*4630*/  @!P2 IMAD.IADD R65, R65, 0x1, -R0.reuse ;  /* 0x000000014141a824 */ /* 0x100fe200078e0a00 */
[C---:B------:R-:W-:Y:S01]  /*4640*/  ISETP.GT.U32.AND P2, PT, R0.reuse, R67, PT ;  /* 0x000000430000720c */ /* 0x040fe20003f44070 */
[C---:B------:R-:W-:Y:S02]  /*4650*/  IMAD R69, R0.reuse, R48, R69 ;  /* 0x0000003000457224 */ /* 0x040fe400078e0245 */
[----:B------:R-:W-:Y:S01]  /*4660*/  @!P5 IMAD.MOV R51, RZ, RZ, -R51 ;  /* 0x000000ffff33d224 */ /* 0x000fe200078e0a33 */
[----:B------:R-:W-:Y:S01]  /*4670*/  ISETP.GT.U32.AND P5, PT, R0, R59, PT ;  /* 0x0000003b0000720c */ /* 0x000fe20003fa4070 */
[----:B------:R-:W-:Y:S01]  /*4680*/  @!P1 IMAD.MOV R57, RZ, RZ, -R57 ;  /* 0x000000ffff399224 */ /* 0x000fe200078e0a39 */
[----:B------:R-:W-:Y:S01]  /*4690*/  ISETP.GE.AND P1, PT, R50, RZ, PT ;  /* 0x000000ff3200720c */ /* 0x000fe20003f26270 */
[----:B------:R-:W-:Y:S01]  /*46a0*/  @!P3 IMAD.IADD R63, R63, 0x1, -R0 ;  /* 0x000000013f3fb824 */ /* 0x000fe200078e0a00 */
[----:B------:R-:W-:Y:S01]  /*46b0*/  ISETP.GE.AND P3, PT, R54, RZ, PT ;  /* 0x000000ff3600720c */ /* 0x000fe20003f66270 */
[----:B------:R-:W-:-:S02]  /*46c0*/  @!P0 IMAD.MOV R47, RZ, RZ, -R47 ;  /* 0x000000ffff2f8224 */ /* 0x000fc400078e0a2f */
[----:B------:R-:W-:Y:S01]  /*46d0*/  VIADD R46, R9, 0x38 ;  /* 0x00000038092e7836 */ /* 0x000fe20000000000 */
[C---:B------:R-:W-:Y:S01]  /*46e0*/  ISETP.GT.U32.AND P0, PT, R0.reuse, R63, PT ;  /* 0x0000003f0000720c */ /* 0x040fe20003f04070 */
[--C-:B------:R-:W-:Y:S02]  /*46f0*/  @!P2 IMAD.IADD R67, R67, 0x1, -R0.reuse ;  /* 0x000000014343a824 */ /* 0x100fe400078e0a00 */
[--C-:B------:R-:W-:Y:S01]  /*4700*/  @!P6 IMAD.IADD R61, R61, 0x1, -R0.reuse ;  /* 0x000000013d3de824 */ /* 0x100fe200078e0a00 */
[----:B------:R-:W-:Y:S01]  /*4710*/  IABS R71, R46 ;  /* 0x0000002e00477213 */ /* 0x000fe20000000000 */
[----:B------:R-:W-:Y:S01]  /*4720*/  VIADD R48, R9, 0x34 ;  /* 0x0000003409307836 */ /* 0x000fe20000000000 */
[----:B------:R-:W-:Y:S01]  /*4730*/  ISETP.GT.U32.AND P2, PT, R0, R67, PT ;  /* 0x000000430000720c */ /* 0x000fe20003f44070 */
[----:B------:R-:W-:Y:S01]  /*4740*/  @!P5 IMAD.IADD R59, R59, 0x1, -R0 ;  /* 0x000000013b3bd824 */ /* 0x000fe200078e0a00 */
[----:B------:R-:W-:Y:S01]  /*4750*/  ISETP.GE.AND P5, PT, R52, RZ, PT ;  /* 0x000000ff3400720c */ /* 0x000fe20003fa6270 */
[----:B------:R-:W-:Y:S01]  /*4760*/  @!P1 IMAD.MOV R61, RZ, RZ, -R61 ;  /* 0x000000ffff3d9224 */ /* 0x000fe200078e0a3d */
[----:B------:R-:W-:Y:S01]  /*4770*/  ISETP.GE.AND P1, PT, R46, RZ, PT ;  /* 0x000000ff2e00720c */ /* 0x000fe20003f26270 */
[----:B------:R-:W-:Y:S01]  /*4780*/  IMAD.HI.U32 R46, R7, R71, RZ ;  /* 0x00000047072e7227 */ /* 0x000fe200078e00ff */
[----:B------:R-:W-:-:S02]  /*4790*/  IABS R73, R48 ;  /* 0x0000003000497213 */ /* 0x000fc40000000000 */
[----:B------:R-:W-:Y:S01]  /*47a0*/  ISETP.GE.AND P6, PT, R60, RZ, PT ;  /* 0x000000ff3c00720c */ /* 0x000fe20003fc6270 */
[----:B------:R-:W-:Y:S02]  /*47b0*/  VIADD R50, R9, 0x30 ;  /* 0x0000003009327836 */ /* 0x000fe40000000000 */
[--C-:B------:R-:W-:Y:S01]  /*47c0*/  @!P0 IMAD.IADD R63, R63, 0x1, -R0.reuse ;  /* 0x000000013f3f8824 */ /* 0x100fe200078e0a00 */
[----:B------:R-:W-:Y:S01]  /*47d0*/  ISETP.GE.AND P0, PT, R48, RZ, PT ;  /* 0x000000ff3000720c */ /* 0x000fe20003f06270 */
[----:B------:R-:W-:Y:S01]  /*47e0*/  @!P2 IMAD.IADD R67, R67, 0x1, -R0 ;  /* 0x000000014343a824 */ /* 0x000fe200078e0a00 */
[----:B------:R-:W-:Y:S01]  /*47f0*/  ISETP.GT.U32.AND P2, PT, R0, R69, PT ;  /* 0x000000450000720c */ /* 0x000fe20003f44070 */
[----:B------:R-:W-:Y:S01]  /*4800*/  IMAD.HI.U32 R48, R7, R73, RZ ;  /* 0x0000004907307227 */ /* 0x000fe200078e00ff */
[----:B------:R-:W-:-:S03]  /*4810*/  IABS R75, R50 ;  /* 0x00000032004b7213 */ /* 0x000fc60000000000 */
[----:B------:R-:W-:Y:S02]  /*4820*/  IMAD.MOV R54, RZ, RZ, -R46 ;  /* 0x000000ffff367224 */ /* 0x000fe400078e0a2e */
[----:B------:R-:W-:Y:S02]  /*4830*/  VIADD R52, R9, 0x2c ;  /* 0x0000002c09347836 */ /* 0x000fe40000000000 */
[----:B------:R-:W-:Y:S02]  /*4840*/  IMAD.MOV R48, RZ, RZ, -R48 ;  /* 0x000000ffff307224 */ /* 0x000fe400078e0a30 */
[----:B------:R-:W-:Y:S01]  /*4850*/  IMAD R71, R0, R54, R71 ;  /* 0x0000003600477224 */ /* 0x000fe200078e0247 */
[----:B------:R-:W-:Y:S01]  /*4860*/  IABS R77, R52 ;  /* 0x00000034004d7213 */ /* 0x000fe20000000000 */
[----:B------:R-:W-:Y:S02]  /*4870*/  @!P2 IMAD.IADD R69, R69, 0x1, -R0 ;  /* 0x000000014545a824 */ /* 0x000fe400078e0a00 */
[----:B------:R-:W-:Y:S01]  /*4880*/  @!P4 IMAD.MOV R59, RZ, RZ, -R59 ;  /* 0x000000ffff3bc224 */ /* 0x000fe200078e0a3b */
[----:B------:R-:W-:Y:S01]  /*4890*/  ISETP.GE.AND P4, PT, R56, RZ, PT ;  /* 0x000000ff3800720c */ /* 0x000fe20003f86270 */
[----:B------:R-:W-:Y:S01]  /*48a0*/  @!P5 IMAD.MOV R63, RZ, RZ, -R63 ;  /* 0x000000ffff3fd224 */ /* 0x000fe200078e0a3f */
[C---:B------:R-:W-:Y:S01]  /*48b0*/  ISETP.GT.U32.AND P2, PT, R0.reuse, R69, PT ;  /* 0x000000450000720c */ /* 0x040fe20003f44070 */
[----:B------:R-:W-:Y:S01]  /*48c0*/  IMAD R73, R0, R48, R73 ;  /* 0x0000003000497224 */ /* 0x000fe200078e0249 */
[----:B------:R-:W-:Y:S01]  /*48d0*/  ISETP.GE.AND P5, PT, R50, RZ, PT ;  /* 0x000000ff3200720c */ /* 0x000fe20003fa6270 */
[----:B------:R-:W-:-:S04]  /*48e0*/  IMAD.HI.U32 R50, R7, R75, RZ ;  /* 0x0000004b07327227 */ /* 0x000fc800078e00ff */
[----:B------:R-:W-:Y:S01]  /*48f0*/  @!P3 IMAD.MOV R67, RZ, RZ, -R67 ;  /* 0x000000ffff43b224 */ /* 0x000fe200078e0a43 */
[----:B------:R-:W-:Y:S01]  /*4900*/  ISETP.GT.U32.AND P3, PT, R0, R71, PT ;  /* 0x000000470000720c */ /* 0x000fe20003f64070 */
[----:B------:R-:W-:Y:S01]  /*4910*/  @!P6 IMAD.MOV R65, RZ, RZ, -R65 ;  /* 0x000000ffff41e224 */ /* 0x000fe200078e0a41 */
[----:B------:R-:W-:Y:S01]  /*4920*/  ISETP.GE.AND P6, PT, R52, RZ, PT ;  /* 0x000000ff3400720c */ /* 0x000fe20003fc6270 */
[----:B------:R-:W-:Y:S02]  /*4930*/  IMAD.MOV R50, RZ, RZ, -R50 ;  /* 0x000000ffff327224 */ /* 0x000fe400078e0a32 */
[----:B------:R-:W-:Y:S01]  /*4940*/  @!P2 IMAD.IADD R69, R69, 0x1, -R0 ;  /* 0x000000014545a824 */ /* 0x000fe200078e0a00 */
[----:B------:R-:W-:Y:S01]  /*4950*/  ISETP.GT.U32.AND P2, PT, R0, R73, PT ;  /* 0x000000490000720c */ /* 0x000fe20003f44070 */
[----:B------:R-:W-:-:S04]  /*4960*/  IMAD.HI.U32 R52, R7, R77, RZ ;  /* 0x0000004d07347227 */ /* 0x000fc800078e00ff */
[C---:B------:R-:W-:Y:S02]  /*4970*/  IMAD R75, R0.reuse, R50, R75 ;  /* 0x00000032004b7224 */ /* 0x040fe400078e024b */
[----:B------:R-:W-:Y:S02]  /*4980*/  VIADD R56, R9, 0x28 ;  /* 0x0000002809387836 */ /* 0x000fe40000000000 */
[----:B------:R-:W-:Y:S02]  /*4990*/  IMAD.MOV R52, RZ, RZ, -R52 ;  /* 0x000000ffff347224 */ /* 0x000fe400078e0a34 */
[----:B------:R-:W-:Y:S01]  /*49a0*/  @!P4 IMAD.MOV R69, RZ, RZ, -R69 ;  /* 0x000000ffff45c224 */ /* 0x000fe200078e0a45 */
[C---:B------:R-:W-:Y:S01]  /*49b0*/  ISETP.GT.U32.AND P4, PT, R0.reuse, R75, PT ;  /* 0x0000004b0000720c */ /* 0x040fe20003f84070 */
[----:B------:R-:W-:Y:S01]  /*49c0*/  IMAD R77, R0, R52, R77 ;  /* 0x00000034004d7224 */ /* 0x000fe200078e024d */
[----:B------:R-:W-:Y:S01]  /*49d0*/  IABS R79, R56 ;  /* 0x00000038004f7213 */ /* 0x000fe20000000000 */
[----:B------:R-:W-:-:S02]  /*49e0*/  @!P3 IMAD.IADD R71, R71, 0x1, -R0 ;  /* 0x000000014747b824 */ /* 0x000fc400078e0a00 */
[----:B------:R-:W-:Y:S01]  /*49f0*/  @!P2 IMAD.IADD R73, R73, 0x1, -R0 ;  /* 0x000000014949a824 */ /* 0x000fe200078e0a00 */
[C---:B------:R-:W-:Y:S01]  /*4a00*/  ISETP.GT.U32.AND P2, PT, R0.reuse, R77, PT ;  /* 0x0000004d0000720c */ /* 0x040fe20003f44070 */
[----:B------:R-:W-:Y:S01]  /*4a10*/  VIADD R54, R9, 0x24 ;  /* 0x0000002409367836 */ /* 0x000fe20000000000 */
[----:B------:R-:W-:Y:S01]  /*4a20*/  ISETP.GT.U32.AND P3, PT, R0, R71, PT ;  /* 0x000000470000720c */ /* 0x000fe20003f64070 */
[----:B------:R-:W-:-:S03]  /*4a30*/  IMAD.HI.U32 R46, R7, R79, RZ ;  /* 0x0000004f072e7227 */ /* 0x000fc600078e00ff */
[----:B------:R-:W-:Y:S01]  /*4a40*/  IABS R81, R54 ;  /* 0x0000003600517213 */ /* 0x000fe20000000000 */
[----:B------:R-:W-:Y:S02]  /*4a50*/  IMAD.MOV R46, RZ, RZ, -R46 ;  /* 0x000000ffff2e7224 */ /* 0x000fe400078e0a2e */
[----:B------:R-:W-:Y:S01]  /*4a60*/  @!P4 IMAD.IADD R75, R75, 0x1, -R0 ;  /* 0x000000014b4bc824 */ /* 0x000fe200078e0a00 */
[C---:B------:R-:W-:Y:S01]  /*4a70*/  ISETP.GT.U32.AND P4, PT, R0.reuse, R73, PT ;  /* 0x000000490000720c */ /* 0x040fe20003f84070 */
[----:B------:R-:W-:Y:S02]  /*4a80*/  IMAD R79, R0, R46, R79 ;  /* 0x0000002e004f7224 */ /* 0x000fe400078e024f */
[----:B------:R-:W-:Y:S02]  /*4a90*/  VIADD R58, R9, 0x20 ;  /* 0x00000020093a7836 */ /* 0x000fe40000000000 */
[----:B------:R-:W-:-:S03]  /*4aa0*/  IMAD.HI.U32 R46, R7, R81, RZ ;  /* 0x00000051072e7227 */ /* 0x000fc600078e00ff */
[----:B------:R-:W-:Y:S01]  /*4ab0*/  IABS R83, R58 ;  /* 0x0000003a00537213 */ /* 0x000fe20000000000 */
[----:B------:R-:W-:Y:S02]  /*4ac0*/  VIADD R60, R9, 0x1c ;  /* 0x0000001c093c7836 */ /* 0x000fe40000000000 */
[--C-:B------:R-:W-:Y:S01]  /*4ad0*/  @!P3 IMAD.IADD R71, R71, 0x1, -R0.reuse ;  /* 0x000000014747b824 */ /* 0x100fe200078e0a00 */
[----:B------:R-:W-:Y:S01]  /*4ae0*/  ISETP.GE.AND P3, PT, R9, RZ, PT ;  /* 0x000000ff0900720c */ /* 0x000fe20003f66270 */
[----:B------:R-:W-:Y:S01]  /*4af0*/  @!P2 IMAD.IADD R77, R77, 0x1, -R0 ;  /* 0x000000014d4da824 */ /* 0x000fe200078e0a00 */
[C---:B------:R-:W-:Y:S01]  /*4b00*/  ISETP.GT.U32.AND P2, PT, R0.reuse, R75, PT ;  /* 0x0000004b0000720c */ /* 0x040fe20003f44070 */
[----:B------:R-:W-:Y:S01]  /*4b10*/  IMAD.MOV R46, RZ, RZ, -R46 ;  /* 0x000000ffff2e7224 */ /* 0x000fe200078e0a2e */
[----:B------:R-:W-:Y:S01]  /*4b20*/  IABS R85, R60 ;  /* 0x0000003c00557213 */ /* 0x000fe20000000000 */
[----:B------:R-:W-:Y:S01]  /*4b30*/  @!P1 IMAD.MOV R71, RZ, RZ, -R71 ;  /* 0x000000ffff479224 */ /* 0x000fe200078e0a47 */
[C---:B------:R-:W-:Y:S01]  /*4b40*/  ISETP.GT.U32.AND P1, PT, R0.reuse, R77, PT ;  /* 0x0000004d0000720c */ /* 0x040fe20003f24070 */
[----:B------:R-:W-:-:S02]  /*4b50*/  IMAD R81, R0, R46, R81 ;  /* 0x0000002e00517224 */ /* 0x000fc400078e0251 */
[----:B------:R-:W-:-:S04]  /*4b60*/  IMAD.HI.U32 R46, R7, R83, RZ ;  /* 0x00000053072e7227 */ /* 0x000fc800078e00ff */
[----:B------:R-:W-:Y:S01]  /*4b70*/  @!P4 IMAD.IADD R73, R73, 0x1, -R0 ;  /* 0x000000014949c824 */ /* 0x000fe200078e0a00 */
[----:B------:R-:W-:Y:S01]  /*4b80*/  ISETP.GT.U32.AND P4, PT, R0, R79, PT ;  /* 0x0000004f0000720c */ /* 0x000fe20003f84070 */
[C---:B------:R-:W-:Y:S02]  /*4b90*/  VIADD R62, R9.reuse, 0x18 ;  /* 0x00000018093e7836 */ /* 0x040fe40000000000 */
[----:B------:R-:W-:Y:S02]  /*4ba0*/  VIADD R64, R9, 0x14 ;  /* 0x0000001409407836 */ /* 0x000fe40000000000 */
[----:B------:R-:W-:Y:S01]  /*4bb0*/  IMAD.HI.U32 R48, R7, R85, RZ ;  /* 0x0000005507307227 */ /* 0x000fe200078e00ff */
[----:B------:R-:W-:Y:S02]  /*4bc0*/  IABS R87, R62 ;  /* 0x0000003e00577213 */ /* 0x000fe40000000000 */
[----:B------:R-:W-:Y:S01]  /*4bd0*/  IABS R89, R64 ;  /* 0x0000004000597213 */ /* 0x000fe20000000000 */
[----:B------:R-:W-:-:S02]  /*4be0*/  IMAD.MOV R46, RZ, RZ, -R46 ;  /* 0x000000ffff2e7224 */ /* 0x000fc400078e0a2e */
[----:B------:R-:W-:Y:S02]  /*4bf0*/  IMAD.MOV R48, RZ, RZ, -R48 ;  /* 0x000000ffff307224 */ /* 0x000fe400078e0a30 */
[C---:B------:R-:W-:Y:S02]  /*4c00*/  IMAD R83, R0.reuse, R46, R83 ;  /* 0x0000002e00537224 */ /* 0x040fe400078e0253 */
[--C-:B------:R-:W-:Y:S01]  /*4c10*/  @!P2 IMAD.IADD R75, R75, 0x1, -R0.reuse ;  /* 0x000000014b4ba824 */ /* 0x100fe200078e0a00 */
[C---:B------:R-:W-:Y:S01]  /*4c20*/  ISETP.GT.U32.AND P2, PT, R0.reuse, R81, PT ;  /* 0x000000510000720c */ /* 0x040fe20003f44070 */
[C---:B------:R-:W-:Y:S02]  /*4c30*/  IMAD R85, R0.reuse, R48, R85 ;  /* 0x0000003000557224 */ /* 0x040fe400078e0255 */
[----:B------:R-:W-:Y:S01]  /*4c40*/  @!P1 IMAD.IADD R77, R77, 0x1, -R0 ;  /* 0x000000014d4d9824 */ /* 0x000fe200078e0a00 */
[----:B------:R-:W-:Y:S01]  /*4c50*/  ISETP.GT.U32.AND P1, PT, R0, R83, PT ;  /* 0x000000530000720c */ /* 0x000fe20003f24070 */
[----:B------:R-:W-:-:S04]  /*4c60*/  IMAD.HI.U32 R50, R7, R87, RZ ;  /* 0x0000005707327227 */ /* 0x000fc800078e00ff */
[----:B------:R-:W-:-:S04]  /*4c70*/  IMAD.HI.U32 R52, R7, R89, RZ ;  /* 0x0000005907347227 */ /* 0x000fc800078e00ff */
[----:B------:R-:W-:Y:S01]  /*4c80*/  @!P4 IMAD.IADD R79, R79, 0x1, -R0 ;  /* 0x000000014f4fc824 */ /* 0x000fe200078e0a00 */
[C---:B------:R-:W-:Y:S01]  /*4c90*/  ISETP.GT.U32.AND P4, PT, R0.reuse, R85, PT ;  /* 0x000000550000720c */ /* 0x040fe20003f84070 */
[----:B------:R-:W-:Y:S02]  /*4ca0*/  IMAD.MOV R50, RZ, RZ, -R50 ;  /* 0x000000ffff327224 */ /* 0x000fe400078e0a32 */
[----:B------:R-:W-:Y:S02]  /*4cb0*/  IMAD.MOV R52, RZ, RZ, -R52 ;  /* 0x000000ffff347224 */ /* 0x000fe400078e0a34 */
[C---:B------:R-:W-:Y:S02]  /*4cc0*/  IMAD R87, R0.reuse, R50, R87 ;  /* 0x0000003200577224 */ /* 0x040fe400078e0257 */
[----:B------:R-:W-:Y:S02]  /*4cd0*/  IMAD R89, R0, R52, R89 ;  /* 0x0000003400597224 */ /* 0x000fe400078e0259 */
[----:B------:R-:W-:-:S02]  /*4ce0*/  VIADD R66, R9, 0x10 ;  /* 0x0000001009427836 */ /* 0x000fc40000000000 */
[C---:B------:R-:W-:Y:S02]  /*4cf0*/  VIADD R68, R9.reuse, 0xc ;  /* 0x0000000c09447836 */ /* 0x040fe40000000000 */
[----:B------:R-:W-:Y:S01]  /*4d00*/  VIADD R70, R9, 0x8 ;  /* 0x0000000809467836 */ /* 0x000fe20000000000 */
[----:B------:R-:W-:Y:S01]  /*4d10*/  IABS R52, R66 ;  /* 0x0000004200347213 */ /* 0x000fe20000000000 */
[--C-:B------:R-:W-:Y:S01]  /*4d20*/  @!P2 IMAD.IADD R81, R81, 0x1, -R0.reuse ;  /* 0x000000015151a824 */ /* 0x100fe200078e0a00 */
[C---:B------:R-:W-:Y:S01]  /*4d30*/  ISETP.GT.U32.AND P2, PT, R0.reuse, R87, PT ;  /* 0x000000570000720c */ /* 0x040fe20003f44070 */
[--C-:B------:R-:W-:Y:S01]  /*4d40*/  @!P1 IMAD.IADD R83, R83, 0x1, -R0.reuse ;  /* 0x0000000153539824 */ /* 0x100fe200078e0a00 */
[----:B------:R-:W-:Y:S01]  /*4d50*/  IABS R91, R68 ;  /* 0x00000044005b7213 */ /* 0x000fe20000000000 */
[----:B------:R-:W-:Y:S01]  /*4d60*/  @!P4 IMAD.IADD R85, R85, 0x1, -R0 ;  /* 0x000000015555c824 */ /* 0x000fe200078e0a00 */
[----:B------:R-:W-:Y:S01]  /*4d70*/  IABS R93, R70 ;  /* 0x00000046005d7213 */ /* 0x000fe20000000000 */
[----:B------:R-:W-:Y:S01]  /*4d80*/  @!P0 IMAD.MOV R73, RZ, RZ, -R73 ;  /* 0x000000ffff498224 */ /* 0x000fe200078e0a49 */
[C---:B------:R-:W-:Y:S01]  /*4d90*/  ISETP.GT.U32.AND P1, PT, R0.reuse, R89, PT ;  /* 0x000000590000720c */ /* 0x040fe20003f24070 */
[----:B------:R-:W-:Y:S01]  /*4da0*/  @!P5 IMAD.MOV R75, RZ, RZ, -R75 ;  /* 0x000000ffff4bd224 */ /* 0x000fe200078e0a4b */
[C---:B------:R-:W-:Y:S01]  /*4db0*/  ISETP.GT.U32.AND P0, PT, R0.reuse, R79, PT ;  /* 0x0000004f0000720c */ /* 0x040fe20003f04070 */
[----:B------:R-:W-:Y:S01]  /*4dc0*/  VIADD R72, R9, 0x4 ;  /* 0x0000000409487836 */ /* 0x000fe20000000000 */
[C---:B------:R-:W-:Y:S01]  /*4dd0*/  ISETP.GT.U32.AND P5, PT, R0.reuse, R81, PT ;  /* 0x000000510000720c */ /* 0x040fe20003fa4070 */
[----:B------:R-:W-:Y:S01]  /*4de0*/  IMAD.HI.U32 R9, R7, R52, RZ ;  /* 0x0000003407097227 */ /* 0x000fe200078e00ff */
[----:B------:R-:W-:-:S02]  /*4df0*/  ISETP.GT.U32.AND P4, PT, R0, R83, PT ;  /* 0x000000530000720c */ /* 0x000fc40003f84070 */
[----:B------:R-:W-:Y:S01]  /*4e00*/  IABS R95, R72 ;  /* 0x00000048005f7213 */ /* 0x000fe20000000000 */
[----:B------:R-:W-:-:S04]  /*4e10*/  IMAD.HI.U32 R46, R7, R91, RZ ;  /* 0x0000005b072e7227 */ /* 0x000fc800078e00ff */
[----:B------:R-:W-:-:S04]  /*4e20*/  IMAD.HI.U32 R48, R7, R93, RZ ;  /* 0x0000005d07307227 */ /* 0x000fc800078e00ff */
[----:B------:R-:W-:Y:S02]  /*4e30*/  IMAD.MOV R9, RZ, RZ, -R9 ;  /* 0x000000ffff097224 */ /* 0x000fe400078e0a09 */
[----:B------:R-:W-:Y:S02]  /*4e40*/  IMAD.MOV R46, RZ, RZ, -R46 ;  /* 0x000000ffff2e7224 */ /* 0x000fe400078e0a2e */
[----:B------:R-:W-:Y:S02]  /*4e50*/  IMAD.MOV R48, RZ, RZ, -R48 ;  /* 0x000000ffff307224 */ /* 0x000fe400078e0a30 */
[----:B------:R-:W-:Y:S01]  /*4e60*/  @!P2 IMAD.IADD R87, R87, 0x1, -R0 ;  /* 0x000000015757a824 */ /* 0x000fe200078e0a00 */
[C---:B------:R-:W-:Y:S01]  /*4e70*/  ISETP.GT.U32.AND P2, PT, R0.reuse, R85, PT ;  /* 0x000000550000720c */ /* 0x040fe20003f44070 */
[C---:B------:R-:W-:Y:S02]  /*4e80*/  IMAD R9, R0.reuse, R9, R52 ;  /* 0x0000000900097224 */ /* 0x040fe400078e0234 */
[C---:B------:R-:W-:Y:S01]  /*4e90*/  IMAD R91, R0.reuse, R46, R91 ;  /* 0x0000002e005b7224 */ /* 0x040fe200078e025b */
[----:B------:R-:W-:Y:S01]  /*4ea0*/  SHF.R.S32.HI R46, RZ, 0x2, R14 ;  /* 0x00000002ff2e7819 */ /* 0x000fe2000001140e */
[----:B------:R-:W-:-:S02]  /*4eb0*/  IMAD R93, R0, R48, R93 ;  /* 0x00000030005d7224 */ /* 0x000fc400078e025d */
[----:B------:R-:W-:Y:S01]  /*4ec0*/  @!P1 IMAD.IADD R89, R89, 0x1, -R0 ;  /* 0x0000000159599824 */ /* 0x000fe200078e0a00 */
[----:B------:R-:W-:Y:S01]  /*4ed0*/  SGXT R46, R46, 0x1 ;  /* 0x000000012e2e781a */ /* 0x000fe20000000200 */
[----:B------:R-:W-:-:S03]  /*4ee0*/  IMAD.HI.U32 R50, R7, R95, RZ ;  /* 0x0000005f07327227 */ /* 0x000fc600078e00ff */
[----:B------:R-:W-:Y:S01]  /*4ef0*/  ISETP.GT.U32.AND P1, PT, R0, R89, PT ;  /* 0x000000590000720c */ /* 0x000fe20003f24070 */
[----:B------:R-:W-:Y:S01]  /*4f00*/  IMAD.HI.U32 R7, R7, R97, RZ ;  /* 0x0000006107077227 */ /* 0x000fe200078e00ff */
[----:B------:R-:W-:-:S03]  /*4f10*/  LOP3.LUT R46, R46, 0x90, RZ, 0xc0, !PT ;  /* 0x000000902e2e7812 */ /* 0x000fc600078ec0ff */
[----:B------:R-:W-:Y:S01]  /*4f20*/  @!P6 IMAD.MOV R77, RZ, RZ, -R77 ;  /* 0x000000ffff4de224 */ /* 0x000fe200078e0a4d */
[C---:B------:R-:W-:Y:S01]  /*4f30*/  ISETP.GT.U32.AND P6, PT, R0.reuse, R87, PT ;  /* 0x000000570000720c */ /* 0x040fe20003fc4070 */
[--C-:B------:R-:W-:Y:S01]  /*4f40*/  @!P0 IMAD.IADD R79, R79, 0x1, -R0.reuse ;  /* 0x000000014f4f8824 */ /* 0x100fe200078e0a00 */
[C---:B------:R-:W-:Y:S01]  /*4f50*/  ISETP.GT.U32.AND P0, PT, R0.reuse, R9, PT ;  /* 0x000000090000720c */ /* 0x040fe20003f04070 */
[--C-:B------:R-:W-:Y:S01]  /*4f60*/  @!P5 IMAD.IADD R81, R81, 0x1, -R0.reuse ;  /* 0x000000015151d824 */ /* 0x100fe200078e0a00 */
[C---:B------:R-:W-:Y:S01]  /*4f70*/  ISETP.GT.U32.AND P5, PT, R0.reuse, R91, PT ;  /* 0x0000005b0000720c */ /* 0x040fe20003fa4070 */
[----:B------:R-:W-:Y:S01]  /*4f80*/  @!P4 IMAD.IADD R83, R83, 0x1, -R0 ;  /* 0x000000015353c824 */ /* 0x000fe200078e0a00 */
[----:B------:R-:W-:Y:S01]  /*4f90*/  ISETP.GT.U32.AND P4, PT, R0, R93, PT ;  /* 0x0000005d0000720c */ /* 0x000fe20003f84070 */
[----:B------:R-:W-:Y:S02]  /*4fa0*/  IMAD.MOV R7, RZ, RZ, -R7 ;  /* 0x000000ffff077224 */ /* 0x000fe400078e0a07 */
[----:B------:R-:W-:-:S02]  /*4fb0*/  IMAD.MOV R50, RZ, RZ, -R50 ;  /* 0x000000ffff327224 */ /* 0x000fc400078e0a32 */
[C---:B------:R-:W-:Y:S01]  /*4fc0*/  IMAD R97, R0.reuse, R7, R97 ;  /* 0x0000000700617224 */ /* 0x040fe200078e0261 */
[----:B------:R-:W-:Y:S01]  /*4fd0*/  SHF.R.S32.HI R7, RZ, 0x1f, R222 ;  /* 0x0000001fff077819 */ /* 0x000fe200000114de */
[C---:B------:R-:W-:Y:S02]  /*4fe0*/  IMAD R95, R0.reuse, R50, R95 ;  /* 0x00000032005f7224 */ /* 0x040fe400078e025f */
[--C-:B------:R-:W-:Y:S01]  /*4ff0*/  @!P2 IMAD.IADD R85, R85, 0x1, -R0.reuse ;  /* 0x000000015555a824 */ /* 0x100fe200078e0a00 */
[C---:B------:R-:W-:Y:S01]  /*5000*/  ISETP.GT.U32.AND P2, PT, R0.reuse, R97, PT ;  /* 0x000000610000720c */ /* 0x040fe20003f44070 */
[--C-:B------:R-:W-:Y:S01]  /*5010*/  @!P6 IMAD.IADD R87, R87, 0x1, -R0.reuse ;  /* 0x000000015757e824 */ /* 0x100fe200078e0a00 */
[----:B------:R-:W-:Y:S01]  /*5020*/  ISETP.GT.U32.AND P6, PT, R0, R95, PT ;  /* 0x0000005f0000720c */ /* 0x000fe20003fc4070 */
[--C-:B------:R-:W-:Y:S01]  /*5030*/  @!P1 IMAD.IADD R89, R89, 0x1, -R0.reuse ;  /* 0x0000000159599824 */ /* 0x100fe200078e0a00 */
[----:B------:R-:W-:Y:S01]  /*5040*/  ISETP.GE.AND P1, PT, R56, RZ, PT ;  /* 0x000000ff3800720c */ /* 0x000fe20003f26270 */
[--C-:B------:R-:W-:Y:S01]  /*5050*/  @!P0 IMAD.IADD R9, R9, 0x1, -R0.reuse ;  /* 0x0000000109098824 */ /* 0x100fe200078e0a00 */
[----:B------:R-:W-:Y:S01]  /*5060*/  ISETP.GE.AND P0, PT, R54, RZ, PT ;  /* 0x000000ff3600720c */ /* 0x000fe20003f06270 */
[--C-:B------:R-:W-:Y:S01]  /*5070*/  @!P5 IMAD.IADD R91, R91, 0x1, -R0.reuse ;  /* 0x000000015b5bd824 */ /* 0x100fe200078e0a00 */
[----:B------:R-:W-:Y:S01]  /*5080*/  ISETP.GE.AND P5, PT, R58, RZ, PT ;  /* 0x000000ff3a00720c */ /* 0x000fe20003fa6270 */
[--C-:B------:R-:W-:Y:S01]  /*5090*/  @!P4 IMAD.IADD R93, R93, 0x1, -R0.reuse ;  /* 0x000000015d5dc824 */ /* 0x100fe200078e0a00 */
[----:B------:R-:W-:Y:S01]  /*50a0*/  ISETP.GE.AND P4, PT, R60, RZ, PT ;  /* 0x000000ff3c00720c */ /* 0x000fe20003f86270 */
[----:B------:R-:W-:Y:S01]  /*50b0*/  IMAD R224, R224, UR11, RZ ;  /* 0x0000000be0e07c24 */ /* 0x000fe2000f8e02ff */
[----:B------:R-:W-:Y:S01]  /*50c0*/  LEA.HI R222, R7, R222, RZ, 0x5 ;  /* 0x000000de07de7211 */ /* 0x000fe200078f28ff */
[--C-:B------:R-:W-:Y:S01]  /*50d0*/  @!P2 IMAD.IADD R97, R97, 0x1, -R0.reuse ;  /* 0x000000016161a824 */ /* 0x100fe200078e0a00 */
[----:B------:R-:W-:Y:S01]  /*50e0*/  ISETP.GE.AND P2, PT, R62, RZ, PT ;  /* 0x000000ff3e00720c */ /* 0x000fe20003f46270 */
[----:B------:R-:W-:Y:S01]  /*50f0*/  @!P6 IMAD.IADD R95, R95, 0x1, -R0 ;  /* 0x000000015f5fe824 */ /* 0x000fe200078e0a00 */
[----:B------:R-:W-:Y:S01]  /*5100*/  SHF.R.S32.HI R158, RZ, 0x1f, R224 ;  /* 0x0000001fff9e7819 */ /* 0x000fe200000114e0 */
[----:B------:R-:W-:Y:S01]  /*5110*/  @!P1 IMAD.MOV R79, RZ, RZ, -R79 ;  /* 0x000000ffff4f9224 */ /* 0x000fe200078e0a4f */
[C---:B------:R-:W-:Y:S01]  /*5120*/  ISETP.GT.U32.AND P1, PT, R0.reuse, R9, PT ;  /* 0x000000090000720c */ /* 0x040fe20003f24070 */
[----:B------:R-:W-:Y:S01]  /*5130*/  @!P0 IMAD.MOV R81, RZ, RZ, -R81 ;  /* 0x000000ffff518224 */ /* 0x000fe200078e0a51 */
[C---:B------:R-:W-:Y:S01]  /*5140*/  ISETP.GT.U32.AND P0, PT, R0.reuse, R91, PT ;  /* 0x0000005b0000720c */ /* 0x040fe20003f04070 */
[----:B------:R-:W-:Y:S01]  /*5150*/  @!P5 IMAD.MOV R83, RZ, RZ, -R83 ;  /* 0x000000ffff53d224 */ /* 0x000fe200078e0a53 */
[C---:B------:R-:W-:Y:S01]  /*5160*/  ISETP.GT.U32.AND P5, PT, R0.reuse, R93, PT ;  /* 0x0000005d0000720c */ /* 0x040fe20003fa4070 */
[----:B------:R-:W-:Y:S01]  /*5170*/  @!P4 IMAD.MOV R85, RZ, RZ, -R85 ;  /* 0x000000ffff55c224 */ /* 0x000fe200078e0a55 */
[----:B------:R-:W-:Y:S01]  /*5180*/  ISETP.GT.U32.AND P4, PT, R0, R97, PT ;  /* 0x000000610000720c */ /* 0x000fe20003f84070 */
[----:B------:R-:W-:Y:S01]  /*5190*/  IMAD.SHL.U32 R7, R14, 0x20, RZ ;  /* 0x000000200e077824 */ /* 0x000fe200078e00ff */
[----:B------:R-:W-:Y:S01]  /*51a0*/  ISETP.GT.U32.AND P6, PT, R0, R95, PT ;  /* 0x0000005f0000720c */ /* 0x000fe20003fc4070 */
[----:B------:R-:W-:Y:S01]  /*51b0*/  @!P2 IMAD.MOV R87, RZ, RZ, -R87 ;  /* 0x000000ffff57a224 */ /* 0x000fe200078e0a57 */
[----:B------:R-:W-:Y:S01]  /*51c0*/  ISETP.GE.AND P2, PT, R64, RZ, PT ;  /* 0x000000ff4000720c */ /* 0x000fe20003f46270 */
[----:B------:R-:W-:Y:S01]  /*51d0*/  IMAD R223, R223, UR11, RZ ;  /* 0x0000000bdfdf7c24 */ /* 0x000fe2000f8e02ff */
[----:B------:R-:W-:Y:S01]  /*51e0*/  LOP3.LUT R156, R46, 0xf60, R7, 0xf8, !PT ;  /* 0x00000f602e9c7812 */ /* 0x000fe200078ef807 */
        /* <DEDUP_REMOVED lines=8> */
[----:B------:R-:W-:Y:S01]  /*5270*/  @!P6 IMAD.IADD R95, R95, 0x1, -R0 ;  /* 0x000000015f5fe824 */ /* 0x000fe200078e0a00 */
[----:B------:R-:W-:Y:S01]  /*5280*/  ISETP.NE.AND P6, PT, R3, RZ, PT ;  /* 0x000000ff0300720c */ /* 0x000fe20003fc5270 */
[----:B------:R-:W-:Y:S01]  /*5290*/  @!P2 IMAD.MOV R89, RZ, RZ, -R89 ;  /* 0x000000ffff59a224 */ /* 0x000fe200078e0a59 */
[----:B------:R-:W-:Y:S01]  /*52a0*/  LOP3.LUT R3, RZ, R3, RZ, 0x33, !PT ;  /* 0x00000003ff037212 */ /* 0x000fe200078e33ff */
[----:B------:R-:W-:Y:S01]  /*52b0*/  @!P3 IMAD.MOV R97, RZ, RZ, -R97 ;  /* 0x000000ffff61b224 */ /* 0x000fe200078e0a61 */
[----:B------:R-:W-:Y:S01]  /*52c0*/  STL [R1+0x798], R156 ;  /* 0x0007989c01007387 */ /* 0x000fe20000100800 */
[----:B------:R-:W-:Y:S01]  /*52d0*/  @!P1 IMAD.MOV R9, RZ, RZ, -R9 ;  /* 0x000000ffff099224 */ /* 0x000fe200078e0a09 */
[C---:B------:R-:W-:Y:S01]  /*52e0*/  SEL R2, R3.reuse, R2, !P6 ;  /* 0x0000000203027207 */ /* 0x040fe20007000000 */
[----:B------:R-:W-:Y:S01]  /*52f0*/  @!P0 IMAD.MOV R91, RZ, RZ, -R91 ;  /* 0x000000ffff5b8224 */ /* 0x000fe200078e0a5b */
[C---:B------:R-:W-:Y:S01]  /*5300*/  SEL R8, R3.reuse, R8, !P6 ;  /* 0x0000000803087207 */ /* 0x040fe20007000000 */
[----:B------:R-:W-:Y:S01]  /*5310*/  @!P5 IMAD.MOV R93, RZ, RZ, -R93 ;  /* 0x000000ffff5dd224 */ /* 0x000fe200078e0a5d */
[C---:B------:R-:W-:Y:S01]  /*5320*/  SEL R13, R3.reuse, R13, !P6 ;  /* 0x0000000d030d7207 */ /* 0x040fe20007000000 */
[----:B------:R-:W-:Y:S01]  /*5330*/  @!P4 IMAD.MOV R95, RZ, RZ, -R95 ;  /* 0x000000ffff5fc224 */ /* 0x000fe200078e0a5f */
[C---:B------:R-:W-:Y:S01]  /*5340*/  SEL R12, R3.reuse, R12, !P6 ;  /* 0x0000000c030c7207 */ /* 0x040fe20007000000 */
[----:B------:R-:W-:Y:S01]  /*5350*/  IMAD R226, R2, UR5, RZ ;  /* 0x0000000502e27c24 */ /* 0x000fe2000f8e02ff */
[C---:B------:R-:W-:Y:S01]  /*5360*/  SEL R11, R3.reuse, R11, !P6 ;  /* 0x0000000b030b7207 */ /* 0x040fe20007000000 */
[----:B------:R-:W-:Y:S01]  /*5370*/  IMAD R8, R8, UR5, RZ ;  /* 0x0000000508087c24 */ /* 0x000fe2000f8e02ff */
[----:B------:R-:W-:Y:S01]  /*5380*/  SEL R10, R3, R10, !P6 ;  /* 0x0000000a030a7207 */ /* 0x000fe20007000000 */
        /* <DEDUP_REMOVED lines=11> */
[C---:B------:R-:W-:Y:S01]  /*5440*/  SEL R20, R3.reuse, R20, !P6 ;  /* 0x0000001403147207 */ /* 0x040fe20007000000 */
[----:B------:R-:W-:Y:S01]  /*5450*/  IMAD R18, R18, UR5, RZ ;  /* 0x0000000512127c24 */ /* 0x000fe2000f8e02ff */
[----:B------:R-:W-:Y:S01]  /*5460*/  SEL R21, R3, R21, !P6 ;  /* 0x0000001503157207 */ /* 0x000fe20007000000 */
[----:B------:R-:W-:Y:S01]  /*5470*/  IMAD R17, R17, UR5, RZ ;  /* 0x0000000511117c24 */ /* 0x000fe2000f8e02ff */
[----:B------:R-:W-:Y:S01]  /*5480*/  SEL R22, R3, R22, !P6 ;  /* 0x0000001603167207 */ /* 0x000fe20007000000 */
        /* <DEDUP_REMOVED lines=101> */
[----:B------:R-:W-:Y:S01]  /*5ae0*/  SHF.R.S32.HI R225, RZ, 0x1f, R226 ;  /* 0x0000001fffe17819 */ /* 0x000fe200000114e2 */
[----:B------:R-:W-:Y:S01]  /*5af0*/  IMAD R3, R93, UR5, RZ ;  /* 0x000000055d037c24 */ /* 0x000fe2000f8e02ff */
[----:B------:R-:W-:Y:S01]  /*5b00*/  IADD3 R226, P6, R226, UR6, RZ ;  /* 0x00000006e2e27c10 */ /* 0x000fe2000ffde0ff */
[----:B------:R-:W-:Y:S01]  /*5b10*/  IMAD R2, R95, UR5, RZ ;  /* 0x000000055f027c24 */ /* 0x000fe2000f8e02ff */
[----:B------:R-:W-:Y:S01]  /*5b20*/  SHF.R.S32.HI R227, RZ, 0x1f, R8 ;  /* 0x0000001fffe37819 */ /* 0x000fe20000011408 */
[----:B------:R-:W-:Y:S01]  /*5b30*/  IMAD R0, R0, UR5, RZ ;  /* 0x0000000500007c24 */ /* 0x000fe2000f8e02ff */
[----:B------:R-:W-:Y:S01]  /*5b40*/  IADD3 R228, P5, R8, UR6, RZ ;  /* 0x0000000608e47c10 */ /* 0x000fe2000ffbe0ff */
[----:B------:R-:W-:Y:S01]  /*5b50*/  UMOV UR5, URZ ;  /* 0x0000003f00057c82 */ /* 0x000fe20008000000 */
[----:B------:R-:W-:Y:S01]  /*5b60*/  SHF.R.S32.HI R229, RZ, 0x1f, R13 ;  /* 0x0000001fffe57819 */ /* 0x000fe2000001140d */
[----:B------:R-:W-:Y:S01]  /*5b70*/  UIADD3.X UR13, UR5, -0x3ffffff0, URZ, UP0, !UPT ;  /* 0xc0000010050d7890 */ /* 0x000fe200087fe43f */
[----:B------:R-:W-:-:S02]  /*5b80*/  IADD3 R230, P3, R13, UR6, RZ ;  /* 0x000000060de67c10 */ /* 0x000fc4000ff7e0ff */
[----:B------:R-:W-:Y:S02]  /*5b90*/  CS2R R92, SRZ ;  /* 0x00000000005c7805 */ /* 0x000fe4000001ff00 */
[----:B------:R-:W-:Y:S02]  /*5ba0*/  SHF.R.S32.HI R231, RZ, 0x1f, R12 ;  /* 0x0000001fffe77819 */ /* 0x000fe4000001140c */
[----:B------:R-:W-:Y:S02]  /*5bb0*/  CS2R R94, SRZ ;  /* 0x00000000005e7805 */ /* 0x000fe4000001ff00 */
[----:B------:R-:W-:Y:S02]  /*5bc0*/  IADD3 R232, P2, R12, UR6, RZ ;  /* 0x000000060ce87c10 */ /* 0x000fe4000ff5e0ff */
[----:B------:R-:W-:Y:S02]  /*5bd0*/  CS2R R96, SRZ ;  /* 0x0000000000607805 */ /* 0x000fe4000001ff00 */
[----:B------:R-:W-:Y:S01]  /*5be0*/  SHF.R.S32.HI R233, RZ, 0x1f, R11 ;  /* 0x0000001fffe97819 */ /* 0x000fe2000001140b */
[----:B------:R-:W-:Y:S01]  /*5bf0*/  UIADD3.64 UR16, UR12, 0x80, URZ ;  /* 0x000000800c107897 */ /* 0x000fe2000fffe03f */
[----:B------:R-:W-:Y:S01]  /*5c00*/  IADD3 R234, P1, R11, UR6, RZ ;  /* 0x000000060bea7c10 */ /* 0x000fe2000ff3e0ff */
[----:B------:R-:W-:Y:S01]  /*5c10*/  UIADD3.64 UR24, UR12, 0x100, URZ ;  /* 0x000001000c187897 */ /* 0x000fe2000fffe03f */
[----:B------:R-:W-:Y:S01]  /*5c20*/  IADD3.X R225, R225, UR7, RZ, P6, !PT ;  /* 0x00000007e1e17c10 */ /* 0x000fe2000b7fe4ff */
[----:B------:R-:W-:Y:S01]  /*5c30*/  UMOV UR11, 0xc0000010 ;  /* 0xc0000010000b7882 */ /* 0x000fe20000000000 */
[----:B------:R-:W-:-:S02]  /*5c40*/  SHF.R.S32.HI R235, RZ, 0x1f, R10 ;  /* 0x0000001fffeb7819 */ /* 0x000fc4000001140a */
[----:B------:R-:W-:Y:S02]  /*5c50*/  IADD3 R236, P0, R10, UR6, RZ ;  /* 0x000000060aec7c10 */ /* 0x000fe4000ff1e0ff */
[----:B------:R-:W-:Y:S02]  /*5c60*/  SHF.R.S32.HI R239, RZ, 0x1f, R15 ;  /* 0x0000001fffef7819 */ /* 0x000fe4000001140f */
[----:B------:R-:W-:Y:S02]  /*5c70*/  IADD3 R240, P6, R15, UR6, RZ ;  /* 0x000000060ff07c10 */ /* 0x000fe4000ffde0ff */
[----:B------:R-:W-:Y:S02]  /*5c80*/  IADD3.X R227, R227, UR7, RZ, P5, !PT ;  /* 0x00000007e3e37c10 */ /* 0x000fe4000affe4ff */
[----:B------:R-:W-:Y:S02]  /*5c90*/  SHF.R.S32.HI R237, RZ, 0x1f, R16 ;  /* 0x0000001fffed7819 */ /* 0x000fe40000011410 */
[----:B------:R-:W-:-:S02]  /*5ca0*/  IADD3 R238, P4, R16, UR6, RZ ;  /* 0x0000000610ee7c10 */ /* 0x000fc4000ff9e0ff */
[----:B------:R-:W-:Y:S02]  /*5cb0*/  SHF.R.S32.HI R241, RZ, 0x1f, R18 ;  /* 0x0000001ffff17819 */ /* 0x000fe40000011412 */
[----:B------:R-:W-:Y:S02]  /*5cc0*/  IADD3 R242, P5, R18, UR6, RZ ;  /* 0x0000000612f27c10 */ /* 0x000fe4000ffbe0ff */
[----:B------:R-:W-:Y:S02]  /*5cd0*/  IADD3.X R229, R229, UR7, RZ, P3, !PT ;  /* 0x00000007e5e57c10 */ /* 0x000fe40009ffe4ff */
[----:B------:R-:W-:Y:S02]  /*5ce0*/  SHF.R.S32.HI R243, RZ, 0x1f, R17 ;  /* 0x0000001ffff37819 */ /* 0x000fe40000011411 */
[----:B------:R-:W-:Y:S02]  /*5cf0*/  IADD3 R244, P3, R17, UR6, RZ ;  /* 0x0000000611f47c10 */ /* 0x000fe4000ff7e0ff */
[----:B------:R-:W-:-:S02]  /*5d00*/  IADD3.X R231, R231, UR7, RZ, P2, !PT ;  /* 0x00000007e7e77c10 */ /* 0x000fc400097fe4ff */
[----:B------:R-:W-:Y:S02]  /*5d10*/  SHF.R.S32.HI R245, RZ, 0x1f, R19 ;  /* 0x0000001ffff57819 */ /* 0x000fe40000011413 */
[----:B------:R-:W-:Y:S02]  /*5d20*/  IADD3 R246, P2, R19, UR6, RZ ;  /* 0x0000000613f67c10 */ /* 0x000fe4000ff5e0ff */
[----:B------:R-:W-:Y:S02]  /*5d30*/  IADD3.X R233, R233, UR7, RZ, P1, !PT ;  /* 0x00000007e9e97c10 */ /* 0x000fe40008ffe4ff */
[----:B------:R-:W-:Y:S02]  /*5d40*/  SHF.R.S32.HI R247, RZ, 0x1f, R20 ;  /* 0x0000001ffff77819 */ /* 0x000fe40000011414 */
[----:B------:R-:W-:Y:S02]  /*5d50*/  IADD3 R248, P1, R20, UR6, RZ ;  /* 0x0000000614f87c10 */ /* 0x000fe4000ff3e0ff */
[----:B------:R-:W-:-:S02]  /*5d60*/  IADD3.X R235, R235, UR7, RZ, P0, !PT ;  /* 0x00000007ebeb7c10 */ /* 0x000fc400087fe4ff */
[----:B------:R-:W-:Y:S02]  /*5d70*/  IADD3.X R239, R239, UR7, RZ, P6, !PT ;  /* 0x00000007efef7c10 */ /* 0x000fe4000b7fe4ff */
[----:B------:R-:W-:Y:S02]  /*5d80*/  SHF.R.S32.HI R249, RZ, 0x1f, R21 ;  /* 0x0000001ffff97819 */ /* 0x000fe40000011415 */
[----:B------:R-:W-:Y:S02]  /*5d90*/  IADD3 R250, P0, R21, UR6, RZ ;  /* 0x0000000615fa7c10 */ /* 0x000fe4000ff1e0ff */
[----:B------:R-:W-:Y:S02]  /*5da0*/  IADD3.X R237, R237, UR7, RZ, P4, !PT ;  /* 0x00000007eded7c10 */ /* 0x000fe4000a7fe4ff */
[----:B------:R-:W-:Y:S02]  /*5db0*/  IADD3 R9, P6, R23, UR6, RZ ;  /* 0x0000000617097c10 */ /* 0x000fe4000ffde0ff */
[----:B------:R-:W-:-:S02]  /*5dc0*/  IADD3.X R241, R241, UR7, RZ, P5, !PT ;  /* 0x00000007f1f17c10 */ /* 0x000fc4000affe4ff */
[----:B------:R-:W-:Y:S01]  /*5dd0*/  SHF.R.S32.HI R251, RZ, 0x1f, R22 ;  /* 0x0000001ffffb7819 */ /* 0x000fe20000011416 */
[----:B------:R0:W-:Y:S01]  /*5de0*/  STL [R1+0x604], R9 ;  /* 0x0006040901007387 */ /* 0x0001e20000100800 */
[----:B------:R-:W-:Y:S02]  /*5df0*/  IADD3 R252, P4, R22, UR6, RZ ;  /* 0x0000000616fc7c10 */ /* 0x000fe4000ff9e0ff */
[----:B------:R-:W-:Y:S02]  /*5e00*/  IADD3 R10, P5, R24, UR6, RZ ;  /* 0x00000006180a7c10 */ /* 0x000fe4000ffbe0ff */
[----:B------:R-:W-:Y:S02]  /*5e10*/  IADD3.X R243, R243, UR7, RZ, P3, !PT ;  /* 0x00000007f3f37c10 */ /* 0x000fe40009ffe4ff */
[----:B------:R-:W-:Y:S01]  /*5e20*/  IADD3 R11, P3, R25, UR6, RZ ;  /* 0x00000006190b7c10 */ /* 0x000fe2000ff7e0ff */
[----:B------:R1:W-:Y:S01]  /*5e30*/  STL [R1+0x60c], R10 ;  /* 0x00060c0a01007387 */ /* 0x0003e20000100800 */
[----:B------:R-:W-:-:S02]  /*5e40*/  IADD3.X R245, R245, UR7, RZ, P2, !PT ;  /* 0x00000007f5f57c10 */ /* 0x000fc400097fe4ff */
[----:B------:R-:W-:Y:S01]  /*5e50*/  IADD3 R12, P2, R26, UR6, RZ ;  /* 0x000000061a0c7c10 */ /* 0x000fe2000ff5e0ff */
[----:B------:R3:W-:Y:S01]  /*5e60*/  STL [R1+0x614], R11 ;  /* 0x0006140b01007387 */ /* 0x0007e20000100800 */
[----:B------:R-:W-:Y:S02]  /*5e70*/  IADD3.X R247, R247, UR7, RZ, P1, !PT ;  /* 0x00000007f7f77c10 */ /* 0x000fe40008ffe4ff */
[----:B------:R-:W-:Y:S01]  /*5e80*/  IADD3 R13, P1, R27, UR6, RZ ;  /* 0x000000061b0d7c10 */ /* 0x000fe2000ff3e0ff */
[----:B------:R4:W-:Y:S01]  /*5e90*/  STL [R1+0x61c], R12 ;  /* 0x00061c0c01007387 */ /* 0x0009e20000100800 */
[----:B------:R-:W-:Y:S02]  /*5ea0*/  IADD3.X R249, R249, UR7, RZ, P0, !PT ;  /* 0x00000007f9f97c10 */ /* 0x000fe400087fe4ff */
[----:B------:R-:W-:Y:S01]  /*5eb0*/  IADD3 R15, P0, R28, UR6, RZ ;  /* 0x000000061c0f7c10 */ /* 0x000fe2000ff1e0ff */
[----:B------:R-:W-:Y:S01]  /*5ec0*/  STL [R1+0x624], R13 ;  /* 0x0006240d01007387 */ /* 0x000fe20000100800 */
[----:B------:R-:W-:-:S02]  /*5ed0*/  IADD3.X R251, R251, UR7, RZ, P4, !PT ;  /* 0x00000007fbfb7c10 */ /* 0x000fc4000a7fe4ff */
[----:B------:R-:W-:Y:S01]  /*5ee0*/  IADD3 R16, P4, R29, UR6, RZ ;  /* 0x000000061d107c10 */ /* 0x000fe2000ff9e0ff */
[----:B------:R-:W-:Y:S01]  /*5ef0*/  STL [R1+0x62c], R15 ;  /* 0x00062c0f01007387 */ /* 0x000fe20000100800 */
[----:B------:R-:W-:Y:S02]  /*5f00*/  SHF.R.S32.HI R7, RZ, 0x1f, R23 ;  /* 0x0000001fff077819 */ /* 0x000fe40000011417 */
[----:B------:R-:W-:Y:S01]  /*5f10*/  SHF.R.S32.HI R8, RZ, 0x1f, R24 ;  /* 0x0000001fff087819 */ /* 0x000fe20000011418 */
[----:B------:R5:W-:Y:S01]  /*5f20*/  STL [R1+0x634], R16 ;  /* 0x0006341001007387 */ /* 0x000be20000100800 */
[----:B------:R-:W-:Y:S02]  /*5f30*/  IADD3.X R17, R7, UR7, RZ, P6, !PT ;  /* 0x0000000707117c10 */ /* 0x000fe4000b7fe4ff */
[----:B0-----:R-:W-:Y:S02]  /*5f40*/  SHF.R.S32.HI R9, RZ, 0x1f, R25 ;  /* 0x0000001fff097819 */ /* 0x001fe40000011419 */
[----:B------:R-:W-:-:S02]  /*5f50*/  CS2R R24, SRZ ;  /* 0x0000000000187805 */ /* 0x000fc4000001ff00 */
[----:B-1----:R-:W-:Y:S01]  /*5f60*/  SHF.R.S32.HI R10, RZ, 0x1f, R26 ;  /* 0x0000001fff0a7819 */ /* 0x002fe2000001141a */
[----:B------:R0:W-:Y:S01]  /*5f70*/  STL [R1+0x600], R17 ;  /* 0x0006001101007387 */ /* 0x0001e20000100800 */
[----:B---3--:R-:W-:Y:S02]  /*5f80*/  SHF.R.S32.HI R11, RZ, 0x1f, R27 ;  /* 0x0000001fff0b7819 */ /* 0x008fe4000001141b */
[----:B------:R-:W-:Y:S02]  /*5f90*/  CS2R R26, SRZ ;  /* 0x00000000001a7805 */ /* 0x000fe4000001ff00 */
[----:B----4-:R-:W-:Y:S02]  /*5fa0*/  SHF.R.S32.HI R12, RZ, 0x1f, R28 ;  /* 0x0000001fff0c7819 */ /* 0x010fe4000001141c */
[----:B-----5:R-:W-:Y:S02]  /*5fb0*/  IADD3 R16, P6, R30, UR6, RZ ;  /* 0x000000061e107c10 */ /* 0x020fe4000ffde0ff */
[----:B------:R-:W-:-:S02]  /*5fc0*/  SHF.R.S32.HI R13, RZ, 0x1f, R29 ;  /* 0x0000001fff0d7819 */ /* 0x000fc4000001141d */
[----:B------:R-:W-:Y:S02]  /*5fd0*/  CS2R R28, SRZ ;  /* 0x00000000001c7805 */ /* 0x000fe4000001ff00 */
[----:B------:R-:W-:Y:S01]  /*5fe0*/  SHF.R.S32.HI R15, RZ, 0x1f, R30 ;  /* 0x0000001fff0f7819 */ /* 0x000fe2000001141e */
[----:B------:R1:W-:Y:S01]  /*5ff0*/  STL [R1+0x63c], R16 ;  /* 0x00063c1001007387 */ /* 0x0003e20000100800 */
[----:B0-----:R-:W-:Y:S02]  /*6000*/  IADD3.X R17, R8, UR7, RZ, P5, !PT ;  /* 0x0000000708117c10 */ /* 0x001fe4000affe4ff */
[----:B------:R-:W-:Y:S02]  /*6010*/  SHF.R.S32.HI R7, RZ, 0x1f, R31 ;  /* 0x0000001fff077819 */ /* 0x000fe4000001141f */
[----:B------:R-:W-:Y:S01]  /*6020*/  SHF.R.S32.HI R8, RZ, 0x1f, R32 ;  /* 0x0000001fff087819 */ /* 0x000fe20000011420 */
[----:B------:R0:W-:Y:S01]  /*6030*/  STL [R1+0x608], R17 ;  /* 0x0006081101007387 */ /* 0x0001e20000100800 */
[----:B------:R-:W-:-:S02]  /*6040*/  SHF.R.S32.HI R157, RZ, 0x1f, R223 ;  /* 0x0000001fff9d7819 */ /* 0x000fc400000114df */
[----:B------:R-:W-:Y:S02]  /*6050*/  LOP3.LUT R14, R14, 0x1f, RZ, 0xc0, !PT ;  /* 0x0000001f0e0e7812 */ /* 0x000fe400078ec0ff */
[----:B-1----:R-:W-:Y:S02]  /*6060*/  IADD3 R16, P5, R31, UR6, RZ ;  /* 0x000000061f107c10 */ /* 0x002fe4000ffbe0ff */
[----:B------:R-:W-:Y:S02]  /*6070*/  CS2R R30, SRZ ;  /* 0x00000000001e7805 */ /* 0x000fe4000001ff00 */
[----:B------:R-:W-:Y:S02]  /*6080*/  SHF.R.S32.HI R222, RZ, 0x5, R222 ;  /* 0x00000005ffde7819 */ /* 0x000fe400000114de */
[----:B0-----:R-:W-:Y:S01]  /*6090*/  IADD3.X R17, R9, UR7, RZ, P3, !PT ;  /* 0x0000000709117c10 */ /* 0x001fe20009ffe4ff */
[----:B------:R0:W-:Y:S01]  /*60a0*/  STL [R1+0x644], R16 ;  /* 0x0006441001007387 */ /* 0x0001e20000100800 */
[----:B------:R-:W-:-:S03]  /*60b0*/  SHF.R.S32.HI R9, RZ, 0x1f, R33 ;  /* 0x0000001fff097819 */ /* 0x000fc60000011421 */
[----:B------:R1:W-:Y:S01]  /*60c0*/  STL [R1+0x610], R17 ;  /* 0x0006101101007387 */ /* 0x0003e20000100800 */
[----:B0-----:R-:W-:Y:S02]  /*60d0*/  IADD3 R16, P3, R32, UR6, RZ ;  /* 0x0000000620107c10 */ /* 0x001fe4000ff7e0ff */
[----:B-1----:R-:W-:-:S03]  /*60e0*/  IADD3.X R17, R10, UR7, RZ, P2, !PT ;  /* 0x000000070a117c10 */ /* 0x002fc600097fe4ff */
[----:B------:R0:W-:Y:S01]  /*60f0*/  STL [R1+0x64c], R16 ;  /* 0x00064c1001007387 */ /* 0x0001e20000100800 */
[----:B------:R-:W-:-:S03]  /*6100*/  SHF.R.S32.HI R10, RZ, 0x1f, R34 ;  /* 0x0000001fff0a7819 */ /* 0x000fc60000011422 */
[----:B------:R1:W-:Y:S01]  /*6110*/  STL [R1+0x618], R17 ;  /* 0x0006181101007387 */ /* 0x0003e20000100800 */
[----:B0-----:R-:W-:Y:S02]  /*6120*/  IADD3 R16, P2, R33, UR6, RZ ;  /* 0x0000000621107c10 */ /* 0x001fe4000ff5e0ff */
[----:B------:R-:W-:Y:S02]  /*6130*/  CS2R R32, SRZ ;  /* 0x0000000000207805 */ /* 0x000fe4000001ff00 */
[----:B-1----:R-:W-:Y:S01]  /*6140*/  IADD3.X R17, R11, UR7, RZ, P1, !PT ;  /* 0x000000070b117c10 */ /* 0x002fe20008ffe4ff */
        /* <DEDUP_REMOVED lines=174> */
[----:B------:R-:W-:Y:S02]  /*6c30*/  IADD3.X R7, R7, UR7, RZ, P0, !PT ;  /* 0x0000000707077c10 */ /* 0x000fe400087fe4ff */
[----:B------:R-:W-:Y:S01]  /*6c40*/  SHF.R.S32.HI R9, RZ, 0x1f, R85 ;  /* 0x0000001fff097819 */ /* 0x000fe20000011455 */
[----:B------:R1:W-:Y:S01]  /*6c50*/  STL [R1+0x710], R17 ;  /* 0x0007101101007387 */ /* 0x0003e20000100800 */
[----:B0-----:R-:W-:-:S02]  /*6c60*/  IADD3 R16, P4, R83, UR6, RZ ;  /* 0x0000000653107c10 */ /* 0x001fc4000ff9e0ff */
        /* <DEDUP_REMOVED lines=28> */
[----:B------:R-:W-:Y:S01]  /*6e30*/  STL [R1+0x738], R17 ;  /* 0x0007381101007387 */ /* 0x000fe20000100800 */
[----:B0-----:R-:W-:Y:S02]  /*6e40*/  IADD3 R16, P1, R91, UR6, RZ ;  /* 0x000000065b107c10 */ /* 0x001fe4000ff3e0ff */
[----:B------:R-:W-:-:S03]  /*6e50*/  CS2R R90, SRZ ;  /* 0x00000000005a7805 */ /* 0x000fc6000001ff00 */
[----:B------:R0:W-:Y:S04]  /*6e60*/  STL [R1+0x774], R16 ;  /* 0x0007741001007387 */ /* 0x0001e80000100800 */
[----:B------:R1:W-:Y:S01]  /*6e70*/  STL [R1+0x740], R7 ;  /* 0x0007400701007387 */ /* 0x0003e20000100800 */
[----:B0-----:R-:W-:Y:S02]  /*6e80*/  IADD3 R16, P0, R3, UR6, RZ ;  /* 0x0000000603107c10 */ /* 0x001fe4000ff1e0ff */
[----:B------:R-:W-:Y:S02]  /*6e90*/  SHF.R.S32.HI R3, RZ, 0x1f, R2 ;  /* 0x0000001fff037819 */ /* 0x000fe40000011402 */
[----:B-1----:R-:W-:Y:S01]  /*6ea0*/  IADD3.X R7, R8, UR7, RZ, P4, !PT ;  /* 0x0000000708077c10 */ /* 0x002fe2000a7fe4ff */
[----:B------:R-:W-:Y:S01]  /*6eb0*/  STL [R1+0x77c], R16 ;  /* 0x00077c1001007387 */ /* 0x000fe20000100800 */
[----:B------:R-:W-:-:S02]  /*6ec0*/  IADD3 R8, P4, R2, UR6, RZ ;  /* 0x0000000602087c10 */ /* 0x000fc4000ff9e0ff */
[----:B------:R-:W-:Y:S01]  /*6ed0*/  SHF.R.S32.HI R2, RZ, 0x1f, R0 ;  /* 0x0000001fff027819 */ /* 0x000fe20000011400 */
[----:B------:R0:W-:Y:S01]  /*6ee0*/  STL [R1+0x748], R7 ;  /* 0x0007480701007387 */ /* 0x0001e20000100800 */
[----:B------:R-:W-:-:S03]  /*6ef0*/  IADD3.X R3, R3, UR7, RZ, P4, !PT ;  /* 0x0000000703037c10 */ /* 0x000fc6000a7fe4ff */
[----:B------:R1:W-:Y:S01]  /*6f00*/  STL [R1+0x784], R8 ;  /* 0x0007840801007387 */ /* 0x0003e20000100800 */
[----:B0-----:R-:W-:Y:S02]  /*6f10*/  IADD3.X R7, R9, UR7, RZ, P6, !PT ;  /* 0x0000000709077c10 */ /* 0x001fe4000b7fe4ff */
[----:B-1----:R-:W-:-:S03]  /*6f20*/  IADD3 R8, P6, R0, UR6, RZ ;  /* 0x0000000600087c10 */ /* 0x002fc6000ffde0ff */
[----:B------:R0:W-:Y:S01]  /*6f30*/  STL [R1+0x750], R7 ;  /* 0x0007500701007387 */ /* 0x0001e20000100800 */
[----:B------:R-:W-:Y:S01]  /*6f40*/  IADD3.X R0, R10, UR7, RZ, P5, !PT ;  /* 0x000000070a007c10 */ /* 0x000fe2000affe4ff */
[----:B------:R-:W-:Y:S02]  /*6f50*/  UIADD3 UR6, UR4, 0x2000, URZ ;  /* 0x0000200004067890 */ /* 0x000fe4000fffe03f */
[----:B------:R1:W-:Y:S02]  /*6f60*/  STL [R1+0x78c], R8 ;  /* 0x00078c0801007387 */ /* 0x0003e40000100800 */
[----:B------:R-:W-:Y:S02]  /*6f70*/  USHF.R.U32.HI UR6, URZ, 0x4, UR6 ;  /* 0x000000043f067899 */ /* 0x000fe40008011606 */
[----:B------:R3:W-:Y:S01]  /*6f80*/  STL [R1+0x758], R0 ;  /* 0x0007580001007387 */ /* 0x0007e20000100800 */
[----:B0-----:R-:W-:Y:S01]  /*6f90*/  IADD3.X R7, R11, UR7, RZ, P3, !PT ;  /* 0x000000070b077c10 */ /* 0x001fe20009ffe4ff */
[----:B------:R-:W-:Y:S01]  /*6fa0*/  USGXT.U32 UR10, UR6, 0xe ;  /* 0x0000000e060a789a */ /* 0x000fe20008000000 */
[----:B-1----:R-:W-:-:S03]  /*6fb0*/  IADD3.X R8, R12, UR7, RZ, P2, !PT ;  /* 0x000000070c087c10 */ /* 0x002fc600097fe4ff */
[----:B------:R0:W-:Y:S01]  /*6fc0*/  STL [R1+0x760], R7 ;  /* 0x0007600701007387 */ /* 0x0001e20000100800 */
[----:B---3--:R-:W-:-:S03]  /*6fd0*/  IADD3.X R0, R13, UR7, RZ, P1, !PT ;  /* 0x000000070d007c10 */ /* 0x008fc60008ffe4ff */
[----:B------:R-:W-:Y:S04]  /*6fe0*/  STL [R1+0x768], R8 ;  /* 0x0007680801007387 */ /* 0x000fe80000100800 */
[----:B------:R1:W-:Y:S01]  /*6ff0*/  STL [R1+0x770], R0 ;  /* 0x0007700001007387 */ /* 0x0003e20000100800 */
[----:B0-----:R-:W-:-:S05]  /*7000*/  IADD3.X R7, R15, UR7, RZ, P0, !PT ;  /* 0x000000070f077c10 */ /* 0x001fca00087fe4ff */
[----:B------:R-:W-:Y:S01]  /*7010*/  STL [R1+0x778], R7 ;  /* 0x0007780701007387 */ /* 0x000fe20000100800 */
[----:B-1----:R-:W-:-:S03]  /*7020*/  IADD3.X R0, R2, UR7, RZ, P6, !PT ;  /* 0x0000000702007c10 */ /* 0x002fc6000b7fe4ff */
[----:B------:R-:W-:Y:S01]  /*7030*/  STL [R1+0x780], R3 ;  /* 0x0007800301007387 */ /* 0x000fe20000100800 */
[----:B------:R-:W0:Y:S01]  /*7040*/  LDC R2, c[0x0][0x238] ;  /* 0x00008e00ff027b82 */ /* 0x000e220000000800 */
[----:B------:R-:W-:Y:S02]  /*7050*/  USHF.L.U32 UR7, UR9, 0x5, URZ ;  /* 0x0000000509077899 */ /* 0x000fe4000800063f */
[----:B------:R1:W-:Y:S02]  /*7060*/  STL [R1+0x788], R0 ;  /* 0x0007880001007387 */ /* 0x0003e40000100800 */
[----:B------:R-:W-:Y:S02]  /*7070*/  USHF.R.S32.HI UR6, URZ, 0x1f, UR7 ;  /* 0x0000001f3f067899 */ /* 0x000fe40008011407 */
[----:B------:R-:W-:Y:S04]  /*7080*/  STL [R1+0x400], RZ ;  /* 0x000400ff01007387 */ /* 0x000fe80000100800 */
[----:B------:R-:W-:Y:S01]  /*7090*/  STL [R1+0x404], RZ ;  /* 0x000404ff01007387 */ /* 0x000fe20000100800 */
[----:B-1----:R-:W1:Y:S03]  /*70a0*/  LDC R0, c[0x0][0x214] ;  /* 0x00008500ff007b82 */ /* 0x002e660000000800 */
[----:B------:R-:W-:Y:S04]  /*70b0*/  STL [R1+0x408], RZ ;  /* 0x000408ff01007387 */ /* 0x000fe80000100800 */
[----:B------:R-:W-:Y:S04]  /*70c0*/  STL [R1+0x40c], RZ ;  /* 0x00040cff01007387 */ /* 0x000fe80000100800 */
[----:B------:R-:W-:Y:S01]  /*70d0*/  STL [R1+0x410], RZ ;  /* 0x000410ff01007387 */ /* 0x000fe20000100800 */
[C---:B0-----:R-:W-:Y:S01]  /*70e0*/  IMAD R3, R2.reuse, 0x1f, RZ ;  /* 0x0000001f02037824 */ /* 0x041fe200078e02ff */
[----:B------:R-:W-:Y:S01]  /*70f0*/  SHF.R.S32.HI R155, RZ, 0x1f, R2 ;  /* 0x0000001fff9b7819 */ /* 0x000fe20000011402 */
[C---:B------:R-:W-:Y:S01]  /*7100*/  IMAD R7, R2.reuse, 0x1e, RZ ;  /* 0x0000001e02077824 */ /* 0x040fe200078e02ff */
[----:B------:R-:W-:Y:S01]  /*7110*/  STL [R1+0x414], RZ ;  /* 0x000414ff01007387 */ /* 0x000fe20000100800 */
[----:B------:R-:W-:Y:S01]  /*7120*/  IMAD R8, R2, 0x1d, RZ ;  /* 0x0000001d02087824 */ /* 0x000fe200078e02ff */
[----:B------:R-:W-:Y:S01]  /*7130*/  IADD3 R160, P5, R224, R3, RZ ;  /* 0x00000003e0a07210 */ /* 0x000fe20007fbe0ff */
[C---:B------:R-:W-:Y:S01]  /*7140*/  IMAD R10, R2.reuse, 0x1c, RZ ;  /* 0x0000001c020a7824 */ /* 0x040fe200078e02ff */
[----:B------:R-:W-:Y:S01]  /*7150*/  STL [R1+0x418], RZ ;  /* 0x000418ff01007387 */ /* 0x000fe20000100800 */
[----:B------:R-:W-:Y:S01]  /*7160*/  IADD3 R159, P2, R3, R223, RZ ;  /* 0x000000df039f7210 */ /* 0x000fe20007f5e0ff */
[----:B------:R-:W-:Y:S01]  /*7170*/  IMAD R12, R2, 0x1b, RZ ;  /* 0x0000001b020c7824 */ /* 0x000fe200078e02ff */
[----:B------:R-:W-:Y:S01]  /*7180*/  SHF.R.S32.HI R9, RZ, 0x1f, R3 ;  /* 0x0000001fff097819 */ /* 0x000fe20000011403 */
[----:B------:R-:W-:Y:S01]  /*7190*/  STL [R1+0x41c], RZ ;  /* 0x00041cff01007387 */ /* 0x000fe20000100800 */
[----:B------:R-:W-:Y:S01]  /*71a0*/  IADD3 R3, P1, R224, R7, RZ ;  /* 0x00000007e0037210 */ /* 0x000fe20007f3e0ff */
[C---:B------:R-:W-:Y:S01]  /*71b0*/  IMAD R15, R2.reuse, 0x1a, RZ ;  /* 0x0000001a020f7824 */ /* 0x040fe200078e02ff */
[----:B------:R-:W-:Y:S01]  /*71c0*/  SHF.R.S32.HI R11, RZ, 0x1f, R7 ;  /* 0x0000001fff0b7819 */ /* 0x000fe20000011407 */
[----:B------:R-:W-:Y:S01]  /*71d0*/  STL [R1+0x420], RZ ;  /* 0x000420ff01007387 */ /* 0x000fe20000100800 */
[----:B------:R-:W-:Y:S01]  /*71e0*/  SHF.R.S32.HI R13, RZ, 0x1f, R8 ;  /* 0x0000001fff0d7819 */ /* 0x000fe20000011408 */
[C---:B------:R-:W-:Y:S01]  /*71f0*/  IMAD R17, R2.reuse, 0x19, RZ ;  /* 0x0000001902117824 */ /* 0x040fe200078e02ff */
[----:B------:R-:W-:Y:S01]  /*7200*/  SHF.R.S32.HI R16, RZ, 0x1f, R10 ;  /* 0x0000001fff107819 */ /* 0x000fe2000001140a */
[----:B------:R-:W-:Y:S01]  /*7210*/  STL [R1+0x424], RZ ;  /* 0x000424ff01007387 */ /* 0x000fe20000100800 */
[C---:B------:R-:W-:Y:S01]  /*7220*/  IMAD R19, R2.reuse, 0x18, RZ ;  /* 0x0000001802137824 */ /* 0x040fe200078e02ff */
[----:B------:R-:W-:Y:S01]  /*7230*/  SHF.R.S32.HI R18, RZ, 0x1f, R12 ;  /* 0x0000001fff127819 */ /* 0x000fe2000001140c */
[C---:B------:R-:W-:Y:S01]  /*7240*/  IMAD R21, R2.reuse, 0x17, RZ ;  /* 0x0000001702157824 */ /* 0x040fe200078e02ff */
        /* <DEDUP_REMOVED lines=18> */
[C---:B------:R-:W-:Y:S01]  /*7370*/  IMAD.SHL.U32 R123, R2.reuse, 0x10, RZ ;  /* 0x00000010027b7824 */ /* 0x040fe200078e00ff */
        /* <DEDUP_REMOVED lines=20> */
[C---:B------:R-:W-:Y:S01]  /*74c0*/  IMAD.SHL.U32 R139, R2.reuse, 0x8, RZ ;  /* 0x00000008028b7824 */ /* 0x040fe200078e00ff */
        /* <DEDUP_REMOVED lines=15> */
[----:B------:R-:W-:Y:S01]  /*75c0*/  IMAD.SHL.U32 R151, R2, 0x2, RZ ;  /* 0x0000000202977824 */ /* 0x000fe200078e00ff */
[----:B------:R-:W-:Y:S01]  /*75d0*/  STL [R1+0x460], RZ ;  /* 0x000460ff01007387 */ /* 0x000fe20000100800 */
[----:B------:R-:W-:-:S02]  /*75e0*/  SHF.R.S32.HI R150, RZ, 0x1f, R145 ;  /* 0x0000001fff967819 */ /* 0x000fc40000011491 */
[----:B------:R-:W-:Y:S01]  /*75f0*/  SHF.R.S32.HI R152, RZ, 0x1f, R147 ;  /* 0x0000001fff987819 */ /* 0x000fe20000011493 */
[----:B------:R-:W-:Y:S01]  /*7600*/  STL [R1+0x464], RZ ;  /* 0x000464ff01007387 */ /* 0x000fe20000100800 */
[----:B------:R-:W-:Y:S02]  /*7610*/  SHF.R.S32.HI R154, RZ, 0x1f, R149 ;  /* 0x0000001fff9a7819 */ /* 0x000fe40000011495 */
[----:B------:R-:W-:Y:S01]  /*7620*/  SHF.R.S32.HI R153, RZ, 0x1f, R151 ;  /* 0x0000001fff997819 */ /* 0x000fe20000011497 */
[----:B------:R-:W-:Y:S04]  /*7630*/  STL [R1+0x468], RZ ;  /* 0x000468ff01007387 */ /* 0x000fe80000100800 */
        /* <DEDUP_REMOVED lines=229> */
[----:B------:R-:W-:Y:S04]  /*8490*/  STL [R1], RZ ;  /* 0x000000ff01007387 */ /* 0x000fe80000100800 */
        /* <DEDUP_REMOVED lines=127> */
[----:B------:R-:W-:Y:S04]  /*8c90*/  STL [R1+0x794], R158 ;  /* 0x0007949e01007387 */ /* 0x000fe80000100800 */
[----:B------:R-:W-:Y:S04]  /*8ca0*/  STL [R1+0x990], R160 ;  /* 0x000990a001007387 */ /* 0x000fe80000100800 */
[----:B------:R0:W-:Y:S04]  /*8cb0*/  STL [R1+0x988], R159 ;  /* 0x0009889f01007387 */ /* 0x0001e80000100800 */
[----:B------:R-:W-:Y:S04]  /*8cc0*/  STL [R1+0x790], R157 ;  /* 0x0007909d01007387 */ /* 0x000fe80000100800 */
[----:B------:R3:W-:Y:S01]  /*8cd0*/  STL [R1+0x980], R3 ;  /* 0x0009800301007387 */ /* 0x0007e20000100800 */
[----:B0-----:R-:W-:-:S02]  /*8ce0*/  IADD3 R159, P0, R223, R7, RZ ;  /* 0x00000007df9f7210 */ /* 0x001fc40007f1e0ff */
[----:B------:R-:W-:-:S03]  /*8cf0*/  IADD3 R7, P4, R224, R8, RZ ;  /* 0x00000008e0077210 */ /* 0x000fc60007f9e0ff */
[----:B------:R-:W-:Y:S01]  /*8d00*/  STL [R1+0x978], R159 ;  /* 0x0009789f01007387 */ /* 0x000fe20000100800 */
[----:B---3--:R-:W-:-:S03]  /*8d10*/  IADD3 R3, P3, R223, R8, RZ ;  /* 0x00000008df037210 */ /* 0x008fc60007f7e0ff */
[----:B------:R0:W-:Y:S01]  /*8d20*/  STL [R1+0x970], R7 ;  /* 0x0009700701007387 */ /* 0x0001e20000100800 */
[----:B------:R-:W-:-:S03]  /*8d30*/  IADD3 R8, P6, R224, R10, RZ ;  /* 0x0000000ae0087210 */ /* 0x000fc60007fde0ff */
[----:B------:R3:W-:Y:S04]  /*8d40*/  STL [R1+0x968], R3 ;  /* 0x0009680301007387 */ /* 0x0007e80000100800 */
[----:B------:R4:W-:Y:S01]  /*8d50*/  STL [R1+0x960], R8 ;  /* 0x0009600801007387 */ /* 0x0009e20000100800 */
[----:B0-----:R-:W-:Y:S01]  /*8d60*/  IMAD.X R7, R158, 0x1, R9, P5 ;  /* 0x000000019e077824 */ /* 0x001fe200028e0609 */
[----:B---3--:R-:W-:-:S04]  /*8d70*/  IADD3 R3, P5, R223, R10, RZ ;  /* 0x0000000adf037210 */ /* 0x008fc80007fbe0ff */
[----:B------:R0:W-:Y:S01]  /*8d80*/  STL [R1+0x98c], R7 ;  /* 0x00098c0701007387 */ /* 0x0001e20000100800 */
[----:B----4-:R-:W-:-:S03]  /*8d90*/  IMAD.X R8, R9, 0x1, R157, P2 ;  /* 0x0000000109087824 */ /* 0x010fc600010e069d */
[----:B------:R3:W-:Y:S04]  /*8da0*/  STL [R1+0x958], R3 ;  /* 0x0009580301007387 */ /* 0x0007e80000100800 */
[----:B------:R4:W-:Y:S01]  /*8db0*/  STL [R1+0x984], R8 ;  /* 0x0009840801007387 */ /* 0x0009e20000100800 */
[----:B0-----:R-:W-:Y:S01]  /*8dc0*/  IADD3 R7, P2, R224, R12, RZ ;  /* 0x0000000ce0077210 */ /* 0x001fe20007f5e0ff */
[----:B---3--:R-:W-:-:S04]  /*8dd0*/  IMAD.X R3, R158, 0x1, R11, P1 ;  /* 0x000000019e037824 */ /* 0x008fc800008e060b */
[----:B------:R0:W-:Y:S01]  /*8de0*/  STL [R1+0x950], R7 ;  /* 0x0009500701007387 */ /* 0x0001e20000100800 */
[----:B----4-:R-:W-:-:S03]  /*8df0*/  IADD3 R8, P1, R223, R12, RZ ;  /* 0x0000000cdf087210 */ /* 0x010fc60007f3e0ff */
        /* <DEDUP_REMOVED lines=51> */
[----:B------:R-:W-:Y:S02]  /*9130*/  CS2R R112, SRZ ;  /* 0x0000000000707805 */ /* 0x000fe4000001ff00 */
[----:B---3--:R-:W-:Y:S02]  /*9140*/  IADD3 R3, P2, R224, R115, RZ ;  /* 0x00000073e0037210 */ /* 0x008fe40007f5e0ff */
[----:B------:R0:W-:Y:S01]  /*9150*/  STL [R1+0x914], R7 ;  /* 0x0009140701007387 */ /* 0x0001e20000100800 */
[----:B----4-:R-:W-:-:S03]  /*9160*/  IMAD.X R8, R158, 0x1, R114, P1 ;  /* 0x000000019e087824 */ /* 0x010fc600008e0672 */
[----:B------:R3:W-:Y:S04]  /*9170*/  STL [R1+0x8e0], R3 ;  /* 0x0008e00301007387 */ /* 0x0007e80000100800 */
[----:B------:R4:W-:Y:S01]  /*9180*/  STL [R1+0x90c], R8 ;  /* 0x00090c0801007387 */ /* 0x0009e20000100800 */
[----:B0-----:R-:W-:Y:S01]  /*9190*/  IADD3 R7, P1, R223, R115, RZ ;  /* 0x00000073df077210 */ /* 0x001fe20007f3e0ff */
[----:B---3--:R-:W-:-:S04]  /*91a0*/  IMAD.X R3, R157, 0x1, R114, P0 ;  /* 0x000000019d037824 */ /* 0x008fc800000e0672 */
[----:B------:R0:W-:Y:S01]  /*91b0*/  STL [R1+0x8d8], R7 ;  /* 0x0008d80701007387 */ /* 0x0001e20000100800 */
[----:B------:R-:W-:Y:S02]  /*91c0*/  CS2R R114, SRZ ;  /* 0x0000000000727805 */ /* 0x000fe4000001ff00 */
[-C--:B----4-:R-:W-:Y:S01]  /*91d0*/  IADD3 R8, P0, R224, R117.reuse, RZ ;  /* 0x00000075e0087210 */ /* 0x090fe20007f1e0ff */
[----:B------:R3:W-:Y:S04]  /*91e0*/  STL [R1+0x904], R3 ;  /* 0x0009040301007387 */ /* 0x0007e80000100800 */
[----:B------:R4:W-:Y:S01]  /*91f0*/  STL [R1+0x8d0], R8 ;  /* 0x0008d00801007387 */ /* 0x0009e20000100800 */
[----:B0-----:R-:W-:Y:S01]  /*9200*/  IMAD.X R7, R158, 0x1, R116, P4 ;  /* 0x000000019e077824 */ /* 0x001fe200020e0674 */
[----:B---3--:R-:W-:-:S04]  /*9210*/  IADD3 R3, P4, R223, R117, RZ ;  /* 0x00000075df037210 */ /* 0x008fc80007f9e0ff */
[----:B------:R0:W-:Y:S01]  /*9220*/  STL [R1+0x8fc], R7 ;  /* 0x0008fc0701007387 */ /* 0x0001e20000100800 */
[----:B----4-:R-:W-:-:S03]  /*9230*/  IMAD.X R8, R157, 0x1, R116, P3 ;  /* 0x000000019d087824 */ /* 0x010fc600018e0674 */
[----:B------:R3:W-:Y:S01]  /*9240*/  STL [R1+0x8c8], R3 ;  /* 0x0008c80301007387 */ /* 0x0007e20000100800 */
[----:B------:R-:W-:-:S03]  /*9250*/  CS2R R116, SRZ ;  /* 0x0000000000747805 */ /* 0x000fc6000001ff00 */
        /* <DEDUP_REMOVED lines=156> */
[--C-:B0-----:R-:W-:Y:S01]  /*9c20*/  IMAD.X R7, R158, 0x1, R152.reuse, P3 ;  /* 0x000000019e077824 */ /* 0x101fe200018e0698 */
[----:B---3--:R-:W-:Y:S01]  /*9c30*/  IADD3 R3, P3, R223, R2, RZ ;  /* 0x00000002df037210 */ /* 0x008fe20007f7e0ff */
[----:B------:R-:W-:-:S03]  /*9c40*/  IMAD.X R2, R157, 0x1, R152, P6 ;  /* 0x000000019d027824 */ /* 0x000fc600030e0698 */
[----:B------:R0:W-:Y:S01]  /*9c50*/  STL [R1+0x7dc], R7 ;  /* 0x0007dc0701007387 */ /* 0x0001e20000100800 */
[----:B----4-:R-:W-:-:S03]  /*9c60*/  LOP3.LUT R8, R156, 0x10, RZ, 0x3c, !PT ;  /* 0x000000109c087812 */ /* 0x010fc600078e3cff */
[----:B------:R3:W-:Y:S04]  /*9c70*/  STL [R1+0x7a8], R3 ;  /* 0x0007a80301007387 */ /* 0x0007e80000100800 */
[----:B------:R4:W-:Y:S01]  /*9c80*/  STL [R1+0x7d4], R2 ;  /* 0x0007d40201007387 */ /* 0x0009e20000100800 */
[--C-:B0-----:R-:W-:Y:S02]  /*9c90*/  IMAD.X R7, R158, 0x1, R154.reuse, P5 ;  /* 0x000000019e077824 */ /* 0x101fe400028e069a */
[----:B---3--:R-:W-:-:S03]  /*9ca0*/  IMAD.X R3, R157, 0x1, R154, P2 ;  /* 0x000000019d037824 */ /* 0x008fc600010e069a */
[----:B------:R0:W-:Y:S01]  /*9cb0*/  STL [R1+0x7cc], R7 ;  /* 0x0007cc0701007387 */ /* 0x0001e20000100800 */
[----:B----4-:R-:W-:-:S03]  /*9cc0*/  IMAD.X R2, R158, 0x1, R153, P1 ;  /* 0x000000019e027824 */ /* 0x010fc600008e0699 */
[----:B------:R3:W-:Y:S04]  /*9cd0*/  STL [R1+0x7c4], R3 ;  /* 0x0007c40301007387 */ /* 0x0007e80000100800 */
[----:B------:R4:W-:Y:S01]  /*9ce0*/  STL [R1+0x7bc], R2 ;  /* 0x0007bc0201007387 */ /* 0x0009e20000100800 */
[----:B0-----:R-:W-:Y:S02]  /*9cf0*/  IMAD.X R7, R157, 0x1, R153, P0 ;  /* 0x000000019d077824 */ /* 0x001fe400000e0699 */
[----:B---3--:R-:W-:-:S03]  /*9d00*/  IMAD.X R3, R158, 0x1, R155, P4 ;  /* 0x000000019e037824 */ /* 0x008fc600020e069b */
[----:B------:R0:W-:Y:S01]  /*9d10*/  STL [R1+0x7b4], R7 ;  /* 0x0007b40701007387 */ /* 0x0001e20000100800 */
[----:B----4-:R-:W-:-:S03]  /*9d20*/  IMAD.X R2, R157, 0x1, R155, P3 ;  /* 0x000000019d027824 */ /* 0x010fc600018e069b */
[----:B------:R3:W-:Y:S04]  /*9d30*/  STL [R1+0x7ac], R3 ;  /* 0x0007ac0301007387 */ /* 0x0007e80000100800 */
[----:B------:R4:W-:Y:S01]  /*9d40*/  STL [R1+0x7a4], R2 ;  /* 0x0007a40201007387 */ /* 0x0009e20000100800 */
[----:B0-----:R-:W-:-:S03]  /*9d50*/  IMAD R7, R14, UR9, RZ ;  /* 0x000000090e077c24 */ /* 0x001fc6000f8e02ff */
[----:B------:R0:W-:Y:S01]  /*9d60*/  STL [R1+0x998], R8 ;  /* 0x0009980801007387 */ /* 0x0001e20000100800 */
[----:B---3--:R-:W-:Y:S01]  /*9d70*/  IMAD.U32 R3, RZ, RZ, UR14 ;  /* 0x0000000eff037e24 */ /* 0x008fe2000f8e00ff */
[----:B------:R-:W-:Y:S01]  /*9d80*/  SHF.R.S32.HI R9, RZ, 0x1f, R7 ;  /* 0x0000001fff097819 */ /* 0x000fe20000011407 */
[----:B-1--4-:R-:W-:-:S07]  /*9d90*/  IMAD.U32 R2, RZ, RZ, UR15 ;  /* 0x0000000fff027e24 */ /* 0x012fce000f8e00ff */
.L_x_1:
[----:B------:R-:W3:Y:S04]  /*9da0*/  LDL R13, [R1+0x7b0] ;  /* 0x0007b000010d7983 */ /* 0x000ee80000100800 */
[----:B------:R-:W4:Y:S04]  /*9db0*/  LDL R12, [R1+0x7ac] ;  /* 0x0007ac00010c7983 */ /* 0x000f280000100800 */
[----:B------:R1:W-:Y:S04]  /*9dc0*/  STL.64 [R1+0x16a0], R150 ;  /* 0x0016a09601007387 */ /* 0x0003e80000100a00 */
[----:B-1----:R-:W2:Y:S04]  /*9dd0*/  LDL R150, [R1+0x7b4] ;  /* 0x0007b40001967983 */ /* 0x002ea80000100800 */
[----:B------:R-:W2:Y:S04]  /*9de0*/  LDL R151, [R1+0x7bc] ;  /* 0x0007bc0001977983 */ /* 0x000ea80000100800 */
[----:B------:R1:W-:Y:S04]  /*9df0*/  STL.64 [R1+0x1698], R148 ;  /* 0x0016989401007387 */ /* 0x0003e80000100a00 */
[----:B-1----:R-:W2:Y:S04]  /*9e00*/  LDL R148, [R1+0x7b8] ;  /* 0x0007b80001947983 */ /* 0x002ea80000100800 */
[----:B------:R-:W2:Y:S04]  /*9e10*/  LDL R149, [R1+0x7c0] ;  /* 0x0007c00001957983 */ /* 0x000ea80000100800 */
[----:B------:R1:W-:Y:S04]  /*9e20*/  STL.64 [R1+0x1690], R146 ;  /* 0x0016909201007387 */ /* 0x0003e80000100a00 */
[----:B-1----:R-:W2:Y:S04]  /*9e30*/  LDL R146, [R1+0x7a8] ;  /* 0x0007a80001927983 */ /* 0x002ea80000100800 */
[----:B------:R-:W2:Y:S04]  /*9e40*/  LDL R147, [R1+0x7a4] ;  /* 0x0007a40001937983 */ /* 0x000ea80000100800 */
[----:B------:R1:W-:Y:S04]  /*9e50*/  STL.64 [R1+0x1688], R144 ;  /* 0x0016889001007387 */ /* 0x0003e80000100a00 */
[----:B-1----:R-:W3:Y:S04]  /*9e60*/  LDL R145, [R1+0x794] ;  /* 0x0007940001917983 */ /* 0x002ee80000100800 */
[----:B------:R-:W4:Y:S04]  /*9e70*/  LDL R144, [R1+0x790] ;  /* 0x0007900001907983 */ /* 0x000f280000100800 */
[----:B------:R-:W-:Y:S04]  /*9e80*/  STL.64 [R1+0x1680], R142 ;  /* 0x0016808e01007387 */ /* 0x000fe80000100a00 */
        /* <DEDUP_REMOVED lines=57> */
[----:B------:R1:W-:Y:S04]  /*a220*/  STL.64 [R1+0x14b0], R26 ;  /* 0x0014b01a01007387 */ /* 0x0003e80000100a00 */
[----:B------:R0:W-:Y:S04]  /*a230*/  STL.64 [R1+0x14a8], R24 ;  /* 0x0014a81801007387 */ /* 0x0001e80000100a00 */
[----:B-----5:R0:W-:Y:S04]  /*a240*/  STL [R1+0x1400], R6 ;  /* 0x0014000601007387 */ /* 0x0201e80000100800 */
[----:B------:R0:W-:Y:S04]  /*a250*/  STL [R1+0x13fc], R5 ;  /* 0x0013fc0501007387 */ /* 0x0001e80000100800 */
[----:B------:R0:W-:Y:S04]  /*a260*/  STL [R1+0x13f8], R4 ;  /* 0x0013f80401007387 */ /* 0x0001e80000100800 */
[----:B------:R-:W-:Y:S04]  /*a270*/  STL [R1+0x1404], R223 ;  /* 0x001404df01007387 */ /* 0x000fe80000100800 */
[----:B------:R-:W-:Y:S04]  /*a280*/  STL [R1+0x1408], R224 ;  /* 0x001408e001007387 */ /* 0x000fe80000100800 */
[----:B-1----:R-:W2:Y:S04]  /*a290*/  LDL R26, [R1+0x7c8] ;  /* 0x0007c800011a7983 */ /* 0x002ea80000100800 */
[----:B0-----:R-:W2:Y:S04]  /*a2a0*/  LDL R24, [R1+0x7c4] ;  /* 0x0007c40001187983 */ /* 0x001ea80000100800 */
[----:B------:R-:W2:Y:S04]  /*a2b0*/  LDL R6, [R1+0x7d8] ;  /* 0x0007d80001067983 */ /* 0x000ea80000100800 */
[----:B------:R-:W2:Y:S04]  /*a2c0*/  LDL R25, [R1+0x7d0] ;  /* 0x0007d00001197983 */ /* 0x000ea80000100800 */
[----:B------:R-:W2:Y:S01]  /*a2d0*/  LDL R5, [R1+0x7d4] ;  /* 0x0007d40001057983 */ /* 0x000ea20000100800 */
[----:B------:R-:W-:-:S02]  /*a2e0*/  ISETP.GT.AND P2, PT, R3, RZ, PT ;  /* 0x000000ff0300720c */ /* 0x000fc40003f44270 */
[-C--:B------:R-:W-:Y:S01]  /*a2f0*/  IADD3 R10, P0, R224, R2.reuse, RZ ;  /* 0x00000002e00a7210 */ /* 0x080fe20007f1e0ff */
[----:B------:R-:W2:Y:S01]  /*a300*/  LDL R4, [R1+0x7e8] ;  /* 0x0007e80001047983 */ /* 0x000ea20000100800 */
[----:B------:R-:W-:Y:S02]  /*a310*/  PRMT R190, RZ, 0x7610, R190 ;  /* 0x00007610ffbe7816 */ /* 0x000fe400000000be */
[----:B------:R-:W-:Y:S01]  /*a320*/  IADD3 R8, P1, R223, R2, RZ ;  /* 0x00000002df087210 */ /* 0x000fe20007f3e0ff */
[----:B------:R-:W2:Y:S01]  /*a330*/  LDL R27, [R1+0x7e4] ;  /* 0x0007e400011b7983 */ /* 0x000ea20000100800 */
[----:B------:R-:W-:Y:S02]  /*a340*/  PRMT R188, RZ, 0x7610, R188 ;  /* 0x00007610ffbc7816 */ /* 0x000fe400000000bc */
[----:B------:R-:W-:Y:S01]  /*a350*/  ISETP.GT.AND P3, PT, R3, 0x1, PT ;  /* 0x000000010300780c */ /* 0x000fe20003f64270 */
[----:B------:R-:W2:Y:S01]  /*a360*/  LDL R30, [R1+0x7dc] ;  /* 0x0007dc00011e7983 */ /* 0x000ea20000100800 */
[----:B---3--:R-:W-:Y:S01]  /*a370*/  IMAD.X R11, R145, 0x1, R0, P0 ;  /* 0x00000001910b7824 */ /* 0x008fe200000e0600 */
[----:B------:R-:W-:-:S02]  /*a380*/  PRMT R186, RZ, 0x7610, R186 ;  /* 0x00007610ffba7816 */ /* 0x000fc400000000ba */
[----:B------:R-:W3:Y:S04]  /*a390*/  LDL R29, [R1+0x7f0] ;  /* 0x0007f000011d7983 */ /* 0x000ee80000100800 */
[----:B------:R0:W3:Y:S01]  /*a3a0*/  @P2 LDG.E.U8 R190, desc[UR20][R10.64] ;  /* 0x000000140abe2981 */ /* 0x0000e2000c1e1100 */
[----:B------:R-:W-:Y:S02]  /*a3b0*/  PRMT R189, RZ, 0x7610, R189 ;  /* 0x00007610ffbd7816 */ /* 0x000fe400000000bd */
[----:B------:R-:W-:Y:S01]  /*a3c0*/  PRMT R184, RZ, 0x7610, R184 ;  /* 0x00007610ffb87816 */ /* 0x000fe200000000b8 */
[----:B------:R-:W3:Y:S01]  /*a3d0*/  LDL R28, [R1+0x7ec] ;  /* 0x0007ec00011c7983 */ /* 0x000ee20000100800 */
[----:B------:R-:W-:Y:S02]  /*a3e0*/  PRMT R182, RZ, 0x7610, R182 ;  /* 0x00007610ffb67816 */ /* 0x000fe400000000b6 */
[----:B------:R-:W-:Y:S01]  /*a3f0*/  PRMT R187, RZ, 0x7610, R187 ;  /* 0x00007610ffbb7816 */ /* 0x000fe200000000bb */
[----:B------:R-:W3:Y:S01]  /*a400*/  LDL R31, [R1+0x800] ;  /* 0x00080000011f7983 */ /* 0x000ee20000100800 */
[----:B0-----:R-:W-:-:S03]  /*a410*/  IADD3 R10, P0, R2, R13, RZ ;  /* 0x0000000d020a7210 */ /* 0x001fc60007f1e0ff */
[----:B------:R-:W3:Y:S01]  /*a420*/  LDL R13, [R1+0x7cc] ;  /* 0x0007cc00010d7983 */ /* 0x000ee20000100800 */
[----:B----4-:R-:W-:Y:S02]  /*a430*/  IMAD.X R9, R144, 0x1, R0, P1 ;  /* 0x0000000190097824 */ /* 0x010fe400008e0600 */
[----:B------:R-:W-:Y:S01]  /*a440*/  IMAD.X R11, R0, 0x1, R12, P0 ;  /* 0x00000001000b7824 */ /* 0x000fe200000e060c */
[----:B------:R-:W-:Y:S01]  /*a450*/  PRMT R185, RZ, 0x7610, R185 ;  /* 0x00007610ffb97816 */ /* 0x000fe200000000b9 */
[----:B------:R-:W4:Y:S04]  /*a460*/  LDL R12, [R1+0x7e0] ;  /* 0x0007e000010c7983 */ /* 0x000f280000100800 */
[----:B------:R2:W4:Y:S01]  /*a470*/  @P2 LDG.E.U8 R188, desc[UR20][R8.64] ;  /* 0x0000001408bc2981 */ /* 0x000522000c1e1100 */
[----:B------:R-:W-:-:S03]  /*a480*/  ISETP.GT.AND P2, PT, R3, 0x2, PT ;  /* 0x000000020300780c */ /* 0x000fc60003f44270 */
[----:B------:R-:W4:Y:S01]  /*a490*/  @P3 LDG.E.U8 R189, desc[UR20][R10.64] ;  /* 0x000000140abd3981 */ /* 0x000f22000c1e1100 */
[----:B------:R-:W-:Y:S02]  /*a4a0*/  PRMT R180, RZ, 0x7610, R180 ;  /* 0x00007610ffb47816 */ /* 0x000fe400000000b4 */
[----:B------:R-:W-:Y:S01]  /*a4b0*/  PRMT R183, RZ, 0x7610, R183 ;  /* 0x00007610ffb77816 */ /* 0x000fe200000000b7 */
[----:B------:R-:W4:Y:S01]  /*a4c0*/  LDL R33, [R1+0x974] ;  /* 0x0009740001217983 */ /* 0x000f220000100800 */
[----:B--2---:R-:W-:Y:S02]  /*a4d0*/  IADD3 R8, P1, R2, R146, RZ ;  /* 0x0000009202087210 */ /* 0x004fe40007f3e0ff */
[----:B------:R-:W-:Y:S01]  /*a4e0*/  PRMT R178, RZ, 0x7610, R178 ;  /* 0x00007610ffb27816 */ /* 0x000fe200000000b2 */
[----:B------:R-:W2:Y:S02]  /*a4f0*/  LDL R32, [R1+0x988] ;  /* 0x0009880001207983 */ /* 0x000ea40000100800 */
[----:B------:R-:W-:Y:S01]  /*a500*/  IMAD.X R9, R0, 0x1, R147, P1 ;  /* 0x0000000100097824 */ /* 0x000fe200008e0693 */
[----:B------:R-:W-:Y:S01]  /*a510*/  PRMT R181, RZ, 0x7610, R181 ;  /* 0x00007610ffb57816 */ /* 0x000fe200000000b5 */
[----:B------:R-:W2:Y:S04]  /*a520*/  LDL R34, [R1+0x92c] ;  /* 0x00092c0001227983 */ /* 0x000ea80000100800 */
[----:B------:R0:W2:Y:S01]  /*a530*/  @P3 LDG.E.U8 R186, desc[UR20][R8.64] ;  /* 0x0000001408ba3981 */ /* 0x0000a2000c1e1100 */
[----:B------:R-:W-:-:S02]  /*a540*/  ISETP.GT.AND P3, PT, R3, 0x3, PT ;  /* 0x000000030300780c */ /* 0x000fc40003f64270 */
[----:B0-----:R-:W-:-:S05]  /*a550*/  IADD3 R8, P1, R2, R148, RZ ;  /* 0x0000009402087210 */ /* 0x001fca0007f3e0ff */
[----:B------:R-:W-:-:S05]  /*a560*/  IMAD.X R9, R0, 0x1, R150, P1 ;  /* 0x0000000100097824 */ /* 0x000fca00008e0696 */
[----:B------:R0:W2:Y:S01]  /*a570*/  @P2 LDG.E.U8 R184, desc[UR20][R8.64] ;  /* 0x0000001408b82981 */ /* 0x0000a2000c1e1100 */
[----:B------:R-:W-:-:S05]  /*a580*/  IADD3 R10, P0, R2, R149, RZ ;  /* 0x00000095020a7210 */ /* 0x000fca0007f1e0ff */
[----:B------:R-:W-:-:S05]  /*a590*/  IMAD.X R11, R0, 0x1, R151, P0 ;  /* 0x00000001000b7824 */ /* 0x000fca00000e0697 */
[----:B------:R1:W2:Y:S01]  /*a5a0*/  @P2 LDG.E.U8 R187, desc[UR20][R10.64] ;  /* 0x000000140abb2981 */ /* 0x0002a2000c1e1100 */
[----:B0-----:R-:W-:-:S03]  /*a5b0*/  IADD3 R8, P1, R2, R26, RZ ;  /* 0x0000001a02087210 */ /* 0x001fc60007f3e0ff */
[----:B------:R-:W2:Y:S02]  /*a5c0*/  LDL R26, [R1+0x7f8] ;  /* 0x0007f800011a7983 */ /* 0x000ea40000100800 */
[----:B------:R-:W-:Y:S02]  /*a5d0*/  IMAD.X R9, R0, 0x1, R24, P1 ;  /* 0x0000000100097824 */ /* 0x000fe400008e0618 */
[----:B------:R-:W2:Y:S04]  /*a5e0*/  LDL R24, [R1+0x7fc] ;  /* 0x0007fc0001187983 */ /* 0x000ea80000100800 */
[----:B------:R0:W2:Y:S01]  /*a5f0*/  @P3 LDG.E.U8 R182, desc[UR20][R8.64] ;  /* 0x0000001408b63981 */ /* 0x0000a2000c1e1100 */
[----:B-1----:R-:W-:-:S03]  /*a600*/  IADD3 R10, P0, R2, R25, RZ ;  /* 0x00000019020a7210 */ /* 0x002fc60007f1e0ff */
[----:B------:R-:W2:Y:S01]  /*a610*/  LDL R25, [R1+0x808] ;  /* 0x0008080001197983 */ /* 0x000ea20000100800 */
[----:B0-----:R-:W-:-:S03]  /*a620*/  IADD3 R8, P1, R2, R6, RZ ;  /* 0x0000000602087210 */ /* 0x001fc60007f3e0ff */
[----:B------:R-:W2:Y:S02]  /*a630*/  LDL R6, [R1+0x7f4] ;  /* 0x0007f40001067983 */ /* 0x000ea40000100800 */
[C---:B------:R-:W-:Y:S02]  /*a640*/  IMAD.X R9, R0.reuse, 0x1, R5, P1 ;  /* 0x0000000100097824 */ /* 0x040fe400008e0605 */
[----:B------:R-:W2:Y:S01]  /*a650*/  LDL R5, [R1+0x804] ;  /* 0x0008040001057983 */ /* 0x000ea20000100800 */
[----:B---3--:R-:W-:-:S05]  /*a660*/  IMAD.X R11, R0, 0x1, R13, P0 ;  /* 0x00000001000b7824 */ /* 0x008fca00000e060d */
[----:B------:R0:W3:Y:S02]  /*a670*/  @P3 LDG.E.U8 R185, desc[UR20][R10.64] ;  /* 0x000000140ab93981 */ /* 0x0000e4000c1e1100 */
[----:B0-----:R-:W-:Y:S02]  /*a680*/  IADD3 R10, P1, R2, R4, RZ ;  /* 0x00000004020a7210 */ /* 0x001fe40007f3e0ff */
[----:B------:R-:W3:Y:S01]  /*a690*/  LDL R4, [R1+0x810] ;  /* 0x0008100001047983 */ /* 0x000ee20000100800 */
[----:B------:R-:W-:Y:S02]  /*a6a0*/  ISETP.GT.AND P2, PT, R3, 0x4, PT ;  /* 0x000000040300780c */ /* 0x000fe40003f44270 */
[----:B------:R-:W-:Y:S02]  /*a6b0*/  IMAD.X R11, R0, 0x1, R27, P1 ;  /* 0x00000001000b7824 */ /* 0x000fe400008e061b */
[----:B------:R-:W3:Y:S01]  /*a6c0*/  LDL R27, [R1+0x80c] ;  /* 0x00080c00011b7983 */ /* 0x000ee20000100800 */
[----:B----4-:R-:W-:-:S05]  /*a6d0*/  IADD3 R12, P0, R2, R12, RZ ;  /* 0x0000000c020c7210 */ /* 0x010fca0007f1e0ff */
[----:B------:R-:W-:Y:S02]  /*a6e0*/  IMAD.X R13, R0, 0x1, R30, P0 ;  /* 0x00000001000d7824 */ /* 0x000fe400000e061e */
[----:B------:R-:W4:Y:S04]  /*a6f0*/  LDL R30, [R1+0x818] ;  /* 0x00081800011e7983 */ /* 0x000f280000100800 */
[----:B------:R0:W4:Y:S04]  /*a700*/  @P2 LDG.E.U8 R180, desc[UR20][R8.64] ;  /* 0x0000001408b42981 */ /* 0x000128000c1e1100 */
[----:B------:R-:W4:Y:S01]  /*a710*/  @P2 LDG.E.U8 R183, desc[UR20][R12.64] ;  /* 0x000000140cb72981 */ /* 0x000f22000c1e1100 */
[----:B0-----:R-:W-:-:S03]  /*a720*/  IADD3 R8, P0, R2, R29, RZ ;  /* 0x0000001d02087210 */ /* 0x001fc60007f1e0ff */
[----:B------:R-:W4:Y:S02]  /*a730*/  LDL R29, [R1+0x814] ;  /* 0x00081400011d7983 */ /* 0x000f240000100800 */
[----:B------:R-:W-:Y:S02]  /*a740*/  IMAD.X R9, R0, 0x1, R28, P0 ;  /* 0x0000000100097824 */ /* 0x000fe400000e061c */
[----:B------:R-:W4:Y:S01]  /*a750*/  LDL R28, [R1+0x820] ;  /* 0x00082000011c7983 */ /* 0x000f220000100800 */
[----:B------:R-:W-:-:S13]  /*a760*/  ISETP.GT.AND P3, PT, R3, 0x5, PT ;  /* 0x000000050300780c */ /* 0x000fda0003f64270 */
[----:B------:R-:W4:Y:S04]  /*a770*/  @P3 LDG.E.U8 R178, desc[UR20][R10.64] ;  /* 0x000000140ab23981 */ /* 0x000f28000c1e1100 */
[----:B------:R0:W4:Y:S02]  /*a780*/  @P3 LDG.E.U8 R181, desc[UR20][R8.64] ;  /* 0x0000001408b53981 */ /* 0x000124000c1e1100 */
[----:B0-----:R-:W-:Y:S02]  /*a790*/  IADD3 R8, P2, R2, R31, RZ ;  /* 0x0000001f02087210 */ /* 0x001fe40007f5e0ff */
[----:B------:R-:W-:Y:S01]  /*a7a0*/  ISETP.GT.AND P4, PT, R3, 0x6, PT ;  /* 0x000000060300780c */ /* 0x000fe20003f84270 */
[----:B------:R-:W4:Y:S01]  /*a7b0*/  LDL R31, [R1+0x984] ;  /* 0x00098400011f7983 */ /* 0x000f220000100800 */
[----:B------:R-:W-:-:S02]  /*a7c0*/  PRMT R179, RZ, 0x7610, R179 ;  /* 0x00007610ffb37816 */ /* 0x000fc400000000b3 */
[----:B--2---:R-:W-:Y:S02]  /*a7d0*/  IADD3 R12, P1, R2, R26, RZ ;  /* 0x0000001a020c7210 */ /* 0x004fe40007f3e0ff */
[----:B------:R-:W2:Y:S01]  /*a7e0*/  LDL R26, [R1+0x81c] ;  /* 0x00081c00011a7983 */ /* 0x000ea20000100800 */
[----:B------:R-:W-:-:S03]  /*a7f0*/  IMAD.X R9, R0, 0x1, R24, P2 ;  /* 0x0000000100097824 */ /* 0x000fc600010e0618 */
[----:B------:R-:W2:Y:S04]  /*a800*/  LDL R24, [R1+0x830] ;  /* 0x0008300001187983 */ /* 0x000ea80000100800 */
[----:B------:R3:W2:Y:S01]  /*a810*/  @P4 LDG.E.U8 R179, desc[UR20][R8.64] ;  /* 0x0000001408b34981 */ /* 0x0006a2000c1e1100 */
[----:B------:R-:W-:-:S03]  /*a820*/  IMAD.X R13, R0, 0x1, R6, P1 ;  /* 0x00000001000d7824 */ /* 0x000fc600008e0606 */
[----:B------:R-:W2:Y:S01]  /*a830*/  LDL R6, [R1+0x828] ;  /* 0x0008280001067983 */ /* 0x000ea20000100800 */
[----:B------:R-:W-:-:S03]  /*a840*/  IADD3 R10, P1, R2, R25, RZ ;  /* 0x00000019020a7210 */ /* 0x000fc60007f3e0ff */
[----:B------:R-:W2:Y:S02]  /*a850*/  LDL R25, [R1+0x824] ;  /* 0x0008240001197983 */ /* 0x000ea40000100800 */
[----:B------:R-:W-:Y:S02]  /*a860*/  IMAD.X R11, R0, 0x1, R5, P1 ;  /* 0x00000001000b7824 */ /* 0x000fe400008e0605 */
[----:B------:R-:W2:Y:S01]  /*a870*/  LDL R5, [R1+0x82c] ;  /* 0x00082c0001057983 */ /* 0x000ea20000100800 */
[----:B---3--:R-:W-:-:S03]  /*a880*/  IADD3 R8, P1, R2, R4, RZ ;  /* 0x0000000402087210 */ /* 0x008fc60007f3e0ff */
[----:B------:R-:W3:Y:S01]  /*a890*/  LDL R4, [R1+0x838] ;  /* 0x0008380001047983 */ /* 0x000ee20000100800 */
[C---:B------:R-:W-:Y:S02]  /*a8a0*/  ISETP.GT.AND P0, PT, R3.reuse, 0x7, PT ;  /* 0x000000070300780c */ /* 0x040fe40003f04270 */
[----:B------:R-:W-:Y:S01]  /*a8b0*/  PRMT R177, RZ, 0x7610, R177 ;  /* 0x00007610ffb17816 */ /* 0x000fe200000000b1 */
[----:B------:R-:W-:Y:S02]  /*a8c0*/  IMAD.X R9, R0, 0x1, R27, P1 ;  /* 0x0000000100097824 */ /* 0x000fe400008e061b */
[----:B------:R-:W3:Y:S01]  /*a8d0*/  LDL R27, [R1+0x834] ;  /* 0x00083400011b7983 */ /* 0x000ee20000100800 */
[----:B------:R-:W-:Y:S02]  /*a8e0*/  PRMT R175, RZ, 0x7610, R175 ;  /* 0x00007610ffaf7816 */ /* 0x000fe400000000af */
[----:B------:R-:W-:Y:S01]  /*a8f0*/  ISETP.GT.AND P2, PT, R3, 0x8, PT ;  /* 0x000000080300780c */ /* 0x000fe20003f44270 */
[----:B------:R-:W3:Y:S04]  /*a900*/  @P4 LDG.E.U8 R177, desc[UR20][R12.64] ;  /* 0x000000140cb14981 */ /* 0x000ee8000c1e1100 */
[----:B------:R4:W3:Y:S04]  /*a910*/  @P0 LDG.E.U8 R175, desc[UR20][R10.64] ;  /* 0x000000140aaf0981 */ /* 0x0008e8000c1e1100 */
[----:B------:R-:W3:Y:S01]  /*a920*/  LDL R13, [R1+0x840] ;  /* 0x00084000010d7983 */ /* 0x000ee20000100800 */
[----:B------:R-:W-:-:S02]  /*a930*/  PRMT R176, RZ, 0x7610, R176 ;  /* 0x00007610ffb07816 */ /* 0x000fc400000000b0 */
[----:B----4-:R-:W-:Y:S01]  /*a940*/  IADD3 R10, P1, R2, R30, RZ ;  /* 0x0000001e020a7210 */ /* 0x010fe20007f3e0ff */
[----:B------:R-:W4:Y:S01]  /*a950*/  LDL R12, [R1+0x83c] ;  /* 0x00083c00010c7983 */ /* 0x000f220000100800 */
[----:B------:R-:W-:-:S03]  /*a960*/  PRMT R173, RZ, 0x7610, R173 ;  /* 0x00007610ffad7816 */ /* 0x000fc600000000ad */
[----:B------:R-:W-:Y:S01]  /*a970*/  IMAD.X R11, R0, 0x1, R29, P1 ;  /* 0x00000001000b7824 */ /* 0x000fe200008e061d */
[----:B------:R0:W4:Y:S04]  /*a980*/  @P0 LDG.E.U8 R176, desc[UR20][R8.64] ;  /* 0x0000001408b00981 */ /* 0x000128000c1e1100 */
[----:B------:R-:W4:Y:S01]  /*a990*/  @P2 LDG.E.U8 R173, desc[UR20][R10.64] ;  /* 0x000000140aad2981 */ /* 0x000f22000c1e1100 */
[----:B------:R-:W-:Y:S02]  /*a9a0*/  PRMT R174, RZ, 0x7610, R174 ;  /* 0x00007610ffae7816 */ /* 0x000fe400000000ae */
[----:B------:R-:W-:Y:S01]  /*a9b0*/  PRMT R171, RZ, 0x7610, R171 ;  /* 0x00007610ffab7816 */ /* 0x000fe200000000ab */
[----:B------:R-:W4:Y:S01]  /*a9c0*/  LDL R30, [R1+0x940] ;  /* 0x00094000011e7983 */ /* 0x000f220000100800 */
[----:B0-----:R-:W-:-:S02]  /*a9d0*/  IADD3 R8, P0, R2, R28, RZ ;  /* 0x0000001c02087210 */ /* 0x001fc40007f1e0ff */
[----:B------:R-:W-:Y:S01]  /*a9e0*/  ISETP.GT.AND P1, PT, R3, 0x9, PT ;  /* 0x000000090300780c */ /* 0x000fe20003f24270 */
[----:B------:R-:W4:Y:S04]  /*a9f0*/  LDL R28, [R1+0x908] ;  /* 0x00090800011c7983 */ /* 0x000f280000100800 */
[----:B------:R-:W4:Y:S04]  /*aa00*/  LDL R11, [R1+0x848] ;  /* 0x00084800010b7983 */ /* 0x000f280000100800 */
[----:B------:R-:W4:Y:S01]  /*aa10*/  LDL R10, [R1+0x850] ;  /* 0x00085000010a7983 */ /* 0x000f220000100800 */
[----:B------:R-:W-:-:S02]  /*aa20*/  PRMT R172, RZ, 0x7610, R172 ;  /* 0x00007610ffac7816 */ /* 0x000fc400000000ac */
[----:B------:R-:W-:Y:S01]  /*aa30*/  PRMT R169, RZ, 0x7610, R169 ;  /* 0x00007610ffa97816 */ /* 0x000fe200000000a9 */
[----:B------:R-:W4:Y:S01]  /*aa40*/  LDL R29, [R1+0x93c] ;  /* 0x00093c00011d7983 */ /* 0x000f220000100800 */
[----:B--2---:R-:W-:-:S03]  /*aa50*/  IMAD.X R9, R0, 0x1, R26, P0 ;  /* 0x0000000100097824 */ /* 0x004fc600000e061a */
[----:B------:R-:W2:Y:S04]  /*aa60*/  LDL R26, [R1+0x844] ;  /* 0x00084400011a7983 */ /* 0x000ea80000100800 */
[----:B------:R0:W2:Y:S02]  /*aa70*/  @P2 LDG.E.U8 R174, desc[UR20][R8.64] ;  /* 0x0000001408ae2981 */ /* 0x0000a4000c1e1100 */
[----:B0-----:R-:W-:Y:S02]  /*aa80*/  IADD3 R8, P0, R2, R6, RZ ;  /* 0x0000000602087210 */ /* 0x001fe40007f1e0ff */
[----:B------:R-:W2:Y:S03]  /*aa90*/  LDL R6, [R1+0x84c] ;  /* 0x00084c0001067983 */ /* 0x000ea60000100800 */
[----:B------:R-:W-:-:S02]  /*aaa0*/  IMAD.X R9, R0, 0x1, R25, P0 ;  /* 0x0000000100097824 */ /* 0x000fc400000e0619 */
[----:B------:R-:W2:Y:S04]  /*aab0*/  LDL R25, [R1+0x854] ;  /* 0x0008540001197983 */ /* 0x000ea80000100800 */
[----:B------:R0:W2:Y:S02]  /*aac0*/  @P1 LDG.E.U8 R171, desc[UR20][R8.64] ;  /* 0x0000001408ab1981 */ /* 0x0000a4000c1e1100 */
[----:B0-----:R-:W-:Y:S02]  /*aad0*/  IADD3 R8, P0, R2, R24, RZ ;  /* 0x0000001802087210 */ /* 0x001fe40007f1e0ff */
[----:B------:R-:W2:Y:S03]  /*aae0*/  LDL R24, [R1+0x860] ;  /* 0x0008600001187983 */ /* 0x000ea60000100800 */
[----:B------:R-:W-:-:S02]  /*aaf0*/  IMAD.X R9, R0, 0x1, R5, P0 ;  /* 0x0000000100097824 */ /* 0x000fc400000e0605 */
[----:B------:R-:W2:Y:S04]  /*ab00*/  LDL R5, [R1+0x858] ;  /* 0x0008580001057983 */ /* 0x000ea80000100800 */
[----:B------:R3:W2:Y:S02]  /*ab10*/  @P1 LDG.E.U8 R172, desc[UR20][R8.64] ;  /* 0x0000001408ac1981 */ /* 0x0006a4000c1e1100 */
[----:B---3--:R-:W-:Y:S02]  /*ab20*/  IADD3 R8, P0, R2, R4, RZ ;  /* 0x0000000402087210 */ /* 0x008fe40007f1e0ff */
[----:B------:R-:W3:Y:S01]  /*ab30*/  LDL R4, [R1+0x85c] ;  /* 0x00085c0001047983 */ /* 0x000ee20000100800 */
[----:B------:R-:W-:Y:S02]  /*ab40*/  ISETP.GT.AND P1, PT, R3, 0xa, PT ;  /* 0x0000000a0300780c */ /* 0x000fe40003f24270 */
[----:B------:R-:W-:Y:S01]  /*ab50*/  IMAD.X R9, R0, 0x1, R27, P0 ;  /* 0x0000000100097824 */ /* 0x000fe200000e061b */
[----:B------:R-:W-:Y:S01]  /*ab60*/  PRMT R170, RZ, 0x7610, R170 ;  /* 0x00007610ffaa7816 */ /* 0x000fe200000000aa */
[----:B------:R-:W3:Y:S09]  /*ab70*/  LDL R27, [R1+0x864] ;  /* 0x00086400011b7983 */ /* 0x000ef20000100800 */
[----:B------:R0:W3:Y:S02]  /*ab80*/  @P1 LDG.E.U8 R169, desc[UR20][R8.64] ;  /* 0x0000001408a91981 */ /* 0x0000e4000c1e1100 */
[----:B0-----:R-:W-:-:S02]  /*ab90*/  IADD3 R8, P0, R2, R13, RZ ;  /* 0x0000000d02087210 */ /* 0x001fc40007f1e0ff */
[----:B------:R-:W3:Y:S03]  /*aba0*/  LDL R13, [R1+0x868] ;  /* 0x00086800010d7983 */ /* 0x000ee60000100800 */
[----:B----4-:R-:W-:Y:S02]  /*abb0*/  IMAD.X R9, R0, 0x1, R12, P0 ;  /* 0x0000000100097824 */ /* 0x010fe400000e060c */
[----:B------:R-:W4:Y:S04]  /*abc0*/  LDL R12, [R1+0x870] ;  /* 0x00087000010c7983 */ /* 0x000f280000100800 */
[----:B------:R0:W4:Y:S01]  /*abd0*/  @P1 LDG.E.U8 R170, desc[UR20][R8.64] ;  /* 0x0000001408aa1981 */ /* 0x000122000c1e1100 */
[----:B------:R-:W-:-:S02]  /*abe0*/  ISETP.GT.AND P1, PT, R3, 0xb, PT ;  /* 0x0000000b0300780c */ /* 0x000fc40003f24270 */
[----:B------:R-:W-:Y:S02]  /*abf0*/  PRMT R167, RZ, 0x7610, R167 ;  /* 0x00007610ffa77816 */ /* 0x000fe400000000a7 */
[----:B0-----:R-:W-:Y:S02]  /*ac00*/  IADD3 R8, P0, R2, R11, RZ ;  /* 0x0000000b02087210 */ /* 0x001fe40007f1e0ff */
[----:B------:R-:W4:Y:S01]  /*ac10*/  LDL R11, [R1+0x86c] ;  /* 0x00086c00010b7983 */ /* 0x000f220000100800 */
[----:B------:R-:W-:Y:S02]  /*ac20*/  PRMT R168, RZ, 0x7610, R168 ;  /* 0x00007610ffa87816 */ /* 0x000fe400000000a8 */
[----:B------:R-:W-:Y:S01]  /*ac30*/  PRMT R165, RZ, 0x7610, R165 ;  /* 0x00007610ffa57816 */ /* 0x000fe200000000a5 */
[----:B--2---:R-:W-:Y:S02]  /*ac40*/  IMAD.X R9, R0, 0x1, R26, P0 ;  /* 0x0000000100097824 */ /* 0x004fe400000e061a */
[----:B------:R-:W2:Y:S04]  /*ac50*/  LDL R26, [R1+0x874] ;  /* 0x00087400011a7983 */ /* 0x000ea80000100800 */
[----:B------:R0:W2:Y:S02]  /*ac60*/  @P1 LDG.E.U8 R167, desc[UR20][R8.64] ;  /* 0x0000001408a71981 */ /* 0x0000a4000c1e1100 */
[----:B0-----:R-:W-:-:S02]  /*ac70*/  IADD3 R8, P0, R2, R10, RZ ;  /* 0x0000000a02087210 */ /* 0x001fc40007f1e0ff */
[----:B------:R-:W2:Y:S03]  /*ac80*/  LDL R10, [R1+0x878] ;  /* 0x00087800010a7983 */ /* 0x000ea60000100800 */
[----:B------:R-:W-:Y:S02]  /*ac90*/  IMAD.X R9, R0, 0x1, R6, P0 ;  /* 0x0000000100097824 */ /* 0x000fe400000e0606 */
[----:B------:R-:W2:Y:S04]  /*aca0*/  LDL R6, [R1+0x880] ;  /* 0x0008800001067983 */ /* 0x000ea80000100800 */
[----:B------:R0:W2:Y:S01]  /*acb0*/  @P1 LDG.E.U8 R168, desc[UR20][R8.64] ;  /* 0x0000001408a81981 */ /* 0x0000a2000c1e1100 */
[----:B------:R-:W-:-:S02]  /*acc0*/  ISETP.GT.AND P1, PT, R3, 0xc, PT ;  /* 0x0000000c0300780c */ /* 0x000fc40003f24270 */
[----:B0-----:R-:W-:Y:S02]  /*acd0*/  IADD3 R8, P0, R2, R5, RZ ;  /* 0x0000000502087210 */ /* 0x001fe40007f1e0ff */
[----:B------:R-:W2:Y:S03]  /*ace0*/  LDL R5, [R1+0x87c] ;  /* 0x00087c0001057983 */ /* 0x000ea60000100800 */
[----:B------:R-:W-:Y:S01]  /*acf0*/  IMAD.X R9, R0, 0x1, R25, P0 ;  /* 0x0000000100097824 */ /* 0x000fe200000e0619 */
[----:B------:R-:W-:Y:S01]  /*ad00*/  PRMT R166, RZ, 0x7610, R166 ;  /* 0x00007610ffa67816 */ /* 0x000fe200000000a6 */
[----:B------:R-:W2:Y:S04]  /*ad10*/  LDL R25, [R1+0x884] ;  /* 0x0008840001197983 */ /* 0x000ea80000100800 */
[----:B------:R0:W2:Y:S02]  /*ad20*/  @P1 LDG.E.U8 R165, desc[UR20][R8.64] ;  /* 0x0000001408a51981 */ /* 0x0000a4000c1e1100 */
[----:B0-----:R-:W-:-:S02]  /*ad30*/  IADD3 R8, P0, R2, R24, RZ ;  /* 0x0000001802087210 */ /* 0x001fc40007f1e0ff */
[----:B------:R-:W2:Y:S03]  /*ad40*/  LDL R24, [R1+0x890] ;  /* 0x0008900001187983 */ /* 0x000ea60000100800 */
[----:B---3--:R-:W-:Y:S02]  /*ad50*/  IMAD.X R9, R0, 0x1, R4, P0 ;  /* 0x0000000100097824 */ /* 0x008fe400000e0604 */
[----:B------:R-:W3:Y:S04]  /*ad60*/  LDL R4, [R1+0x888] ;  /* 0x0008880001047983 */ /* 0x000ee80000100800 */
[----:B------:R0:W3:Y:S01]  /*ad70*/  @P1 LDG.E.U8 R166, desc[UR20][R8.64] ;  /* 0x0000001408a61981 */ /* 0x0000e2000c1e1100 */
[----:B------:R-:W-:-:S02]  /*ad80*/  ISETP.GT.AND P1, PT, R3, 0xd, PT ;  /* 0x0000000d0300780c */ /* 0x000fc40003f24270 */
[----:B------:R-:W-:Y:S02]  /*ad90*/  PRMT R163, RZ, 0x7610, R163 ;  /* 0x00007610ffa37816 */ /* 0x000fe400000000a3 */
[----:B0-----:R-:W-:Y:S02]  /*ada0*/  IADD3 R8, P0, R2, R13, RZ ;  /* 0x0000000d02087210 */ /* 0x001fe40007f1e0ff */
[----:B------:R-:W3:Y:S03]  /*adb0*/  LDL R13, [R1+0x88c] ;  /* 0x00088c00010d7983 */ /* 0x000ee60000100800 */
[----:B------:R-:W-:Y:S01]  /*adc0*/  IMAD.X R9, R0, 0x1, R27, P0 ;  /* 0x0000000100097824 */ /* 0x000fe200000e061b */
[----:B------:R-:W-:Y:S01]  /*add0*/  PRMT R164, RZ, 0x7610, R164 ;  /* 0x00007610ffa47816 */ /* 0x000fe200000000a4 */
[----:B------:R-:W3:Y:S04]  /*ade0*/  LDL R27, [R1+0x894] ;  /* 0x00089400011b7983 */ /* 0x000ee80000100800 */
[----:B------:R4:W3:Y:S02]  /*adf0*/  @P1 LDG.E.U8 R163, desc[UR20][R8.64] ;  /* 0x0000001408a31981 */ /* 0x0008e4000c1e1100 */
[----:B----4-:R-:W-:-:S02]  /*ae00*/  IADD3 R8, P0, R2, R12, RZ ;  /* 0x0000000c02087210 */ /* 0x010fc40007f1e0ff */
[----:B------:R-:W4:Y:S03]  /*ae10*/  LDL R12, [R1+0x898] ;  /* 0x00089800010c7983 */ /* 0x000f260000100800 */
[----:B------:R-:W-:Y:S02]  /*ae20*/  IMAD.X R9, R0, 0x1, R11, P0 ;  /* 0x0000000100097824 */ /* 0x000fe400000e060b */
[----:B------:R-:W4:Y:S04]  /*ae30*/  LDL R11, [R1+0x8a0] ;  /* 0x0008a000010b7983 */ /* 0x000f280000100800 */
[----:B------:R2:W4:Y:S01]  /*ae40*/  @P1 LDG.E.U8 R164, desc[UR20][R8.64] ;  /* 0x0000001408a41981 */ /* 0x000522000c1e1100 */
[----:B------:R-:W-:-:S02]  /*ae50*/  ISETP.GT.AND P1, PT, R3, 0xe, PT ;  /* 0x0000000e0300780c */ /* 0x000fc40003f24270 */
[----:B------:R-:W-:Y:S02]  /*ae60*/  PRMT R160, RZ, 0x7610, R160 ;  /* 0x00007610ffa07816 */ /* 0x000fe400000000a0 */
[----:B------:R-:W-:Y:S02]  /*ae70*/  PRMT R162, RZ, 0x7610, R162 ;  /* 0x00007610ffa27816 */ /* 0x000fe400000000a2 */
[----:B--2---:R-:W-:Y:S02]  /*ae80*/  IADD3 R8, P0, R2, R10, RZ ;  /* 0x0000000a02087210 */ /* 0x004fe40007f1e0ff */
[----:B------:R-:W2:Y:S03]  /*ae90*/  LDL R10, [R1+0x89c] ;  /* 0x00089c00010a7983 */ /* 0x000ea60000100800 */
[----:B------:R-:W-:Y:S02]  /*aea0*/  IMAD.X R9, R0, 0x1, R26, P0 ;  /* 0x0000000100097824 */ /* 0x000fe400000e061a */
[----:B------:R-:W2:Y:S04]  /*aeb0*/  LDL R26, [R1+0x8a4] ;  /* 0x0008a400011a7983 */ /* 0x000ea80000100800 */
[----:B------:R0:W2:Y:S02]  /*aec0*/  @P1 LDG.E.U8 R160, desc[UR20][R8.64] ;  /* 0x0000001408a01981 */ /* 0x0000a4000c1e1100 */
[----:B0-----:R-:W-:-:S02]  /*aed0*/  IADD3 R8, P0, R2, R6, RZ ;  /* 0x0000000602087210 */ /* 0x001fc40007f1e0ff */
[----:B------:R-:W2:Y:S03]  /*aee0*/  LDL R6, [R1+0x8a8] ;  /* 0x0008a80001067983 */ /* 0x000ea60000100800 */
[----:B------:R-:W-:Y:S02]  /*aef0*/  IMAD.X R9, R0, 0x1, R5, P0 ;  /* 0x0000000100097824 */ /* 0x000fe400000e0605 */
[----:B------:R-:W2:Y:S04]  /*af00*/  LDL R5, [R1+0x8b0] ;  /* 0x0008b00001057983 */ /* 0x000ea80000100800 */
[----:B------:R3:W2:Y:S02]  /*af10*/  @P1 LDG.E.U8 R162, desc[UR20][R8.64] ;  /* 0x0000001408a21981 */ /* 0x0006a4000c1e1100 */
[----:B---3--:R-:W-:-:S02]  /*af20*/  IADD3 R8, P0, R2, R4, RZ ;  /* 0x0000000402087210 */ /* 0x008fc40007f1e0ff */
[----:B------:R-:W3:Y:S01]  /*af30*/  LDL R4, [R1+0x8ac] ;  /* 0x0008ac0001047983 */ /* 0x000ee20000100800 */
[----:B------:R-:W-:Y:S02]  /*af40*/  ISETP.GT.AND P1, PT, R3, 0xf, PT ;  /* 0x0000000f0300780c */ /* 0x000fe40003f24270 */
[----:B------:R-:W-:Y:S01]  /*af50*/  PRMT R157, RZ, 0x7610, R157 ;  /* 0x00007610ff9d7816 */ /* 0x000fe2000000009d */
[----:B------:R-:W-:Y:S01]  /*af60*/  IMAD.X R9, R0, 0x1, R25, P0 ;  /* 0x0000000100097824 */ /* 0x000fe200000e0619 */
[----:B------:R-:W-:Y:S01]  /*af70*/  PRMT R159, RZ, 0x7610, R159 ;  /* 0x00007610ff9f7816 */ /* 0x000fe2000000009f */
[----:B------:R-:W3:Y:S08]  /*af80*/  LDL R25, [R1+0x8b4] ;  /* 0x0008b40001197983 */ /* 0x000ef00000100800 */
[----:B------:R0:W3:Y:S02]  /*af90*/  @P1 LDG.E.U8 R157, desc[UR20][R8.64] ;  /* 0x00000014089d1981 */ /* 0x0000e4000c1e1100 */
[----:B0-----:R-:W-:-:S02]  /*afa0*/  IADD3 R8, P0, R2, R24, RZ ;  /* 0x0000001802087210 */ /* 0x001fc40007f1e0ff */
[----:B------:R-:W3:Y:S03]  /*afb0*/  LDL R24, [R1+0x8b8] ;  /* 0x0008b80001187983 */ /* 0x000ee60000100800 */
[----:B------:R-:W-:Y:S02]  /*afc0*/  IMAD.X R9, R0, 0x1, R13, P0 ;  /* 0x0000000100097824 */ /* 0x000fe400000e060d */
[----:B------:R-:W3:Y:S04]  /*afd0*/  LDL R13, [R1+0x8c0] ;  /* 0x0008c000010d7983 */ /* 0x000ee80000100800 */
[----:B------:R4:W3:Y:S01]  /*afe0*/  @P1 LDG.E.U8 R159, desc[UR20][R8.64] ;  /* 0x00000014089f1981 */ /* 0x0008e2000c1e1100 */
[----:B------:R-:W-:-:S02]  /*aff0*/  ISETP.GT.AND P1, PT, R3, 0x10, PT ;  /* 0x000000100300780c */ /* 0x000fc40003f24270 */
[----:B------:R-:W-:Y:S02]  /*b000*/  PRMT R161, RZ, 0x7610, R161 ;  /* 0x00007610ffa17816 */ /* 0x000fe400000000a1 */
[----:B----4-:R-:W-:Y:S02]  /*b010*/  IADD3 R8, P0, R2, R12, RZ ;  /* 0x0000000c02087210 */ /* 0x010fe40007f1e0ff */
[----:B------:R-:W4:Y:S03]  /*b020*/  LDL R12, [R1+0x8bc] ;  /* 0x0008bc00010c7983 */ /* 0x000f260000100800 */
[----:B------:R-:W-:Y:S01]  /*b030*/  IMAD.X R9, R0, 0x1, R27, P0 ;  /* 0x0000000100097824 */ /* 0x000fe200000e061b */
[----:B------:R-:W-:Y:S01]  /*b040*/  PRMT R220, RZ, 0x7610, R220 ;  /* 0x00007610ffdc7816 */ /* 0x000fe200000000dc */
[----:B------:R-:W4:Y:S04]  /*b050*/  LDL R27, [R1+0x8c4] ;  /* 0x0008c400011b7983 */ /* 0x000f280000100800 */
[----:B------:R0:W4:Y:S02]  /*b060*/  @P1 LDG.E.U8 R161, desc[UR20][R8.64] ;  /* 0x0000001408a11981 */ /* 0x000124000c1e1100 */
[----:B0-----:R-:W-:-:S02]  /*b070*/  IADD3 R8, P0, R2, R11, RZ ;  /* 0x0000000b02087210 */ /* 0x001fc40007f1e0ff */
[----:B------:R-:W4:Y:S01]  /*b080*/  LDL R11, [R1+0x8c8] ;  /* 0x0008c800010b7983 */ /* 0x000f220000100800 */
[----:B------:R-:W-:Y:S02]  /*b090*/  PRMT R158, RZ, 0x7610, R158 ;  /* 0x00007610ff9e7816 */ /* 0x000fe4000000009e */
[----:B--2---:R-:W-:Y:S02]  /*b0a0*/  IMAD.X R9, R0, 0x1, R10, P0 ;  /* 0x0000000100097824 */ /* 0x004fe400000e060a */
        /* <DEDUP_REMOVED lines=30> */
[----:B------:R-:W4:Y:S03]  /*b290*/  LDL R11, [R1+0x8ec] ;  /* 0x0008ec00010b7983 */ /* 0x000f260000100800 */
[----:B------:R-:W-:Y:S01]  /*b2a0*/  IMAD.X R9, R0, 0x1, R27, P0 ;  /* 0x0000000100097824 */ /* 0x000fe200000e061b */
[----:B------:R-:W-:Y:S01]  /*b2b0*/  PRMT R217, RZ, 0x7610, R217 ;  /* 0x00007610ffd97816 */ /* 0x000fe200000000d9 */
[----:B------:R-:W4:Y:S04]  /*b2c0*/  LDL R27, [R1+0x904] ;  /* 0x00090400011b7983 */ /* 0x000f280000100800 */
[----:B------:R2:W4:Y:S02]  /*b2d0*/  @P1 LDG.E.U8 R155, desc[UR20][R8.64] ;  /* 0x00000014089b1981 */ /* 0x000524000c1e1100 */
[----:B--2---:R-:W-:-:S02]  /*b2e0*/  IADD3 R8, P0, R2, R10, RZ ;  /* 0x0000000a02087210 */ /* 0x004fc40007f1e0ff */
[----:B------:R-:W2:Y:S03]  /*b2f0*/  LDL R10, [R1+0x8f8] ;  /* 0x0008f800010a7983 */ /* 0x000ea60000100800 */
[----:B------:R-:W-:Y:S02]  /*b300*/  IMAD.X R9, R0, 0x1, R6, P0 ;  /* 0x0000000100097824 */ /* 0x000fe400000e0606 */
[----:B------:R-:W2:Y:S04]  /*b310*/  LDL R6, [R1+0x8f4] ;  /* 0x0008f40001067983 */ /* 0x000ea80000100800 */
[----:B------:R0:W2:Y:S02]  /*b320*/  @P1 LDG.E.U8 R217, desc[UR20][R8.64] ;  /* 0x0000001408d91981 */ /* 0x0000a4000c1e1100 */
[----:B0-----:R-:W-:-:S02]  /*b330*/  IADD3 R8, P0, R2, R5, RZ ;  /* 0x0000000502087210 */ /* 0x001fc40007f1e0ff */
[----:B------:R-:W2:Y:S03]  /*b340*/  LDL R5, [R1+0x900] ;  /* 0x0009000001057983 */ /* 0x000ea60000100800 */
[----:B---3--:R-:W-:Y:S02]  /*b350*/  IMAD.X R9, R0, 0x1, R4, P0 ;  /* 0x0000000100097824 */ /* 0x008fe400000e0604 */
[----:B------:R-:W3:Y:S01]  /*b360*/  LDL R4, [R1+0x8fc] ;  /* 0x0008fc0001047983 */ /* 0x000ee20000100800 */
[----:B------:R-:W-:Y:S02]  /*b370*/  ISETP.GT.AND P1, PT, R3, 0x14, PT ;  /* 0x000000140300780c */ /* 0x000fe40003f24270 */
[----:B------:R-:W-:Y:S02]  /*b380*/  PRMT R154, RZ, 0x7610, R154 ;  /* 0x00007610ff9a7816 */ /* 0x000fe4000000009a */
[----:B------:R-:W-:-:S09]  /*b390*/  PRMT R216, RZ, 0x7610, R216 ;  /* 0x00007610ffd87816 */ /* 0x000fd200000000d8 */
[----:B------:R0:W3:Y:S02]  /*b3a0*/  @P1 LDG.E.U8 R154, desc[UR20][R8.64] ;  /* 0x00000014089a1981 */ /* 0x0000e4000c1e1100 */
[----:B0-----:R-:W-:Y:S02]  /*b3b0*/  IADD3 R8, P0, R2, R26, RZ ;  /* 0x0000001a02087210 */ /* 0x001fe40007f1e0ff */
[----:B------:R-:W-:Y:S01]  /*b3c0*/  PRMT R153, RZ, 0x7610, R153 ;  /* 0x00007610ff997816 */ /* 0x000fe20000000099 */
[----:B------:R-:W3:Y:S02]  /*b3d0*/  LDL R26, [R1+0x920] ;  /* 0x00092000011a7983 */ /* 0x000ee40000100800 */
[----:B------:R-:W-:Y:S02]  /*b3e0*/  IMAD.X R9, R0, 0x1, R24, P0 ;  /* 0x0000000100097824 */ /* 0x000fe400000e0618 */
[----:B------:R-:W3:Y:S04]  /*b3f0*/  LDL R24, [R1+0x910] ;  /* 0x0009100001187983 */ /* 0x000ee80000100800 */
[----:B------:R0:W3:Y:S01]  /*b400*/  @P1 LDG.E.U8 R216, desc[UR20][R8.64] ;  /* 0x0000001408d81981 */ /* 0x0000e2000c1e1100 */
[----:B------:R-:W-:-:S02]  /*b410*/  ISETP.GT.AND P1, PT, R3, 0x15, PT ;  /* 0x000000150300780c */ /* 0x000fc40003f24270 */
        /* <DEDUP_REMOVED lines=22> */
[----:B------:R-:W-:-:S06]  /*b580*/  PRMT R214, RZ, 0x7610, R214 ;  /* 0x00007610ffd67816 */ /* 0x000fcc00000000d6 */
[----:B------:R0:W3:Y:S01]  /*b590*/  @P1 LDG.E.U8 R214, desc[UR20][R8.64] ;  /* 0x0000001408d61981 */ /* 0x0000e2000c1e1100 */
[----:B------:R-:W-:Y:S02]  /*b5a0*/  ISETP.GT.AND P1, PT, R3, 0x17, PT ;  /* 0x000000170300780c */ /* 0x000fe40003f24270 */
[----:B------:R-:W-:Y:S02]  /*b5b0*/  PRMT R23, RZ, 0x7610, R23 ;  /* 0x00007610ff177816 */ /* 0x000fe40000000017 */
[----:B0-----:R-:W-:Y:S02]  /*b5c0*/  IADD3 R8, P0, R2, R28, RZ ;  /* 0x0000001c02087210 */ /* 0x001fe40007f1e0ff */
[----:B------:R-:W-:Y:S01]  /*b5d0*/  PRMT R213, RZ, 0x7610, R213 ;  /* 0x00007610ffd57816 */ /* 0x000fe200000000d5 */
[----:B------:R-:W3:Y:S02]  /*b5e0*/  LDL R28, [R1+0x950] ;  /* 0x00095000011c7983 */ /* 0x000ee40000100800 */
[----:B------:R-:W-:Y:S01]  /*b5f0*/  IMAD.X R9, R0, 0x1, R27, P0 ;  /* 0x0000000100097824 */ /* 0x000fe200000e061b */
[----:B------:R-:W-:Y:S01]  /*b600*/  PRMT R22, RZ, 0x7610, R22 ;  /* 0x00007610ff167816 */ /* 0x000fe20000000016 */
[----:B------:R-:W3:Y:S04]  /*b610*/  LDL R27, [R1+0x94c] ;  /* 0x00094c00011b7983 */ /* 0x000ee80000100800 */
[----:B------:R0:W3:Y:S02]  /*b620*/  @P1 LDG.E.U8 R23, desc[UR20][R8.64] ;  /* 0x0000001408171981 */ /* 0x0000e4000c1e1100 */
[----:B0-----:R-:W-:-:S02]  /*b630*/  IADD3 R8, P0, R2, R24, RZ ;  /* 0x0000001802087210 */ /* 0x001fc40007f1e0ff */
[----:B------:R-:W3:Y:S03]  /*b640*/  LDL R24, [R1+0x948] ;  /* 0x0009480001187983 */ /* 0x000ee60000100800 */
[----:B------:R-:W-:Y:S02]  /*b650*/  IMAD.X R9, R0, 0x1, R13, P0 ;  /* 0x0000000100097824 */ /* 0x000fe400000e060d */
[----:B------:R-:W3:Y:S04]  /*b660*/  LDL R13, [R1+0x944] ;  /* 0x00094400010d7983 */ /* 0x000ee80000100800 */
[----:B------:R4:W3:Y:S01]  /*b670*/  @P1 LDG.E.U8 R213, desc[UR20][R8.64] ;  /* 0x0000001408d51981 */ /* 0x0008e2000c1e1100 */
[----:B------:R-:W-:-:S02]  /*b680*/  ISETP.GT.AND P1, PT, R3, 0x18, PT ;  /* 0x000000180300780c */ /* 0x000fc40003f24270 */
[----:B----4-:R-:W-:Y:S02]  /*b690*/  IADD3 R8, P0, R2, R12, RZ ;  /* 0x0000000c02087210 */ /* 0x010fe40007f1e0ff */
[----:B------:R-:W4:Y:S03]  /*b6a0*/  LDL R12, [R1+0x958] ;  /* 0x00095800010c7983 */ /* 0x000f260000100800 */
[----:B------:R-:W-:Y:S01]  /*b6b0*/  IMAD.X R9, R0, 0x1, R11, P0 ;  /* 0x0000000100097824 */ /* 0x000fe200000e060b */
[----:B------:R-:W-:Y:S01]  /*b6c0*/  PRMT R212, RZ, 0x7610, R212 ;  /* 0x00007610ffd47816 */ /* 0x000fe200000000d4 */
[----:B------:R-:W4:Y:S04]  /*b6d0*/  LDL R11, [R1+0x954] ;  /* 0x00095400010b7983 */ /* 0x000f280000100800 */
[----:B------:R0:W4:Y:S02]  /*b6e0*/  @P1 LDG.E.U8 R22, desc[UR20][R8.64] ;  /* 0x0000001408161981 */ /* 0x000124000c1e1100 */
[----:B0-----:R-:W-:-:S02]  /*b6f0*/  IADD3 R8, P0, R2, R26, RZ ;  /* 0x0000001a02087210 */ /* 0x001fc40007f1e0ff */
[----:B------:R-:W-:Y:S01]  /*b700*/  PRMT R21, RZ, 0x7610, R21 ;  /* 0x00007610ff157816 */ /* 0x000fe20000000015 */
[----:B------:R-:W4:Y:S02]  /*b710*/  LDL R26, [R1+0x960] ;  /* 0x00096000011a7983 */ /* 0x000f240000100800 */
[----:B------:R-:W-:Y:S01]  /*b720*/  IMAD.X R9, R0, 0x1, R25, P0 ;  /* 0x0000000100097824 */ /* 0x000fe200000e0619 */
[C---:B------:R-:W-:Y:S01]  /*b730*/  ISETP.GT.AND P4, PT, R3.reuse, 0x1a, PT ;  /* 0x0000001a0300780c */ /* 0x040fe20003f84270 */
[----:B------:R-:W4:Y:S04]  /*b740*/  LDL R25, [R1+0x95c] ;  /* 0x00095c0001197983 */ /* 0x000f280000100800 */
[----:B------:R2:W4:Y:S01]  /*b750*/  @P1 LDG.E.U8 R212, desc[UR20][R8.64] ;  /* 0x0000001408d41981 */ /* 0x000522000c1e1100 */
[----:B------:R-:W-:-:S02]  /*b760*/  ISETP.GT.AND P0, PT, R3, 0x19, PT ;  /* 0x000000190300780c */ /* 0x000fc40003f04270 */
        /* <DEDUP_REMOVED lines=9> */
[----:B------:R-:W-:Y:S02]  /*b800*/  PRMT R20, RZ, 0x7610, R20 ;  /* 0x00007610ff147816 */ /* 0x000fe40000000014 */
[----:B------:R-:W-:-:S04]  /*b810*/  ISETP.GT.AND P3, PT, R3, 0x1b, PT ;  /* 0x0000001b0300780c */ /* 0x000fc80003f64270 */
[----:B------:R0:W3:Y:S01]  /*b820*/  @P4 LDG.E.U8 R20, desc[UR20][R8.64] ;  /* 0x0000001408144981 */ /* 0x0000e2000c1e1100 */
[----:B------:R-:W-:Y:S02]  /*b830*/  PRMT R19, RZ, 0x7610, R19 ;  /* 0x00007610ff137816 */ /* 0x000fe40000000013 */
[----:B------:R-:W-:Y:S02]  /*b840*/  ISETP.GT.AND P2, PT, R3, 0x1c, PT ;  /* 0x0000001c0300780c */ /* 0x000fe40003f44270 */
[----:B------:R-:W-:Y:S02]  /*b850*/  PRMT R18, RZ, 0x7610, R18 ;  /* 0x00007610ff127816 */ /* 0x000fe40000000012 */
[----:B0-----:R-:W-:Y:S02]  /*b860*/  IADD3 R8, P1, R2, R24, RZ ;  /* 0x0000001802087210 */ /* 0x001fe40007f3e0ff */
[----:B------:R-:W3:Y:S03]  /*b870*/  LDL R24, [R1+0x970] ;  /* 0x0009700001187983 */ /* 0x000ee60000100800 */
[----:B------:R-:W-:-:S05]  /*b880*/  IMAD.X R9, R0, 0x1, R13, P1 ;  /* 0x0000000100097824 */ /* 0x000fca00008e060d */
[----:B------:R4:W3:Y:S02]  /*b890*/  @P3 LDG.E.U8 R19, desc[UR20][R8.64] ;  /* 0x0000001408133981 */ /* 0x0008e4000c1e1100 */
[----:B----4-:R-:W-:-:S05]  /*b8a0*/  IADD3 R8, P1, R2, R12, RZ ;  /* 0x0000000c02087210 */ /* 0x010fca0007f3e0ff */
[----:B------:R-:W-:-:S05]  /*b8b0*/  IMAD.X R9, R0, 0x1, R11, P1 ;  /* 0x0000000100097824 */ /* 0x000fca00008e060b */
[----:B------:R2:W4:Y:S02]  /*b8c0*/  @P2 LDG.E.U8 R18, desc[UR20][R8.64] ;  /* 0x0000001408122981 */ /* 0x000524000c1e1100 */
[----:B--2---:R-:W-:Y:S02]  /*b8d0*/  IADD3 R8, P5, R2, R6, RZ ;  /* 0x0000000602087210 */ /* 0x004fe40007fbe0ff */
[----:B------:R-:W2:Y:S03]  /*b8e0*/  LDL R6, [R1+0x96c] ;  /* 0x00096c0001067983 */ /* 0x000ea60000100800 */
[----:B------:R-:W-:Y:S02]  /*b8f0*/  IMAD.X R9, R0, 0x1, R5, P5 ;  /* 0x0000000100097824 */ /* 0x000fe400028e0605 */
[----:B------:R-:W4:Y:S01]  /*b900*/  LDL R5, [R1+0x980] ;  /* 0x0009800001057983 */ /* 0x000f220000100800 */
[----:B---3--:R-:W-:-:S03]  /*b910*/  IADD3 R12, P5, R2, R4, RZ ;  /* 0x00000004020c7210 */ /* 0x008fc60007fbe0ff */
[----:B------:R-:W3:Y:S01]  /*b920*/  LDL R4, [R1+0x97c] ;  /* 0x00097c0001047983 */ /* 0x000ee20000100800 */
[----:B------:R-:W-:Y:S02]  /*b930*/  ISETP.GT.AND P1, PT, R3, 0x1d, PT ;  /* 0x0000001d0300780c */ /* 0x000fe40003f24270 */
[----:B------:R-:W-:Y:S02]  /*b940*/  PRMT R17, RZ, 0x7610, R17 ;  /* 0x00007610ff117816 */ /* 0x000fe40000000011 */
[----:B------:R-:W-:-:S05]  /*b950*/  IADD3 R10, P6, R2, R10, RZ ;  /* 0x0000000a020a7210 */ /* 0x000fca0007fde0ff */
[----:B------:R-:W-:-:S04]  /*b960*/  IMAD.X R11, R0, 0x1, R33, P6 ;  /* 0x00000001000b7824 */ /* 0x000fc800030e0621 */
[----:B------:R0:W3:Y:S02]  /*b970*/  @P1 LDG.E.U8 R17, desc[UR20][R8.64] ;  /* 0x0000001408111981 */ /* 0x0000e4000c1e1100 */
[----:B0-----:R-:W-:-:S05]  /*b980*/  IADD3 R8, P6, R2, R32, RZ ;  /* 0x0000002002087210 */ /* 0x001fca0007fde0ff */
[C---:B------:R-:W-:Y:S01]  /*b990*/  IMAD.X R9, R0.reuse, 0x1, R31, P6 ;  /* 0x0000000100097824 */ /* 0x040fe200030e061f */
[----:B------:R-:W-:Y:S01]  /*b9a0*/  ISETP.GT.AND P6, PT, R3, 0x1f, PT ;  /* 0x0000001f0300780c */ /* 0x000fe20003fc4270 */
[----:B------:R-:W-:Y:S01]  /*b9b0*/  IMAD.X R13, R0, 0x1, R34, P5 ;  /* 0x00000001000d7824 */ /* 0x000fe200028e0622 */
[----:B------:R-:W-:Y:S02]  /*b9c0*/  PRMT R15, RZ, 0x7610, R15 ;  /* 0x00007610ff0f7816 */ /* 0x000fe4000000000f */
[----:B------:R-:W-:-:S06]  /*b9d0*/  PRMT R210, RZ, 0x7610, R210 ;  /* 0x00007610ffd27816 */ /* 0x000fcc00000000d2 */
[----:B------:R-:W3:Y:S04]  /*b9e0*/  @P0 LDG.E.U8 R210, desc[UR20][R12.64] ;  /* 0x000000140cd20981 */ /* 0x000ee8000c1e1100 */
[----:B------:R0:W3:Y:S01]  /*b9f0*/  @P6 LDG.E.U8 R15, desc[UR20][R8.64] ;  /* 0x00000014080f6981 */ /* 0x0000e2000c1e1100 */
[----:B------:R-:W-:Y:S02]  /*ba00*/  PRMT R211, RZ, 0x7610, R211 ;  /* 0x00007610ffd37816 */ /* 0x000fe400000000d3 */
[----:B0-----:R-:W-:-:S05]  /*ba10*/  IADD3 R8, P0, R2, R30, RZ ;  /* 0x0000001e02087210 */ /* 0x001fca0007f1e0ff */
[----:B------:R-:W-:-:S05]  /*ba20*/  IMAD.X R9, R0, 0x1, R29, P0 ;  /* 0x0000000100097824 */ /* 0x000fca00000e061d */
        /* <DEDUP_REMOVED lines=11> */
[----:B--2---:R-:W-:Y:S02]  /*bae0*/  IMAD.X R9, R0, 0x1, R6, P0 ;  /* 0x0000000100097824 */ /* 0x004fe400000e0606 */
[----:B------:R-:W2:Y:S04]  /*baf0*/  LDL R6, [R1+0x990] ;  /* 0x0009900001067983 */ /* 0x000ea80000100800 */
[----:B------:R4:W2:Y:S02]  /*bb00*/  @P1 LDG.E.U8 R206, desc[UR20][R8.64] ;  /* 0x0000001408ce1981 */ /* 0x0008a4000c1e1100 */
[----:B----4-:R-:W-:Y:S02]  /*bb10*/  IADD3 R8, P0, R2, R5, RZ ;  /* 0x0000000502087210 */ /* 0x010fe40007f1e0ff */
[----:B------:R-:W4:Y:S03]  /*bb20*/  LDL R5, [R1+0x98c] ;  /* 0x00098c0001057983 */ /* 0x000f260000100800 */
[----:B---3--:R-:W-:-:S02]  /*bb30*/  IMAD.X R9, R0, 0x1, R4, P0 ;  /* 0x0000000100097824 */ /* 0x008fc400000e0604 */
[----:B------:R-:W3:Y:S01]  /*bb40*/  LDL R4, [R1+0x798] ;  /* 0x0007980001047983 */ /* 0x000ee20000100800 */
[----:B------:R-:W-:Y:S02]  /*bb50*/  ISETP.GT.AND P5, PT, R3, 0x1e, PT ;  /* 0x0000001e0300780c */ /* 0x000fe40003fa4270 */
[----:B------:R-:W-:Y:S02]  /*bb60*/  PRMT R16, RZ, 0x7610, R16 ;  /* 0x00007610ff107816 */ /* 0x000fe40000000010 */
[----:B------:R-:W-:Y:S02]  /*bb70*/  PRMT R207, RZ, 0x7610, R207 ;  /* 0x00007610ffcf7816 */ /* 0x000fe400000000cf */
[----:B------:R-:W-:-:S07]  /*bb80*/  PRMT R205, RZ, 0x7610, R205 ;  /* 0x00007610ffcd7816 */ /* 0x000fce00000000cd */
[----:B------:R-:W3:Y:S04]  /*bb90*/  @P5 LDG.E.U8 R16, desc[UR20][R10.64] ;  /* 0x000000140a105981 */ /* 0x000ee8000c1e1100 */
[----:B------:R0:W3:Y:S01]  /*bba0*/  @P5 LDG.E.U8 R207, desc[UR20][R8.64] ;  /* 0x0000001408cf5981 */ /* 0x0000e2000c1e1100 */
[----:B------:R-:W-:Y:S02]  /*bbb0*/  LOP3.LUT R188, R188, 0xffff, RZ, 0xc0, !PT ;  /* 0x0000ffffbcbc7812 */ /* 0x000fe400078ec0ff */
[----:B------:R-:W-:Y:S02]  /*bbc0*/  LOP3.LUT R186, R186, 0xffff, RZ, 0xc0, !PT ;  /* 0x0000ffffbaba7812 */ /* 0x000fe400078ec0ff */
[----:B------:R-:W-:Y:S02]  /*bbd0*/  LOP3.LUT R184, R184, 0xffff, RZ, 0xc0, !PT ;  /* 0x0000ffffb8b87812 */ /* 0x000fe400078ec0ff */
[----:B------:R-:W-:-:S02]  /*bbe0*/  LOP3.LUT R182, R182, 0xffff, RZ, 0xc0, !PT ;  /* 0x0000ffffb6b67812 */ /* 0x000fc400078ec0ff */
[----:B------:R-:W-:Y:S02]  /*bbf0*/  LOP3.LUT R180, R180, 0xffff, RZ, 0xc0, !PT ;  /* 0x0000ffffb4b47812 */ /* 0x000fe400078ec0ff */
[----:B------:R-:W-:Y:S02]  /*bc00*/  LOP3.LUT R178, R178, 0xffff, RZ, 0xc0, !PT ;  /* 0x0000ffffb2b27812 */ /* 0x000fe400078ec0ff */
        /* <DEDUP_REMOVED lines=10> */
[----:B------:R-:W-:Y:S02]  /*bcb0*/  PRMT R186, R188, 0x3340, R186 ;  /* 0x00003340bcba7816 */ /* 0x000fe400000000ba */
[----:B0-----:R-:W-:Y:S02]  /*bcc0*/  PRMT R8, R184, 0x3340, R182 ;  /* 0x00003340b8087816 */ /* 0x001fe400000000b6 */
[----:B------:R-:W-:Y:S02]  /*bcd0*/  PRMT R178, R180, 0x3340, R178 ;  /* 0x00003340b4b27816 */ /* 0x000fe400000000b2 */
[----:B------:R-:W-:Y:S02]  /*bce0*/  PRMT R9, R177, 0x3340, R175 ;  /* 0x00003340b1097816 */ /* 0x000fe400000000af */
[----:B------:R-:W-:Y:S02]  /*bcf0*/  PRMT R171, R173, 0x3340, R171 ;  /* 0x00003340adab7816 */ /* 0x000fe400000000ab */
[----:B------:R-:W-:-:S02]  /*bd00*/  PRMT R10, R169, 0x3340, R167 ;  /* 0x00003340a90a7816 */ /* 0x000fc400000000a7 */
[----:B------:R-:W-:Y:S02]  /*bd10*/  PRMT R163, R165, 0x3340, R163 ;  /* 0x00003340a5a37816 */ /* 0x000fe400000000a3 */
[----:B------:R-:W-:Y:S02]  /*bd20*/  PRMT R11, R160, 0x3340, R157 ;  /* 0x00003340a00b7816 */ /* 0x000fe4000000009d */
[----:B------:R-:W-:Y:S02]  /*bd30*/  PRMT R8, R186, 0x5410, R8 ;  /* 0x00005410ba087816 */ /* 0x000fe40000000008 */
[----:B------:R-:W-:Y:S02]  /*bd40*/  PRMT R9, R178, 0x5410, R9 ;  /* 0x00005410b2097816 */ /* 0x000fe40000000009 */
[----:B------:R-:W-:Y:S02]  /*bd50*/  PRMT R10, R171, 0x5410, R10 ;  /* 0x00005410ab0a7816 */ /* 0x000fe4000000000a */
[----:B------:R-:W-:Y:S01]  /*bd60*/  PRMT R11, R163, 0x5410, R11 ;  /* 0x00005410a30b7816 */ /* 0x000fe2000000000b */
[----:B------:R0:W-:Y:S01]  /*bd70*/  STL [R1+0x1414], R2 ;  /* 0x0014140201007387 */ /* 0x0001e20000100800 */
        /* <DEDUP_REMOVED lines=15> */
[----:B------:R-:W-:Y:S01]  /*be70*/  LOP3.LUT R159, R159, 0xffff, RZ, 0xc0, !PT ;  /* 0x0000ffff9f9f7812 */ /* 0x000fe200078ec0ff */
[----:B------:R1:W-:Y:S01]  /*be80*/  STL [R1+0x140c], R0 ;  /* 0x00140c0001007387 */ /* 0x0003e20000100800 */
[----:B------:R-:W-:Y:S02]  /*be90*/  PRMT R189, R190, 0x3340, R189 ;  /* 0x00003340bebd7816 */ /* 0x000fe400000000bd */
[----:B------:R-:W-:Y:S01]  /*bea0*/  PRMT R181, R183, 0x3340, R181 ;  /* 0x00003340b7b57816 */ /* 0x000fe200000000b5 */
[----:B------:R-:W3:Y:S01]  /*beb0*/  LDL R25, [R1+0x998] ;  /* 0x0009980001197983 */ /* 0x000ee20000100800 */
[----:B------:R-:W-:-:S02]  /*bec0*/  PRMT R172, R174, 0x3340, R172 ;  /* 0x00003340aeac7816 */ /* 0x000fc400000000ac */
[----:B------:R-:W-:Y:S01]  /*bed0*/  PRMT R164, R166, 0x3340, R164 ;  /* 0x00003340a6a47816 */ /* 0x000fe200000000a4 */
[----:B------:R-:W3:Y:S04]  /*bee0*/  LDL R28, [R1+0x76c] ;  /* 0x00076c00011c7983 */ /* 0x000ee80000100800 */
[----:B------:R-:W3:Y:S01]  /*bef0*/  LDL R27, [R1+0x75c] ;  /* 0x00075c00011b7983 */ /* 0x000ee20000100800 */
[----:B--2---:R-:W-:-:S03]  /*bf00*/  IADD3 R12, P0, R2, R6, RZ ;  /* 0x00000006020c7210 */ /* 0x004fc60007f1e0ff */
[----:B0-----:R-:W2:Y:S02]  /*bf10*/  LDL R2, [R1+0x78c] ;  /* 0x00078c0001027983 */ /* 0x001ea40000100800 */
[----:B----4-:R-:W-:-:S05]  /*bf20*/  IMAD.X R13, R0, 0x1, R5, P0 ;  /* 0x00000001000d7824 */ /* 0x010fca00000e0605 */
[----:B------:R0:W4:Y:S01]  /*bf30*/  @P6 LDG.E.U8 R205, desc[UR20][R12.64] ;  /* 0x000000140ccd6981 */ /* 0x000122000c1e1100 */
[----:B------:R-:W-:Y:S01]  /*bf40*/  BAR.SYNC.DEFER_BLOCKING 0x0 ;  /* 0x0000000000007b1d */ /* 0x000fe20000010000 */
[----:B------:R-:W-:-:S05]  /*bf50*/  ISETP.GE.AND P0, PT, R14, R3, PT ;  /* 0x000000030e00720c */ /* 0x000fca0003f06270 */
[----:B------:R-:W0:Y:S04]  /*bf60*/  LDL R12, [R1+0x77c] ;  /* 0x00077c00010c7983 */ /* 0x000e280000100800 */
[----:B-1----:R-:W4:Y:S04]  /*bf70*/  LDL.LU R0, [R1+0x758] ;  /* 0x0007580001007983 */ /* 0x002f280000300800 */
[----:B------:R-:W4:Y:S04]  /*bf80*/  LDL.LU R224, [R1+0x760] ;  /* 0x0007600001e07983 */ /* 0x000f280000300800 */
[----:B------:R-:W4:Y:S04]  /*bf90*/  LDL.LU R223, [R1+0x768] ;  /* 0x0007680001df7983 */ /* 0x000f280000300800 */
[----:B---3--:R1:W-:Y:S04]  /*bfa0*/  STS.128 [R4+UR4], R8 ;  /* 0x0000000804007988 */ /* 0x0083e80008000c04 */
[----:B------:R-:W3:Y:S04]  /*bfb0*/  LDL.LU R6, [R1+0x770] ;  /* 0x0007700001067983 */ /* 0x000ee80000300800 */
[----:B------:R-:W4:Y:S01]  /*bfc0*/  LDL.LU R5, [R1+0x778] ;  /* 0x0007780001057983 */ /* 0x000f220000300800 */
[----:B-1----:R-:W-:-:S02]  /*bfd0*/  PRMT R8, R187, 0x3340, R185 ;  /* 0x00003340bb087816 */ /* 0x002fc400000000b9 */
[----:B------:R-:W-:Y:S02]  /*bfe0*/  PRMT R9, R179, 0x3340, R176 ;  /* 0x00003340b3097816 */ /* 0x000fe400000000b0 */
[----:B------:R-:W-:Y:S02]  /*bff0*/  PRMT R10, R170, 0x3340, R168 ;  /* 0x00003340aa0a7816 */ /* 0x000fe400000000a8 */
[----:B------:R-:W-:Y:S02]  /*c000*/  PRMT R11, R162, 0x3340, R159 ;  /* 0x00003340a20b7816 */ /* 0x000fe4000000009f */
[----:B------:R-:W-:Y:S02]  /*c010*/  PRMT R8, R189, 0x5410, R8 ;  /* 0x00005410bd087816 */ /* 0x000fe40000000008 */
[----:B------:R-:W-:Y:S02]  /*c020*/  PRMT R9, R181, 0x5410, R9 ;  /* 0x00005410b5097816 */ /* 0x000fe40000000009 */
[----:B------:R-:W-:-:S02]  /*c030*/  PRMT R10, R172, 0x5410, R10 ;  /* 0x00005410ac0a7816 */ /* 0x000fc4000000000a */
[----:B------:R-:W-:-:S05]  /*c040*/  PRMT R11, R164, 0x5410, R11 ;  /* 0x00005410a40b7816 */ /* 0x000fca000000000b */
[----:B------:R1:W-:Y:S04]  /*c050*/  STS.128 [R4+UR4+0x1000], R8 ;  /* 0x0010000804007988 */ /* 0x0003e80008000c04 */
[----:B-1----:R-:W3:Y:S04]  /*c060*/  LDL.LU R4, [R1+0x780] ;  /* 0x0007800001047983 */ /* 0x002ee80000300800 */
[----:B------:R-:W4:Y:S01]  /*c070*/  LDL.LU R14, [R1+0x788] ;  /* 0x00078800010e7983 */ /* 0x000f220000300800 */
[----:B------:R-:W-:Y:S02]  /*c080*/  LOP3.LUT R161, R161, 0xffff, RZ, 0xc0, !PT ;  /* 0x0000ffffa1a17812 */ /* 0x000fe400078ec0ff */
[----:B------:R-:W-:Y:S01]  /*c090*/  LOP3.LUT R158, R158, 0xffff, RZ, 0xc0, !PT ;  /* 0x0000ffff9e9e7812 */ /* 0x000fe200078ec0ff */
[----:B------:R-:W3:Y:S01]  /*c0a0*/  LDL R26, [R1+0x74c] ;  /* 0x00074c00011a7983 */ /* 0x000ee20000100800 */
        /* <DEDUP_REMOVED lines=14> */
[----:B------:R-:W-:Y:S02]  /*c190*/  PRMT R158, R161, 0x3340, R158 ;  /* 0x00003340a19e7816 */ /* 0x000fe4000000009e */
        /* <DEDUP_REMOVED lines=9> */
[----:B------:R-:W-:-:S02]  /*c230*/  PRMT R10, R21, 0x5410, R10 ;  /* 0x00005410150a7816 */ /* 0x000fc4000000000a */
[----:B------:R-:W-:Y:S02]  /*c240*/  PRMT R11, R17, 0x5410, R11 ;  /* 0x00005410110b7816 */ /* 0x000fe4000000000b */
[----:B------:R-:W-:-:S03]  /*c250*/  SHF.R.S32.HI R24, RZ, 0x1f, R7 ;  /* 0x0000001fff187819 */ /* 0x000fc60000011407 */
[----:B------:R1:W-:Y:S01]  /*c260*/  STS.128 [R25+UR4], R8 ;  /* 0x0000000819007988 */ /* 0x0003e20008000c04 */
[----:B------:R-:W-:Y:S02]  /*c270*/  PRMT R203, RZ, 0x7610, R203 ;  /* 0x00007610ffcb7816 */ /* 0x000fe400000000cb */
[----:B-1----:R-:W-:-:S05]  /*c280*/  IADD3 R8, P1, R7, R226, RZ ;  /* 0x000000e207087210 */ /* 0x002fca0007f3e0ff */
[C---:B------:R-:W-:Y:S01]  /*c290*/  IMAD.X R9, R24.reuse, 0x1, R225, P1 ;  /* 0x0000000118097824 */ /* 0x040fe200008e06e1 */
[C---:B--2---:R-:W-:Y:S02]  /*c2a0*/  IADD3 R10, P1, R7.reuse, R2, RZ ;  /* 0x00000002070a7210 */ /* 0x044fe40007f3e0ff */
[----:B------:R-:W2:Y:S03]  /*c2b0*/  LDL.LU R2, [R1+0x784] ;  /* 0x0007840001027983 */ /* 0x000ea60000300800 */
[C---:B----4-:R-:W-:Y:S01]  /*c2c0*/  IMAD.X R11, R24.reuse, 0x1, R14, P1 ;  /* 0x00000001180b7824 */ /* 0x050fe200008e060e */
[----:B0-----:R-:W-:Y:S01]  /*c2d0*/  IADD3 R12, P1, R7, R12, RZ ;  /* 0x0000000c070c7210 */ /* 0x001fe20007f3e0ff */
[----:B------:R0:W-:Y:S04]  /*c2e0*/  STL [R1+0x1410], R14 ;  /* 0x0014100e01007387 */ /* 0x0001e80000100800 */
[----:B------:R-:W4:Y:S01]  /*c2f0*/  @!P0 LDG.E.U8 R203, desc[UR20][R10.64] ;  /* 0x000000140acb8981 */ /* 0x000f22000c1e1100 */
[----:B------:R-:W-:-:S03]  /*c300*/  IMAD.X R13, R24, 0x1, R5, P1 ;  /* 0x00000001180d7824 */ /* 0x000fc600008e0605 */
[----:B0-----:R-:W4:Y:S04]  /*c310*/  LDL.LU R14, [R1+0x750] ;  /* 0x00075000010e7983 */ /* 0x001f280000300800 */
[----:B------:R-:W2:Y:S04]  /*c320*/  LDL R31, [R1+0x73c] ;  /* 0x00073c00011f7983 */ /* 0x000ea80000100800 */
[----:B------:R-:W4:Y:S04]  /*c330*/  LDL R11, [R1+0x738] ;  /* 0x00073800010b7983 */ /* 0x000f280000100800 */
[----:B------:R0:W-:Y:S04]  /*c340*/  STL [R1+0x1418], R5 ;  /* 0x0014180501007387 */ /* 0x0001e80000100800 */
[----:B0-----:R-:W2:Y:S04]  /*c350*/  LDL.LU R5, [R1+0x748] ;  /* 0x0007480001057983 */ /* 0x001ea80000300800 */
[----:B------:R-:W4:Y:S04]  /*c360*/  LDL R30, [R1+0x72c] ;  /* 0x00072c00011e7983 */ /* 0x000f280000100800 */
[----:B------:R-:W4:Y:S01]  /*c370*/  LDL R10, [R1+0x728] ;  /* 0x00072800010a7983 */ /* 0x000f220000100800 */
[----:B------:R-:W-:-:S06]  /*c380*/  PRMT R204, RZ, 0x7610, R204 ;  /* 0x00007610ffcc7816 */ /* 0x000fcc00000000cc */
[----:B------:R0:W4:Y:S04]  /*c390*/  @!P0 LDG.E.U8 R204, desc[UR20][R8.64] ;  /* 0x0000001408cc8981 */ /* 0x000128000c1e1100 */
[----:B------:R1:W-:Y:S01]  /*c3a0*/  STL [R1+0x141c], R223 ;  /* 0x00141cdf01007387 */ /* 0x0003e20000100800 */
[----:B0-----:R-:W-:-:S05]  /*c3b0*/  IADD3 R8, P1, R7, R28, RZ ;  /* 0x0000001c07087210 */ /* 0x001fca0007f3e0ff */
[----:B------:R-:W-:Y:S02]  /*c3c0*/  IMAD.X R9, R24, 0x1, R223, P1 ;  /* 0x0000000118097824 */ /* 0x000fe400008e06df */
[----:B-1----:R-:W4:Y:S01]  /*c3d0*/  LDL.LU R223, [R1+0x740] ;  /* 0x0007400001df7983 */ /* 0x002f220000300800 */
[----:B------:R-:W-:-:S03]  /*c3e0*/  PRMT R201, RZ, 0x7610, R201 ;  /* 0x00007610ffc97816 */ /* 0x000fc600000000c9 */
[----:B------:R-:W4:Y:S04]  /*c3f0*/  LDL R29, [R1+0x71c] ;  /* 0x00071c00011d7983 */ /* 0x000f280000100800 */
[----:B------:R-:W4:Y:S04]  /*c400*/  LDL R28, [R1+0x718] ;  /* 0x00071800011c7983 */ /* 0x000f280000100800 */
[----:B------:R0:W4:Y:S01]  /*c410*/  @!P0 LDG.E.U8 R201, desc[UR20][R8.64] ;  /* 0x0000001408c98981 */ /* 0x000122000c1e1100 */
[----:B------:R-:W-:-:S03]  /*c420*/  PRMT R200, RZ, 0x7610, R200 ;  /* 0x00007610ffc87816 */ /* 0x000fc600000000c8 */
[----:B------:R-:W4:Y:S01]  /*c430*/  LDL R33, [R1+0x70c] ;  /* 0x00070c0001217983 */ /* 0x000f220000100800 */
[----:B0-----:R-:W-:-:S03]  /*c440*/  IADD3 R8, P1, R7, R27, RZ ;  /* 0x0000001b07087210 */ /* 0x001fc60007f3e0ff */
[----:B------:R-:W4:Y:S02]  /*c450*/  LDL R27, [R1+0x708] ;  /* 0x00070800011b7983 */ /* 0x000f240000100800 */
[----:B------:R-:W-:Y:S02]  /*c460*/  IMAD.X R9, R24, 0x1, R0, P1 ;  /* 0x0000000118097824 */ /* 0x000fe400008e0600 */
[----:B------:R0:W-:Y:S04]  /*c470*/  STL [R1+0x1420], R0 ;  /* 0x0014200001007387 */ /* 0x0001e80000100800 */
[----:B------:R3:W4:Y:S01]  /*c480*/  @!P0 LDG.E.U8 R200, desc[UR20][R8.64] ;  /* 0x0000001408c88981 */ /* 0x000722000c1e1100 */
[----:B------:R-:W-:-:S03]  /*c490*/  PRMT R202, RZ, 0x7610, R202 ;  /* 0x00007610ffca7816 */ /* 0x000fc600000000ca */
[----:B0-----:R-:W4:Y:S01]  /*c4a0*/  LDL.LU R0, [R1+0x774] ;  /* 0x0007740001007983 */ /* 0x001f220000300800 */
[----:B---3--:R-:W-:-:S03]  /*c4b0*/  IADD3 R8, P1, R7, R26, RZ ;  /* 0x0000001a07087210 */ /* 0x008fc60007f3e0ff */
[----:B------:R-:W3:Y:S04]  /*c4c0*/  LDL R32, [R1+0x6f8] ;  /* 0x0006f80001207983 */ /* 0x000ee80000100800 */
[----:B------:R-:W3:Y:S01]  /*c4d0*/  LDL R26, [R1+0x6fc] ;  /* 0x0006fc00011a7983 */ /* 0x000ee20000100800 */
[----:B------:R-:W-:-:S03]  /*c4e0*/  PRMT R199, RZ, 0x7610, R199 ;  /* 0x00007610ffc77816 */ /* 0x000fc600000000c7 */
[----:B------:R-:W3:Y:S01]  /*c4f0*/  @!P0 LDG.E.U8 R202, desc[UR20][R12.64] ;  /* 0x000000140cca8981 */ /* 0x000ee2000c1e1100 */
[----:B------:R-:W-:-:S03]  /*c500*/  PRMT R198, RZ, 0x7610, R198 ;  /* 0x00007610ffc67816 */ /* 0x000fc600000000c6 */
[----:B------:R-:W3:Y:S01]  /*c510*/  LDL R13, [R1+0x6ec] ;  /* 0x0006ec00010d7983 */ /* 0x000ee20000100800 */
[----:B--2---:R-:W-:-:S03]  /*c520*/  IMAD.X R9, R24, 0x1, R5, P1 ;  /* 0x0000000118097824 */ /* 0x004fc600008e0605 */
[----:B------:R0:W-:Y:S04]  /*c530*/  STL [R1+0x1424], R5 ;  /* 0x0014240501007387 */ /* 0x0001e80000100800 */
[----:B------:R1:W2:Y:S04]  /*c540*/  @!P0 LDG.E.U8 R199, desc[UR20][R8.64] ;  /* 0x0000001408c78981 */ /* 0x0002a8000c1e1100 */
[----:B------:R-:W2:Y:S01]  /*c550*/  LDL R12, [R1+0x6e8] ;  /* 0x0006e800010c7983 */ /* 0x000ea20000100800 */
[----:B-1----:R-:W-:-:S03]  /*c560*/  IADD3 R8, P1, R7, R31, RZ ;  /* 0x0000001f07087210 */ /* 0x002fc60007f3e0ff */
[----:B------:R-:W2:Y:S02]  /*c570*/  LDL R31, [R1+0x6dc] ;  /* 0x0006dc00011f7983 */ /* 0x000ea40000100800 */
[----:B----4-:R-:W-:Y:S02]  /*c580*/  IMAD.X R9, R24, 0x1, R11, P1 ;  /* 0x0000000118097824 */ /* 0x010fe400008e060b */
[----:B------:R-:W4:Y:S04]  /*c590*/  LDL R11, [R1+0x6d8] ;  /* 0x0006d800010b7983 */ /* 0x000f280000100800 */
[----:B------:R1:W4:Y:S04]  /*c5a0*/  @!P0 LDG.E.U8 R198, desc[UR20][R8.64] ;  /* 0x0000001408c68981 */ /* 0x000328000c1e1100 */
[----:B0-----:R-:W4:Y:S01]  /*c5b0*/  LDL.LU R5, [R1+0x730] ;  /* 0x0007300001057983 */ /* 0x001f220000300800 */
[----:B------:R-:W-:-:S02]  /*c5c0*/  PRMT R197, RZ, 0x7610, R197 ;  /* 0x00007610ffc57816 */ /* 0x000fc400000000c5 */
[----:B------:R-:W-:Y:S01]  /*c5d0*/  PRMT R196, RZ, 0x7610, R196 ;  /* 0x00007610ffc47816 */ /* 0x000fe200000000c4 */
[----:B------:R-:W4:Y:S01]  /*c5e0*/  LDL R37, [R1+0x67c] ;  /* 0x00067c0001257983 */ /* 0x000f220000100800 */
[----:B-1----:R-:W-:-:S03]  /*c5f0*/  IADD3 R8, P1, R7, R30, RZ ;  /* 0x0000001e07087210 */ /* 0x002fc60007f3e0ff */
[----:B------:R-:W4:Y:S02]  /*c600*/  LDL R30, [R1+0x6c8] ;  /* 0x0006c800011e7983 */ /* 0x000f240000100800 */
[----:B------:R-:W-:Y:S01]  /*c610*/  IMAD.X R9, R24, 0x1, R10, P1 ;  /* 0x0000000118097824 */ /* 0x000fe200008e060a */
[----:B------:R-:W-:Y:S01]  /*c620*/  PRMT R195, RZ, 0x7610, R195 ;  /* 0x00007610ffc37816 */ /* 0x000fe200000000c3 */
[----:B------:R-:W4:Y:S04]  /*c630*/  LDL R10, [R1+0x6cc] ;  /* 0x0006cc00010a7983 */ /* 0x000f280000100800 */
[----:B------:R0:W4:Y:S01]  /*c640*/  @!P0 LDG.E.U8 R197, desc[UR20][R8.64] ;  /* 0x0000001408c58981 */ /* 0x000122000c1e1100 */
[----:B------:R-:W-:Y:S02]  /*c650*/  PRMT R194, RZ, 0x7610, R194 ;  /* 0x00007610ffc27816 */ /* 0x000fe400000000c2 */
[----:B------:R-:W-:Y:S01]  /*c660*/  PRMT R193, RZ, 0x7610, R193 ;  /* 0x00007610ffc17816 */ /* 0x000fe200000000c1 */
[----:B------:R-:W4:Y:S01]  /*c670*/  LDL R36, [R1+0x678] ;  /* 0x0006780001247983 */ /* 0x000f220000100800 */
[----:B------:R-:W-:-:S03]  /*c680*/  PRMT R192, RZ, 0x7610, R192 ;  /* 0x00007610ffc07816 */ /* 0x000fc600000000c0 */
[----:B------:R-:W4:Y:S01]  /*c690*/  LDL R35, [R1+0x66c] ;  /* 0x00066c0001237983 */ /* 0x000f220000100800 */
[----:B0-----:R-:W-:-:S03]  /*c6a0*/  IADD3 R8, P1, R7, R29, RZ ;  /* 0x0000001d07087210 */ /* 0x001fc60007f3e0ff */
[----:B------:R-:W4:Y:S02]  /*c6b0*/  LDL R29, [R1+0x6bc] ;  /* 0x0006bc00011d7983 */ /* 0x000f240000100800 */
[----:B------:R-:W-:Y:S02]  /*c6c0*/  IMAD.X R9, R24, 0x1, R28, P1 ;  /* 0x0000000118097824 */ /* 0x000fe400008e061c */
[----:B------:R-:W4:Y:S04]  /*c6d0*/  LDL R34, [R1+0x668] ;  /* 0x0006680001227983 */ /* 0x000f280000100800 */
[----:B------:R0:W4:Y:S04]  /*c6e0*/  @!P0 LDG.E.U8 R196, desc[UR20][R8.64] ;  /* 0x0000001408c48981 */ /* 0x000128000c1e1100 */
[----:B------:R-:W4:Y:S01]  /*c6f0*/  LDL R28, [R1+0x6b8] ;  /* 0x0006b800011c7983 */ /* 0x000f220000100800 */
[----:B0-----:R-:W-:-:S03]  /*c700*/  IADD3 R8, P1, R7, R33, RZ ;  /* 0x0000002107087210 */ /* 0x001fc60007f3e0ff */
[----:B------:R-:W4:Y:S02]  /*c710*/  LDL R33, [R1+0x65c] ;  /* 0x00065c0001217983 */ /* 0x000f240000100800 */
[----:B------:R-:W-:Y:S02]  /*c720*/  IMAD.X R9, R24, 0x1, R27, P1 ;  /* 0x0000000118097824 */ /* 0x000fe400008e061b */
[----:B------:R-:W4:Y:S04]  /*c730*/  LDL R27, [R1+0x6ac] ;  /* 0x0006ac00011b7983 */ /* 0x000f280000100800 */
[----:B------:R3:W4:Y:S02]  /*c740*/  @!P0 LDG.E.U8 R195, desc[UR20][R8.64] ;  /* 0x0000001408c38981 */ /* 0x000724000c1e1100 */
[----:B---3--:R-:W-:-:S02]  /*c750*/  IADD3 R8, P1, R7, R26, RZ ;  /* 0x0000001a07087210 */ /* 0x008fc40007f3e0ff */
[----:B------:R-:W3:Y:S03]  /*c760*/  LDL R26, [R1+0x6a8] ;  /* 0x0006a800011a7983 */ /* 0x000ee60000100800 */
[----:B------:R-:W-:Y:S02]  /*c770*/  IMAD.X R9, R24, 0x1, R32, P1 ;  /* 0x0000000118097824 */ /* 0x000fe400008e0620 */
[----:B------:R-:W3:Y:S04]  /*c780*/  LDL R32, [R1+0x658] ;  /* 0x0006580001207983 */ /* 0x000ee80000100800 */
[----:B------:R0:W3:Y:S02]  /*c790*/  @!P0 LDG.E.U8 R194, desc[UR20][R8.64] ;  /* 0x0000001408c28981 */ /* 0x0000e4000c1e1100 */
[----:B0-----:R-:W-:-:S02]  /*c7a0*/  IADD3 R8, P1, R7, R13, RZ ;  /* 0x0000000d07087210 */ /* 0x001fc40007f3e0ff */
[----:B------:R-:W3:Y:S03]  /*c7b0*/  LDL R13, [R1+0x69c] ;  /* 0x00069c00010d7983 */ /* 0x000ee60000100800 */
[----:B--2---:R-:W-:Y:S02]  /*c7c0*/  IMAD.X R9, R24, 0x1, R12, P1 ;  /* 0x0000000118097824 */ /* 0x004fe400008e060c */
[----:B------:R-:W2:Y:S04]  /*c7d0*/  LDL R12, [R1+0x698] ;  /* 0x00069800010c7983 */ /* 0x000ea80000100800 */
[----:B------:R0:W2:Y:S02]  /*c7e0*/  @!P0 LDG.E.U8 R193, desc[UR20][R8.64] ;  /* 0x0000001408c18981 */ /* 0x0000a4000c1e1100 */
[----:B0-----:R-:W-:-:S02]  /*c7f0*/  IADD3 R8, P1, R7, R31, RZ ;  /* 0x0000001f07087210 */ /* 0x001fc40007f3e0ff */
[----:B------:R-:W2:Y:S03]  /*c800*/  LDL R31, [R1+0x64c] ;  /* 0x00064c00011f7983 */ /* 0x000ea60000100800 */
[----:B----4-:R-:W-:Y:S02]  /*c810*/  IMAD.X R9, R24, 0x1, R11, P1 ;  /* 0x0000000118097824 */ /* 0x010fe400008e060b */
[----:B------:R-:W4:Y:S04]  /*c820*/  LDL R11, [R1+0x68c] ;  /* 0x00068c00010b7983 */ /* 0x000f280000100800 */
[----:B------:R0:W4:Y:S02]  /*c830*/  @!P0 LDG.E.U8 R192, desc[UR20][R8.64] ;  /* 0x0000001408c08981 */ /* 0x000124000c1e1100 */
[----:B0-----:R-:W-:-:S02]  /*c840*/  IADD3 R8, P1, R7, R10, RZ ;  /* 0x0000000a07087210 */ /* 0x001fc40007f3e0ff */
[----:B------:R-:W4:Y:S01]  /*c850*/  LDL R10, [R1+0x688] ;  /* 0x00068800010a7983 */ /* 0x000f220000100800 */
[----:B------:R-:W-:Y:S02]  /*c860*/  PRMT R191, RZ, 0x7610, R191 ;  /* 0x00007610ffbf7816 */ /* 0x000fe400000000bf */
[----:B------:R-:W-:Y:S02]  /*c870*/  IMAD.X R9, R24, 0x1, R30, P1 ;  /* 0x0000000118097824 */ /* 0x000fe400008e061e */
[----:B------:R-:W4:Y:S04]  /*c880*/  LDL R30, [R1+0x648] ;  /* 0x00064800011e7983 */ /* 0x000f280000100800 */
[----:B------:R0:W4:Y:S01]  /*c890*/  @!P0 LDG.E.U8 R191, desc[UR20][R8.64] ;  /* 0x0000001408bf8981 */ /* 0x000122000c1e1100 */
[----:B------:R-:W-:-:S02]  /*c8a0*/  PRMT R190, RZ, 0x7610, R190 ;  /* 0x00007610ffbe7816 */ /* 0x000fc400000000be */
[----:B0-----:R-:W-:Y:S02]  /*c8b0*/  IADD3 R8, P1, R7, R29, RZ ;  /* 0x0000001d07087210 */ /* 0x001fe40007f3e0ff */
[----:B------:R-:W4:Y:S03]  /*c8c0*/  LDL R29, [R1+0x63c] ;  /* 0x00063c00011d7983 */ /* 0x000f260000100800 */
[----:B------:R-:W-:Y:S02]  /*c8d0*/  IMAD.X R9, R24, 0x1, R28, P1 ;  /* 0x0000000118097824 */ /* 0x000fe400008e061c */
[----:B------:R-:W4:Y:S04]  /*c8e0*/  LDL R28, [R1+0x638] ;  /* 0x00063800011c7983 */ /* 0x000f280000100800 */
[----:B------:R0:W4:Y:S01]  /*c8f0*/  @!P0 LDG.E.U8 R190, desc[UR20][R8.64] ;  /* 0x0000001408be8981 */ /* 0x000122000c1e1100 */
[----:B------:R-:W-:-:S02]  /*c900*/  PRMT R189, RZ, 0x7610, R189 ;  /* 0x00007610ffbd7816 */ /* 0x000fc400000000bd */
[----:B0-----:R-:W-:Y:S02]  /*c910*/  IADD3 R8, P1, R7, R27, RZ ;  /* 0x0000001b07087210 */ /* 0x001fe40007f3e0ff */
[----:B------:R-:W4:Y:S03]  /*c920*/  LDL R27, [R1+0x62c] ;  /* 0x00062c00011b7983 */ /* 0x000f260000100800 */
[----:B---3--:R-:W-:Y:S02]  /*c930*/  IMAD.X R9, R24, 0x1, R26, P1 ;  /* 0x0000000118097824 */ /* 0x008fe400008e061a */
[----:B------:R-:W3:Y:S04]  /*c940*/  LDL R26, [R1+0x628] ;  /* 0x00062800011a7983 */ /* 0x000ee80000100800 */
[----:B------:R0:W3:Y:S01]  /*c950*/  @!P0 LDG.E.U8 R189, desc[UR20][R8.64] ;  /* 0x0000001408bd8981 */ /* 0x0000e2000c1e1100 */
[----:B------:R-:W-:-:S02]  /*c960*/  PRMT R188, RZ, 0x7610, R188 ;  /* 0x00007610ffbc7816 */ /* 0x000fc400000000bc */
[C---:B0-----:R-:W-:Y:S02]  /*c970*/  IADD3 R8, P1, R7.reuse, R13, RZ ;  /* 0x0000000d07087210 */ /* 0x041fe40007f3e0ff */
[----:B------:R-:W3:Y:S03]  /*c980*/  LDL R13, [R1+0x61c] ;  /* 0x00061c00010d7983 */ /* 0x000ee60000100800 */
[----:B--2---:R-:W-:Y:S02]  /*c990*/  IMAD.X R9, R24, 0x1, R12, P1 ;  /* 0x0000000118097824 */ /* 0x004fe400008e060c */
[----:B------:R-:W2:Y:S04]  /*c9a0*/  LDL R12, [R1+0x618] ;  /* 0x00061800010c7983 */ /* 0x000ea80000100800 */
[----:B------:R4:W2:Y:S02]  /*c9b0*/  @!P0 LDG.E.U8 R188, desc[UR20][R8.64] ;  /* 0x0000001408bc8981 */ /* 0x0008a4000c1e1100 */
[----:B----4-:R-:W-:-:S02]  /*c9c0*/  IADD3 R8, P1, R7, R11, RZ ;  /* 0x0000000b07087210 */ /* 0x010fc40007f3e0ff */
[----:B------:R-:W4:Y:S03]  /*c9d0*/  LDL R11, [R1+0x60c] ;  /* 0x00060c00010b7983 */ /* 0x000f260000100800 */
[----:B------:R-:W-:Y:S02]  /*c9e0*/  IMAD.X R9, R24, 0x1, R10, P1 ;  /* 0x0000000118097824 */ /* 0x000fe400008e060a */
[----:B------:R-:W4:Y:S01]  /*c9f0*/  LDL R10, [R1+0x608] ;  /* 0x00060800010a7983 */ /* 0x000f220000100800 */
[----:B------:R-:W-:-:S06]  /*ca00*/  PRMT R187, RZ, 0x7610, R187 ;  /* 0x00007610ffbb7816 */ /* 0x000fcc00000000bb */
[----:B------:R0:W4:Y:S01]  /*ca10*/  @!P0 LDG.E.U8 R187, desc[UR20][R8.64] ;  /* 0x0000001408bb8981 */ /* 0x000122000c1e1100 */
[----:B------:R-:W-:Y:S02]  /*ca20*/  PRMT R186, RZ, 0x7610, R186 ;  /* 0x00007610ffba7816 */ /* 0x000fe400000000ba */
[----:B0-----:R-:W-:-:S05]  /*ca30*/  IADD3 R8, P1, R7, R37, RZ ;  /* 0x0000002507087210 */ /* 0x001fca0007f3e0ff */
[----:B------:R-:W-:-:S05]  /*ca40*/  IMAD.X R9, R24, 0x1, R36, P1 ;  /* 0x0000000118097824 */ /* 0x000fca00008e0624 */
        /* <DEDUP_REMOVED lines=18> */
[C---:B0-----:R-:W-:Y:S02]  /*cb70*/  IADD3 R8, P1, R7.reuse, R27, RZ ;  /* 0x0000001b07087210 */ /* 0x041fe40007f3e0ff */
[----:B------:R-:W-:Y:S01]  /*cb80*/  PRMT R180, RZ, 0x7610, R180 ;  /* 0x00007610ffb47816 */ /* 0x000fe200000000b4 */
[----:B------:R-:W4:Y:S02]  /*cb90*/  LDL R27, [R1+0x764] ;  /* 0x00076400011b7983 */ /* 0x000f240000100800 */
[----:B---3--:R-:W-:Y:S01]  /*cba0*/  IMAD.X R9, R24, 0x1, R26, P1 ;  /* 0x0000000118097824 */ /* 0x008fe200008e061a */
[----:B------:R-:W-:Y:S01]  /*cbb0*/  PRMT R179, RZ, 0x7610, R179 ;  /* 0x00007610ffb37816 */ /* 0x000fe200000000b3 */
[----:B------:R-:W3:Y:S04]  /*cbc0*/  LDL R26, [R1+0x734] ;  /* 0x00073400011a7983 */ /* 0x000ee80000100800 */
[----:B------:R0:W3:Y:S02]  /*cbd0*/  @!P0 LDG.E.U8 R181, desc[UR20][R8.64] ;  /* 0x0000001408b58981 */ /* 0x0000e4000c1e1100 */
[----:B0-----:R-:W-:-:S02]  /*cbe0*/  IADD3 R8, P1, R7, R13, RZ ;  /* 0x0000000d07087210 */ /* 0x001fc40007f3e0ff */
[----:B------:R-:W-:Y:S02]  /*cbf0*/  PRMT R178, RZ, 0x7610, R178 ;  /* 0x00007610ffb27816 */ /* 0x000fe400000000b2 */
[----:B------:R-:W-:Y:S02]  /*cc00*/  PRMT R177, RZ, 0x7610, R177 ;  /* 0x00007610ffb17816 */ /* 0x000fe400000000b1 */
[----:B------:R-:W-:Y:S02]  /*cc10*/  PRMT R176, RZ, 0x7610, R176 ;  /* 0x00007610ffb07816 */ /* 0x000fe400000000b0 */
[----:B------:R-:W-:Y:S02]  /*cc20*/  PRMT R175, RZ, 0x7610, R175 ;  /* 0x00007610ffaf7816 */ /* 0x000fe400000000af */
[----:B------:R-:W-:Y:S02]  /*cc30*/  PRMT R174, RZ, 0x7610, R174 ;  /* 0x00007610ffae7816 */ /* 0x000fe400000000ae */
[----:B------:R-:W-:Y:S01]  /*cc40*/  PRMT R173, RZ, 0x7610, R173 ;  /* 0x00007610ffad7816 */ /* 0x000fe200000000ad */
[----:B------:R-:W-:Y:S04]  /*cc50*/  STL [R1+0x14a4], R251 ;  /* 0x0014a4fb01007387 */ /* 0x000fe80000100800 */
[----:B------:R-:W-:Y:S04]  /*cc60*/  STL [R1+0x1428], R2 ;  /* 0x0014280201007387 */ /* 0x000fe80000100800 */
[----:B------:R0:W-:Y:S01]  /*cc70*/  STL [R1+0x142c], R4 ;  /* 0x00142c0401007387 */ /* 0x0001e20000100800 */
[----:B--2---:R-:W-:-:S05]  /*cc80*/  IMAD.X R9, R24, 0x1, R12, P1 ;  /* 0x0000000118097824 */ /* 0x004fca00008e060c */
[----:B------:R4:W2:Y:S02]  /*cc90*/  @!P0 LDG.E.U8 R180, desc[UR20][R8.64] ;  /* 0x0000001408b48981 */ /* 0x0008a4000c1e1100 */
[----:B----4-:R-:W-:-:S05]  /*cca0*/  IADD3 R8, P1, R7, R11, RZ ;  /* 0x0000000b07087210 */ /* 0x010fca0007f3e0ff */
[----:B------:R-:W-:-:S05]  /*ccb0*/  IMAD.X R9, R24, 0x1, R10, P1 ;  /* 0x0000000118097824 */ /* 0x000fca00008e060a */
[----:B------:R1:W4:Y:S02]  /*ccc0*/  @!P0 LDG.E.U8 R179, desc[UR20][R8.64] ;  /* 0x0000001408b38981 */ /* 0x000324000c1e1100 */
[----:B-1----:R-:W-:-:S05]  /*ccd0*/  IADD3 R8, P1, R7, R252, RZ ;  /* 0x000000fc07087210 */ /* 0x002fca0007f3e0ff */
        /* <DEDUP_REMOVED lines=18> */
[----:B------:R-:W-:Y:S01]  /*ce00*/  IMAD.X R9, R24, 0x1, R227, P1 ;  /* 0x0000000118097824 */ /* 0x000fe200008e06e3 */
[----:B------:R-:W-:-:S05]  /*ce10*/  IADD3 R12, P1, R7, R2, RZ ;  /* 0x00000002070c7210 */ /* 0x000fca0007f3e0ff */
[----:B------:R-:W-:Y:S02]  /*ce20*/  IMAD.X R13, R24, 0x1, R4, P1 ;  /* 0x00000001180d7824 */ /* 0x000fe400008e0604 */
[----:B0-----:R-:W3:Y:S01]  /*ce30*/  LDL.LU R4, [R1+0x754] ;  /* 0x0007540001047983 */ /* 0x001ee20000300800 */
[----:B------:R-:W-:-:S03]  /*ce40*/  IADD3 R10, P1, R7, R0, RZ ;  /* 0x00000000070a7210 */ /* 0x000fc60007f3e0ff */
[----:B------:R-:W-:Y:S02]  /*ce50*/  STL [R1+0x1430], R0 ;  /* 0x0014300001007387 */ /* 0x000fe40000100800 */
[----:B------:R-:W-:Y:S02]  /*ce60*/  IMAD.X R11, R24, 0x1, R6, P1 ;  /* 0x00000001180b7824 */ /* 0x000fe400008e0606 */
[----:B------:R0:W-:Y:S01]  /*ce70*/  STL [R1+0x1434], R6 ;  /* 0x0014340601007387 */ /* 0x0001e20000100800 */
[----:B------:R-:W-:Y:S02]  /*ce80*/  PRMT R172, RZ, 0x7610, R172 ;  /* 0x00007610ffac7816 */ /* 0x000fe400000000ac */
[----:B------:R-:W-:-:S04]  /*ce90*/  PRMT R170, RZ, 0x7610, R170 ;  /* 0x00007610ffaa7816 */ /* 0x000fc800000000aa */
[----:B------:R1:W4:Y:S04]  /*cea0*/  @!P0 LDG.E.U8 R172, desc[UR20][R8.64] ;  /* 0x0000001408ac8981 */ /* 0x000328000c1e1100 */
[----:B0-----:R-:W2:Y:S01]  /*ceb0*/  LDL.LU R6, [R1+0x744] ;  /* 0x0007440001067983 */ /* 0x001ea20000300800 */
[----:B------:R-:W-:-:S03]  /*cec0*/  PRMT R169, RZ, 0x7610, R169 ;  /* 0x00007610ffa97816 */ /* 0x000fc600000000a9 */
[----:B------:R-:W4:Y:S01]  /*ced0*/  @!P0 LDG.E.U8 R170, desc[UR20][R10.64] ;  /* 0x000000140aaa8981 */ /* 0x000f22000c1e1100 */
[----:B-1----:R-:W-:-:S05]  /*cee0*/  IADD3 R8, P1, R7, R27, RZ ;  /* 0x0000001b07087210 */ /* 0x002fca0007f3e0ff */
[----:B------:R-:W-:Y:S01]  /*cef0*/  IMAD.X R9, R24, 0x1, R224, P1 ;  /* 0x0000000118097824 */ /* 0x000fe200008e06e0 */
[----:B------:R-:W4:Y:S04]  /*cf00*/  LDL R10, [R1+0x704] ;  /* 0x00070400010a7983 */ /* 0x000f280000100800 */
[----:B------:R3:W4:Y:S04]  /*cf10*/  @!P0 LDG.E.U8 R169, desc[UR20][R8.64] ;  /* 0x0000001408a98981 */ /* 0x000728000c1e1100 */
[----:B------:R-:W4:Y:S04]  /*cf20*/  LDL.LU R0, [R1+0x710] ;  /* 0x0007100001007983 */ /* 0x000f280000300800 */
[----:B------:R-:W4:Y:S04]  /*cf30*/  LDL.LU R2, [R1+0x720] ;  /* 0x0007200001027983 */ /* 0x000f280000300800 */
[----:B------:R0:W-:Y:S04]  /*cf40*/  STL [R1+0x1438], R224 ;  /* 0x001438e001007387 */ /* 0x0001e80000100800 */
[----:B0-----:R-:W4:Y:S01]  /*cf50*/  LDL.LU R224, [R1+0x700] ;  /* 0x0007000001e07983 */ /* 0x001f220000300800 */
[----:B---3--:R-:W-:-:S03]  /*cf60*/  IADD3 R8, P1, R7, R4, RZ ;  /* 0x0000000407087210 */ /* 0x008fc60007f3e0ff */
[----:B------:R-:W-:Y:S02]  /*cf70*/  STL [R1+0x143c], R4 ;  /* 0x00143c0401007387 */ /* 0x000fe40000100800 */
[----:B------:R-:W-:Y:S02]  /*cf80*/  IMAD.X R9, R24, 0x1, R14, P1 ;  /* 0x0000000118097824 */ /* 0x000fe400008e060e */
[----:B------:R0:W-:Y:S04]  /*cf90*/  STL [R1+0x1440], R14 ;  /* 0x0014400e01007387 */ /* 0x0001e80000100800 */
[----:B0-----:R-:W3:Y:S01]  /*cfa0*/  LDL.LU R14, [R1+0x724] ;  /* 0x00072400010e7983 */ /* 0x001ee20000300800 */
[----:B------:R-:W-:-:S06]  /*cfb0*/  PRMT R168, RZ, 0x7610, R168 ;  /* 0x00007610ffa87816 */ /* 0x000fcc00000000a8 */
[----:B------:R0:W4:Y:S04]  /*cfc0*/  @!P0 LDG.E.U8 R168, desc[UR20][R8.64] ;  /* 0x0000001408a88981 */ /* 0x000128000c1e1100 */
[----:B--2---:R-:W-:Y:S01]  /*cfd0*/  STL [R1+0x1444], R6 ;  /* 0x0014440601007387 */ /* 0x004fe20000100800 */
[----:B0-----:R-:W-:-:S03]  /*cfe0*/  IADD3 R8, P1, R7, R6, RZ ;  /* 0x0000000607087210 */ /* 0x001fc60007f3e0ff */
[----:B------:R0:W-:Y:S02]  /*cff0*/  STL [R1+0x1448], R223 ;  /* 0x001448df01007387 */ /* 0x0001e40000100800 */
[----:B------:R-:W-:Y:S01]  /*d000*/  IMAD.X R9, R24, 0x1, R223, P1 ;  /* 0x0000000118097824 */ /* 0x000fe200008e06df */
[----:B------:R-:W-:Y:S01]  /*d010*/  PRMT R167, RZ, 0x7610, R167 ;  /* 0x00007610ffa77816 */ /* 0x000fe200000000a7 */
[----:B0-----:R-:W2:Y:S05]  /*d020*/  LDL.LU R223, [R1+0x714] ;  /* 0x0007140001df7983 */ /* 0x001eaa0000300800 */
[----:B------:R0:W2:Y:S01]  /*d030*/  @!P0 LDG.E.U8 R167, desc[UR20][R8.64] ;  /* 0x0000001408a78981 */ /* 0x0000a2000c1e1100 */
[----:B------:R-:W-:-:S03]  /*d040*/  PRMT R166, RZ, 0x7610, R166 ;  /* 0x00007610ffa67816 */ /* 0x000fc600000000a6 */
[----:B------:R-:W2:Y:S04]  /*d050*/  LDL R11, [R1+0x6d4] ;  /* 0x0006d400010b7983 */ /* 0x000ea80000100800 */
[----:B------:R-:W2:Y:S01]  /*d060*/  LDL.LU R6, [R1+0x6e0] ;  /* 0x0006e00001067983 */ /* 0x000ea20000300800 */
[----:B0-----:R-:W-:-:S03]  /*d070*/  IADD3 R8, P1, R7, R26, RZ ;  /* 0x0000001a07087210 */ /* 0x001fc60007f3e0ff */
[----:B------:R-:W2:Y:S02]  /*d080*/  LDL.LU R4, [R1+0x6f0] ;  /* 0x0006f00001047983 */ /* 0x000ea40000300800 */
[----:B------:R-:W-:Y:S02]  /*d090*/  IMAD.X R9, R24, 0x1, R5, P1 ;  /* 0x0000000118097824 */ /* 0x000fe400008e0605 */
[----:B------:R0:W-:Y:S04]  /*d0a0*/  STL [R1+0x144c], R5 ;  /* 0x00144c0501007387 */ /* 0x0001e80000100800 */
[----:B------:R3:W2:Y:S04]  /*d0b0*/  @!P0 LDG.E.U8 R166, desc[UR20][R8.64] ;  /* 0x0000001408a68981 */ /* 0x0006a8000c1e1100 */
[----:B0-----:R-:W2:Y:S01]  /*d0c0*/  LDL.LU R5, [R1+0x6d0] ;  /* 0x0006d00001057983 */ /* 0x001ea20000300800 */
[----:B---3--:R-:W-:-:S03]  /*d0d0*/  IADD3 R8, P1, R7, R14, RZ ;  /* 0x0000000e07087210 */ /* 0x008fc60007f3e0ff */
[----:B------:R-:W-:Y:S02]  /*d0e0*/  STL [R1+0x1450], R14 ;  /* 0x0014500e01007387 */ /* 0x000fe40000100800 */
[----:B----4-:R-:W-:Y:S02]  /*d0f0*/  IMAD.X R9, R24, 0x1, R2, P1 ;  /* 0x0000000118097824 */ /* 0x010fe400008e0602 */
        /* <DEDUP_REMOVED lines=10> */
[----:B------:R0:W4:Y:S01]  /*d1a0*/  @!P0 LDG.E.U8 R164, desc[UR20][R8.64] ;  /* 0x0000001408a48981 */ /* 0x000122000c1e1100 */
[----:B------:R-:W-:-:S02]  /*d1b0*/  PRMT R163, RZ, 0x7610, R163 ;  /* 0x00007610ffa37816 */ /* 0x000fc400000000a3 */
[C---:B0-----:R-:W-:Y:S02]  /*d1c0*/  IADD3 R8, P1, R7.reuse, R10, RZ ;  /* 0x0000000a07087210 */ /* 0x041fe40007f3e0ff */
[----:B------:R-:W4:Y:S03]  /*d1d0*/  LDL R10, [R1+0x6a4] ;  /* 0x0006a400010a7983 */ /* 0x000f260000100800 */
[----:B------:R-:W-:Y:S01]  /*d1e0*/  IMAD.X R9, R24, 0x1, R224, P1 ;  /* 0x0000000118097824 */ /* 0x000fe200008e06e0 */
[----:B------:R-:W4:Y:S04]  /*d1f0*/  LDL.LU R223, [R1+0x6b0] ;  /* 0x0006b00001df7983 */ /* 0x000f280000300800 */
[----:B------:R3:W4:Y:S04]  /*d200*/  @!P0 LDG.E.U8 R163, desc[UR20][R8.64] ;  /* 0x0000001408a38981 */ /* 0x000728000c1e1100 */
        /* <DEDUP_REMOVED lines=17> */
[----:B------:R-:W-:-:S02]  /*d320*/  PRMT R160, RZ, 0x7610, R160 ;  /* 0x00007610ffa07816 */ /* 0x000fc400000000a0 */
[C---:B0-----:R-:W-:Y:S02]  /*d330*/  IADD3 R8, P1, R7.reuse, R11, RZ ;  /* 0x0000000b07087210 */ /* 0x041fe40007f3e0ff */
[----:B------:R-:W2:Y:S03]  /*d340*/  LDL R11, [R1+0x674] ;  /* 0x00067400010b7983 */ /* 0x000ea60000100800 */
[----:B------:R-:W-:Y:S01]  /*d350*/  IMAD.X R9, R24, 0x1, R5, P1 ;  /* 0x0000000118097824 */ /* 0x000fe200008e0605 */
[----:B------:R-:W2:Y:S04]  /*d360*/  LDL.LU R0, [R1+0x680] ;  /* 0x0006800001007983 */ /* 0x000ea80000300800 */
[----:B------:R3:W2:Y:S04]  /*d370*/  @!P0 LDG.E.U8 R160, desc[UR20][R8.64] ;  /* 0x0000001408a08981 */ /* 0x0006a8000c1e1100 */
[----:B------:R-:W2:Y:S04]  /*d380*/  LDL.LU R2, [R1+0x690] ;  /* 0x0006900001027983 */ /* 0x000ea80000300800 */
[----:B------:R0:W-:Y:S04]  /*d390*/  STL [R1+0x1474], R5 ;  /* 0x0014740501007387 */ /* 0x0001e80000100800 */
        /* <DEDUP_REMOVED lines=39> */
[----:B------:R-:W2:Y:S04]  /*d610*/  LDL.LU R223, [R1+0x620] ;  /* 0x0006200001df7983 */ /* 0x000ea80000300800 */
[----:B------:R-:W2:Y:S01]  /*d620*/  LDL.LU R14, [R1+0x630] ;  /* 0x00063000010e7983 */ /* 0x000ea20000300800 */
[----:B0-----:R-:W-:-:S05]  /*d630*/  IADD3 R8, P1, R7, R11, RZ ;  /* 0x0000000b07087210 */ /* 0x001fca0007f3e0ff */
[----:B------:R-:W-:Y:S01]  /*d640*/  IMAD.X R9, R24, 0x1, R5, P1 ;  /* 0x0000000118097824 */ /* 0x000fe200008e0605 */
[----:B------:R0:W-:Y:S04]  /*d650*/  STL [R1+0x149c], R5 ;  /* 0x00149c0501007387 */ /* 0x0001e80000100800 */
[----:B------:R3:W2:Y:S04]  /*d660*/  @!P0 LDG.E.U8 R154, desc[UR20][R8.64] ;  /* 0x00000014089a8981 */ /* 0x0006a8000c1e1100 */
[----:B0-----:R-:W2:Y:S01]  /*d670*/  LDL.LU R5, [R1+0x610] ;  /* 0x0006100001057983 */ /* 0x001ea20000300800 */
[----:B------:R-:W-:-:S02]  /*d680*/  LOP3.LUT R220, R220, 0xffff, RZ, 0xc0, !PT ;  /* 0x0000ffffdcdc7812 */ /* 0x000fc400078ec0ff */
[----:B------:R-:W-:-:S04]  /*d690*/  LOP3.LUT R219, R219, 0xffff, RZ, 0xc0, !PT ;  /* 0x0000ffffdbdb7812 */ /* 0x000fc800078ec0ff */
[----:B------:R-:W-:Y:S02]  /*d6a0*/  PRMT R219, R220, 0x3340, R219 ;  /* 0x00003340dcdb7816 */ /* 0x000fe400000000db */
[----:B------:R-:W-:Y:S02]  /*d6b0*/  LOP3.LUT R218, R218, 0xffff, RZ, 0xc0, !PT ;  /* 0x0000ffffdada7812 */ /* 0x000fe400078ec0ff */
[----:B------:R-:W-:-:S04]  /*d6c0*/  LOP3.LUT R217, R217, 0xffff, RZ, 0xc0, !PT ;  /* 0x0000ffffd9d97812 */ /* 0x000fc800078ec0ff */
[----:B------:R-:W-:Y:S02]  /*d6d0*/  PRMT R217, R218, 0x3340, R217 ;  /* 0x00003340dad97816 */ /* 0x000fe400000000d9 */
[----:B------:R-:W-:Y:S02]  /*d6e0*/  LOP3.LUT R216, R216, 0xffff, RZ, 0xc0, !PT ;  /* 0x0000ffffd8d87812 */ /* 0x000fe400078ec0ff */
[----:B------:R-:W-:-:S04]  /*d6f0*/  LOP3.LUT R215, R215, 0xffff, RZ, 0xc0, !PT ;  /* 0x0000ffffd7d77812 */ /* 0x000fc800078ec0ff */
[----:B------:R-:W-:Y:S02]  /*d700*/  PRMT R215, R216, 0x3340, R215 ;  /* 0x00003340d8d77816 */ /* 0x000fe400000000d7 */
[----:B---3--:R-:W-:Y:S01]  /*d710*/  IADD3 R8, P1, R7, R2, RZ ;  /* 0x0000000207087210 */ /* 0x008fe20007f3e0ff */
[----:B------:R0:W-:Y:S04]  /*d720*/  STL [R1+0x14a0], R2 ;  /* 0x0014a00201007387 */ /* 0x0001e80000100800 */
[----:B0-----:R-:W3:Y:S04]  /*d730*/  LDL.LU R2, [R1+0x634] ;  /* 0x0006340001027983 */ /* 0x001ee80000300800 */
[----:B------:R-:W3:Y:S04]  /*d740*/  LDL.LU R251, [R1+0x604] ;  /* 0x0006040001fb7983 */ /* 0x000ee80000300800 */
[----:B------:R-:W3:Y:S04]  /*d750*/  LDL.LU R220, [R1+0x624] ;  /* 0x0006240001dc7983 */ /* 0x000ee80000300800 */
[----:B------:R-:W3:Y:S04]  /*d760*/  LDL.LU R218, [R1+0x614] ;  /* 0x0006140001da7983 */ /* 0x000ee80000300800 */
[----:B------:R-:W3:Y:S01]  /*d770*/  LDL.LU R216, [R1+0x600] ;  /* 0x0006000001d87983 */ /* 0x000ee20000300800 */
[----:B------:R-:W-:Y:S01]  /*d780*/  PRMT R153, RZ, 0x7610, R153 ;  /* 0x00007610ff997816 */ /* 0x000fe20000000099 */
[----:B----4-:R-:W-:-:S05]  /*d790*/  IMAD.X R9, R24, 0x1, R4, P1 ;  /* 0x0000000118097824 */ /* 0x010fca00008e0604 */
[----:B------:R2:W4:Y:S01]  /*d7a0*/  @!P0 LDG.E.U8 R153, desc[UR20][R8.64] ;  /* 0x0000001408998981 */ /* 0x000522000c1e1100 */
[----:B------:R-:W-:Y:S02]  /*d7b0*/  PRMT R152, RZ, 0x7610, R152 ;  /* 0x00007610ff987816 */ /* 0x000fe40000000098 */
[----:B--2---:R-:W-:-:S05]  /*d7c0*/  IADD3 R8, P1, R7, R0, RZ ;  /* 0x0000000007087210 */ /* 0x004fca0007f3e0ff */
[----:B------:R-:W-:-:S05]  /*d7d0*/  IMAD.X R9, R24, 0x1, R6, P1 ;  /* 0x0000000118097824 */ /* 0x000fca00008e0606 */
[----:B------:R0:W2:Y:S01]  /*d7e0*/  @!P0 LDG.E.U8 R152, desc[UR20][R8.64] ;  /* 0x0000001408988981 */ /* 0x0000a2000c1e1100 */
[----:B------:R-:W-:Y:S02]  /*d7f0*/  PRMT R23, RZ, 0x7610, R23 ;  /* 0x00007610ff177816 */ /* 0x000fe40000000017 */
[----:B0-----:R-:W-:-:S05]  /*d800*/  IADD3 R8, P1, R7, R10, RZ ;  /* 0x0000000a07087210 */ /* 0x001fca0007f3e0ff */
[----:B------:R-:W-:-:S05]  /*d810*/  IMAD.X R9, R24, 0x1, R224, P1 ;  /* 0x0000000118097824 */ /* 0x000fca00008e06e0 */
[----:B------:R-:W2:Y:S01]  /*d820*/  @!P0 LDG.E.U8 R23, desc[UR20][R8.64] ;  /* 0x0000001408178981 */ /* 0x000ea2000c1e1100 */
[----:B------:R-:W-:Y:S02]  /*d830*/  PRMT R22, RZ, 0x7610, R22 ;  /* 0x00007610ff167816 */ /* 0x000fe40000000016 */
[----:B------:R-:W-:Y:S02]  /*d840*/  PRMT R21, RZ, 0x7610, R21 ;  /* 0x00007610ff157816 */ /* 0x000fe40000000015 */
[----:B------:R-:W-:Y:S02]  /*d850*/  PRMT R20, RZ, 0x7610, R20 ;  /* 0x00007610ff147816 */ /* 0x000fe40000000014 */
[----:B------:R-:W-:Y:S02]  /*d860*/  PRMT R19, RZ, 0x7610, R19 ;  /* 0x00007610ff137816 */ /* 0x000fe40000000013 */
[----:B------:R-:W-:Y:S02]  /*d870*/  PRMT R18, RZ, 0x7610, R18 ;  /* 0x00007610ff127816 */ /* 0x000fe40000000012 */
[----:B------:R-:W-:-:S02]  /*d880*/  PRMT R17, RZ, 0x7610, R17 ;  /* 0x00007610ff117816 */ /* 0x000fc40000000011 */
[----:B------:R-:W-:Y:S02]  /*d890*/  PRMT R16, RZ, 0x7610, R16 ;  /* 0x00007610ff107816 */ /* 0x000fe40000000010 */
[----:B------:R-:W-:Y:S02]  /*d8a0*/  PRMT R15, RZ, 0x7610, R15 ;  /* 0x00007610ff0f7816 */ /* 0x000fe4000000000f */
[----:B------:R-:W-:Y:S02]  /*d8b0*/  PRMT R171, RZ, 0x7610, R171 ;  /* 0x00007610ffab7816 */ /* 0x000fe400000000ab */
[----:B------:R-:W-:Y:S02]  /*d8c0*/  LOP3.LUT R214, R214, 0xffff, RZ, 0xc0, !PT ;  /* 0x0000ffffd6d67812 */ /* 0x000fe400078ec0ff */
[----:B------:R-:W-:Y:S02]  /*d8d0*/  LOP3.LUT R213, R213, 0xffff, RZ, 0xc0, !PT ;  /* 0x0000ffffd5d57812 */ /* 0x000fe400078ec0ff */
[----:B------:R0:W4:Y:S01]  /*d8e0*/  @!P0 LDG.E.U8 R171, desc[UR20][R12.64] ;  /* 0x000000140cab8981 */ /* 0x000122000c1e1100 */
        /* <DEDUP_REMOVED lines=8> */
[----:B0-----:R-:W-:Y:S02]  /*d970*/  PRMT R13, RZ, 0x7610, R13 ;  /* 0x00007610ff0d7816 */ /* 0x001fe4000000000d */
[----:B------:R-:W-:Y:S02]  /*d980*/  PRMT R12, RZ, 0x7610, R12 ;  /* 0x00007610ff0c7816 */ /* 0x000fe4000000000c */
[----:B------:R-:W-:Y:S02]  /*d990*/  PRMT R213, R214, 0x3340, R213 ;  /* 0x00003340d6d57816 */ /* 0x000fe400000000d5 */
[----:B------:R-:W-:Y:S02]  /*d9a0*/  PRMT R210, R212, 0x3340, R210 ;  /* 0x00003340d4d27816 */ /* 0x000fe400000000d2 */
[----:B------:R-:W-:-:S02]  /*d9b0*/  PRMT R208, R211, 0x3340, R208 ;  /* 0x00003340d3d07816 */ /* 0x000fc400000000d0 */
[----:B------:R-:W-:Y:S02]  /*d9c0*/  PRMT R206, R209, 0x3340, R206 ;  /* 0x00003340d1ce7816 */ /* 0x000fe400000000ce */
[----:B------:R-:W-:Y:S02]  /*d9d0*/  PRMT R205, R207, 0x3340, R205 ;  /* 0x00003340cfcd7816 */ /* 0x000fe400000000cd */
[----:B---3--:R-:W-:-:S05]  /*d9e0*/  IADD3 R8, P1, R7, R2, RZ ;  /* 0x0000000207087210 */ /* 0x008fca0007f3e0ff */
[----:B------:R-:W-:-:S05]  /*d9f0*/  IMAD.X R9, R24, 0x1, R14, P1 ;  /* 0x0000000118097824 */ /* 0x000fca00008e060e */
[----:B------:R0:W3:Y:S02]  /*da00*/  @!P0 LDG.E.U8 R22, desc[UR20][R8.64] ;  /* 0x0000001408168981 */ /* 0x0000e4000c1e1100 */
[----:B0-----:R-:W-:-:S05]  /*da10*/  IADD3 R8, P1, R7, R220, RZ ;  /* 0x000000dc07087210 */ /* 0x001fca0007f3e0ff */
        /* <DEDUP_REMOVED lines=21> */
[----:B------:R-:W-:Y:S01]  /*db70*/  IMAD.X R9, R24, 0x1, R233, P1 ;  /* 0x0000000118097824 */ /* 0x000fe200008e06e9 */
[----:B------:R-:W-:-:S04]  /*db80*/  IADD3 R10, P1, R7, R230, RZ ;  /* 0x000000e6070a7210 */ /* 0x000fc80007f3e0ff */
[----:B------:R0:W3:Y:S01]  /*db90*/  @!P0 LDG.E.U8 R13, desc[UR20][R8.64] ;  /* 0x00000014080d8981 */ /* 0x0000e2000c1e1100 */
[----:B------:R-:W-:Y:S02]  /*dba0*/  IMAD.X R11, R24, 0x1, R229, P1 ;  /* 0x00000001180b7824 */ /* 0x000fe400008e06e5 */
[----:B------:R-:W1:Y:S03]  /*dbb0*/  S2R R24, SR_TID.X ;  /* 0x0000000000187919 */ /* 0x000e660000002100 */
[----:B------:R2:W3:Y:S01]  /*dbc0*/  @!P0 LDG.E.U8 R12, desc[UR20][R10.64] ;  /* 0x000000140a0c8981 */ /* 0x0004e2000c1e1100 */
[----:B0-----:R-:W-:Y:S02]  /*dbd0*/  PRMT R8, R219, 0x5410, R217 ;  /* 0x00005410db087816 */ /* 0x001fe400000000d9 */
[----:B------:R-:W-:Y:S02]  /*dbe0*/  PRMT R9, R215, 0x5410, R213 ;  /* 0x00005410d7097816 */ /* 0x000fe400000000d5 */
[----:B--2---:R-:W-:-:S02]  /*dbf0*/  PRMT R10, R210, 0x5410, R208 ;  /* 0x00005410d20a7816 */ /* 0x004fc400000000d0 */
[----:B------:R-:W-:-:S05]  /*dc00*/  PRMT R11, R206, 0x5410, R205 ;  /* 0x00005410ce0b7816 */ /* 0x000fca00000000cd */
[----:B------:R0:W-:Y:S01]  /*dc10*/  STS.128 [R25+UR4+0x1000], R8 ;  /* 0x0010000819007988 */ /* 0x0001e20008000c04 */
[----:B-1----:R-:W-:-:S05]  /*dc20*/  LOP3.LUT R24, R24, 0x7f, RZ, 0xc0, !PT ;  /* 0x0000007f18187812 */ /* 0x002fca00078ec0ff */
[----:B------:R-:W-:Y:S01]  /*dc30*/  STS.U8 [R24+UR4+0x2000], R203 ;  /* 0x002000cb18007988 */ /* 0x000fe20008000004 */
[----:B------:R-:W-:Y:S01]  /*dc40*/  UMOV UR9, 0xc0000010 ;  /* 0xc000001000097882 */ /* 0x000fe20000000000 */
[----:B------:R-:W-:Y:S01]  /*dc50*/  UMOV UR14, UR10 ;  /* 0x0000000a000e7c82 */ /* 0x000fe20008000000 */
[----:B------:R-:W-:Y:S01]  /*dc60*/  UMOV UR15, UR11 ;  /* 0x0000000b000f7c82 */ /* 0x000fe20008000000 */
[----:B------:R-:W-:Y:S01]  /*dc70*/  STS.U8 [R24+UR4+0x2100], R202 ;  /* 0x002100ca18007988 */ /* 0x000fe20008000004 */
[----:B------:R-:W-:Y:S01]  /*dc80*/  UMOV UR18, UR10 ;  /* 0x0000000a00127c82 */ /* 0x000fe20008000000 */
[----:B------:R-:W-:Y:S01]  /*dc90*/  UMOV UR19, UR11 ;  /* 0x0000000b00137c82 */ /* 0x000fe20008000000 */
[----:B------:R-:W-:Y:S01]  /*dca0*/  IADD3 R226, P5, R226, UR7, RZ ;  /* 0x00000007e2e27c10 */ /* 0x000fe2000ffbe0ff */
[----:B------:R-:W-:Y:S01]  /*dcb0*/  STS.U8 [R24+UR4+0x2200], R201 ;  /* 0x002200c918007988 */ /* 0x000fe20008000004 */
[----:B------:R-:W-:Y:S01]  /*dcc0*/  IMAD.MOV.U32 R208, RZ, RZ, R216 ;  /* 0x000000ffffd07224 */ /* 0x000fe200078e00d8 */
[----:B------:R-:W-:Y:S01]  /*dcd0*/  IADD3 R228, P6, R228, UR7, RZ ;  /* 0x00000007e4e47c10 */ /* 0x000fe2000ffde0ff */
[----:B------:R-:W-:Y:S01]  /*dce0*/  UMOV UR26, UR10 ;  /* 0x0000000a001a7c82 */ /* 0x000fe20008000000 */
[----:B------:R-:W-:Y:S01]  /*dcf0*/  STS.U8 [R24+UR4+0x2300], R200 ;  /* 0x002300c818007988 */ /* 0x000fe20008000004 */
[----:B------:R-:W-:Y:S01]  /*dd00*/  IADD3 R230, P0, R230, UR7, RZ ;  /* 0x00000007e6e67c10 */ /* 0x000fe2000ff1e0ff */
[----:B------:R-:W-:Y:S01]  /*dd10*/  UMOV UR27, UR11 ;  /* 0x0000000b001b7c82 */ /* 0x000fe20008000000 */
[----:B------:R-:W-:Y:S01]  /*dd20*/  IADD3 R232, P1, R232, UR7, RZ ;  /* 0x00000007e8e87c10 */ /* 0x000fe2000ff3e0ff */
[----:B------:R-:W-:Y:S01]  /*dd30*/  STS.U8 [R24+UR4+0x2400], R199 ;  /* 0x002400c718007988 */ /* 0x000fe20008000004 */
[----:B------:R-:W-:Y:S01]  /*dd40*/  IADD3 R234, P2, R234, UR7, RZ ;  /* 0x00000007eaea7c10 */ /* 0x000fe2000ff5e0ff */
[----:B0-----:R-:W0:Y:S02]  /*dd50*/  LDC R8, c[0x0][0x238] ;  /* 0x00008e00ff087b82 */ /* 0x001e240000000800 */
[----:B------:R-:W-:Y:S04]  /*dd60*/  STS.U8 [R24+UR4+0x2500], R198 ;  /* 0x002500c618007988 */ /* 0x000fe80008000004 */
        /* <DEDUP_REMOVED lines=25> */
[----:B------:R1:W-:Y:S04]  /*df00*/  STS.U8 [R24+UR4+0x3f00], R172 ;  /* 0x003f00ac18007988 */ /* 0x0003e80008000004 */
[----:B-1----:R-:W2:Y:S04]  /*df10*/  LDL.LU.64 R24, [R1] ;  /* 0x0000000001187983 */ /* 0x002ea80000300a00 */
[----:B------:R-:W4:Y:S04]  /*df20*/  LDL.LU.64 R26, [R1+0x8] ;  /* 0x00000800011a7983 */ /* 0x000f280000300a00 */
[----:B------:R-:W3:Y:S04]  /*df30*/  LDL.LU.64 R28, [R1+0x10] ;  /* 0x00001000011c7983 */ /* 0x000ee80000300a00 */
[----:B------:R-:W2:Y:S04]  /*df40*/  LDL.LU.64 R30, [R1+0x18] ;  /* 0x00001800011e7983 */ /* 0x000ea80000300a00 */
        /* <DEDUP_REMOVED lines=60> */
[----:B--2---:R-:W-:Y:S04]  /*e310*/  STL.64 [R1+0x18a0], R150 ;  /* 0x0018a09601007387 */ /* 0x004fe80000100a00 */
[----:B---3--:R-:W-:Y:S04]  /*e320*/  STL.64 [R1+0x1898], R148 ;  /* 0x0018989401007387 */ /* 0x008fe80000100a00 */
[----:B----4-:R-:W-:Y:S04]  /*e330*/  STL.64 [R1+0x1890], R146 ;  /* 0x0018909201007387 */ /* 0x010fe80000100a00 */
        /* <DEDUP_REMOVED lines=61> */
[----:B-1----:R-:W2:Y:S04]  /*e710*/  LDL.LU.64 R24, [R1+0x200] ;  /* 0x0002000001187983 */ /* 0x002ea80000300a00 */
[----:B------:R-:W3:Y:S04]  /*e720*/  LDL.LU.64 R26, [R1+0x208] ;  /* 0x00020800011a7983 */ /* 0x000ee80000300a00 */
[----:B------:R-:W4:Y:S04]  /*e730*/  LDL.LU.64 R28, [R1+0x210] ;  /* 0x00021000011c7983 */ /* 0x000f280000300a00 */
[----:B------:R-:W2:Y:S04]  /*e740*/  LDL.LU.64 R30, [R1+0x218] ;  /* 0x00021800011e7983 */ /* 0x000ea80000300a00 */
        /* <DEDUP_REMOVED lines=60> */
[----:B--2---:R-:W-:Y:S04]  /*eb10*/  STL.64 [R1+0x1aa0], R150 ;  /* 0x001aa09601007387 */ /* 0x004fe80000100a00 */
[----:B----4-:R-:W-:Y:S04]  /*eb20*/  STL.64 [R1+0x1a98], R148 ;  /* 0x001a989401007387 */ /* 0x010fe80000100a00 */
[----:B---3--:R-:W-:Y:S04]  /*eb30*/  STL.64 [R1+0x1a90], R146 ;  /* 0x001a909201007387 */ /* 0x008fe80000100a00 */
        /* <DEDUP_REMOVED lines=62> */
[----:B------:R-:W2:Y:S04]  /*ef20*/  LDL.LU.64 R26, [R1+0x408] ;  /* 0x00040800011a7983 */ /* 0x000ea80000300a00 */
        /* <DEDUP_REMOVED lines=93> */
[----:B------:R-:W-:Y:S01]  /*f500*/  STS.U8 [R221+UR4+0x3e80], R12 ;  /* 0x003e800cdd007988 */ /* 0x000fe20008000004 */
[----:B------:R1:W-:Y:S06]  /*f510*/  MEMBAR.ALL.CTA ;  /* 0x0000000000007992 */ /* 0x0003ec0000008000 */
[----:B-1----:R-:W1:Y:S02]  /*f520*/  FENCE.VIEW.ASYNC.S ;  /* 0x00000000000073c6 */ /* 0x002e640000000000 */
[----:B-1----:R-:W-:Y:S06]  /*f530*/  BAR.SYNC.DEFER_BLOCKING 0x0 ;  /* 0x0000000000007b1d */ /* 0x002fec0000010000 */
[----:B--2---:R-:W-:-:S06]  /*f540*/  WARPGROUP.ARRIVE ;  /* 0x00000000000079c5 */ /* 0x004fcc0000000000 */
[----:B------:R-:W-:Y:S03]  /*f550*/  QGMMA.64x256x32.F32.E4M3.E4M3 R24, gdesc[UR8], R24, gsb0 ;  /* 0x03e00000081879f3 */ /* 0x000fe60008000818 */
[----:B------:R-:W-:Y:S02]  /*f560*/  WARPGROUP.DEPBAR.LE gsb0, 0x0 ;  /* 0x00008000000079c5 */ /* 0x000fe40000010000 */
        /* <DEDUP_REMOVED lines=127> */
[----:B------:R-:W2:Y:S02]  /*fd60*/  LDL.LU.64 R24, [R1+0x18a8] ;  /* 0x0018a80001187983 */ /* 0x000ea40000300a00 */
        /* <DEDUP_REMOVED lines=132> */
[----:B------:R-:W-:Y:S01]  /*105b0*/  QGMMA.64x256x32.F32.E4M3.E4M3 R24, gdesc[UR16], R24, gsb0 ;  /* 0x03e00000101879f3 */ /* 0x000fe20008000818 */
[----:B------:R-:W-:Y:S02]  /*105c0*/  IADD3.X R225, R225, UR6, RZ, P5, !PT ;  /* 0x00000006e1e17c10 */ /* 0x000fe4000affe4ff */
[----:B------:R-:W-:-:S04]  /*105d0*/  IADD3 R240, P5, R240, UR7, RZ ;  /* 0x00000007f0f07c10 */ /* 0x000fc8000ffbe0ff */
[----:B------:R-:W-:Y:S02]  /*105e0*/  IADD3.X R239, R239, UR6, RZ, P5, !PT ;  /* 0x00000006efef7c10 */ /* 0x000fe4000affe4ff */
[----:B------:R-:W-:Y:S01]  /*105f0*/  IADD3 R251, P5, R251, UR7, RZ ;  /* 0x00000007fbfb7c10 */ /* 0x000fe2000ffbe0ff */
[----:B------:R-:W-:Y:S02]  /*10600*/  WARPGROUP.DEPBAR.LE gsb0, 0x0 ;  /* 0x00008000000079c5 */ /* 0x000fe40000010000 */
[----:B------:R-:W-:Y:S04]  /*10610*/  STL.64 [R1], R24 ;  /* 0x0000001801007387 */ /* 0x000fe80000100a00 */
        /* <DEDUP_REMOVED lines=127> */
[----:B------:R-:W3:Y:S04]  /*10e10*/  LDL.LU R216, [R1+0x60c] ;  /* 0x00060c0001d87983 */ /* 0x000ee80000300800 */
[----:B------:R-:W4:Y:S04]  /*10e20*/  LDL.LU R209, [R1+0x61c] ;  /* 0x00061c0001d17983 */ /* 0x000f280000300800 */
[----:B------:R-:W2:Y:S04]  /*10e30*/  LDL.LU R211, [R1+0x62c] ;  /* 0x00062c0001d37983 */ /* 0x000ea80000300800 */
[----:B------:R-:W2:Y:S04]  /*10e40*/  LDL.LU R215, [R1+0x63c] ;  /* 0x00063c0001d77983 */ /* 0x000ea80000300800 */
[----:B------:R-:W2:Y:S04]  /*10e50*/  LDL.LU R213, [R1+0x608] ;  /* 0x0006080001d57983 */ /* 0x000ea80000300800 */
[----:B------:R-:W2:Y:S04]  /*10e60*/  LDL.LU R212, [R1+0x644] ;  /* 0x0006440001d47983 */ /* 0x000ea80000300800 */
[----:B------:R-:W2:Y:S04]  /*10e70*/  LDL.LU R214, [R1+0x64c] ;  /* 0x00064c0001d67983 */ /* 0x000ea80000300800 */
[----:B------:R1:W-:Y:S04]  /*10e80*/  STL [R1+0x604], R251 ;  /* 0x000604fb01007387 */ /* 0x0003e80000100800 */
[----:B-1----:R-:W2:Y:S04]  /*10e90*/  LDL.LU R251, [R1+0x14a4] ;  /* 0x0014a40001fb7983 */ /* 0x002ea80000300800 */
[----:B------:R-:W2:Y:S01]  /*10ea0*/  LDL.LU R219, [R1+0x618] ;  /* 0x0006180001db7983 */ /* 0x000ea20000300800 */
[----:B------:R-:W-:-:S02]  /*10eb0*/  IADD3.X R227, R227, UR6, RZ, P6, !PT ;  /* 0x00000006e3e37c10 */ /* 0x000fc4000b7fe4ff */
[----:B------:R-:W-:Y:S02]  /*10ec0*/  IADD3 R242, P6, R242, UR7, RZ ;  /* 0x00000007f2f27c10 */ /* 0x000fe4000ffde0ff */
[----:B------:R-:W-:Y:S02]  /*10ed0*/  IADD3.X R229, R229, UR6, RZ, P0, !PT ;  /* 0x00000006e5e57c10 */ /* 0x000fe400087fe4ff */
[----:B------:R-:W-:Y:S02]  /*10ee0*/  IADD3 R244, P0, R244, UR7, RZ ;  /* 0x00000007f4f47c10 */ /* 0x000fe4000ff1e0ff */
[----:B------:R-:W-:Y:S02]  /*10ef0*/  IADD3.X R231, R231, UR6, RZ, P1, !PT ;  /* 0x00000006e7e77c10 */ /* 0x000fe40008ffe4ff */
[----:B------:R-:W-:Y:S02]  /*10f00*/  IADD3.X R241, R241, UR6, RZ, P6, !PT ;  /* 0x00000006f1f17c10 */ /* 0x000fe4000b7fe4ff */
[----:B------:R-:W-:-:S02]  /*10f10*/  IADD3 R236, P3, R236, UR7, RZ ;  /* 0x00000007ecec7c10 */ /* 0x000fc4000ff7e0ff */
[----:B------:R-:W-:Y:S02]  /*10f20*/  IADD3 R246, P1, R246, UR7, RZ ;  /* 0x00000007f6f67c10 */ /* 0x000fe4000ff3e0ff */
[----:B------:R-:W-:Y:S02]  /*10f30*/  IADD3 R238, P4, R238, UR7, RZ ;  /* 0x00000007eeee7c10 */ /* 0x000fe4000ff9e0ff */
[----:B------:R-:W-:Y:S02]  /*10f40*/  IADD3.X R233, R233, UR6, RZ, P2, !PT ;  /* 0x00000006e9e97c10 */ /* 0x000fe400097fe4ff */
[----:B------:R-:W-:Y:S02]  /*10f50*/  IADD3.X R243, R243, UR6, RZ, P0, !PT ;  /* 0x00000006f3f37c10 */ /* 0x000fe400087fe4ff */
[----:B------:R-:W-:Y:S02]  /*10f60*/  IADD3 R248, P2, R248, UR7, RZ ;  /* 0x00000007f8f87c10 */ /* 0x000fe4000ff5e0ff */
[----:B------:R-:W-:-:S02]  /*10f70*/  IADD3 R218, P0, R218, UR7, RZ ;  /* 0x00000007dada7c10 */ /* 0x000fc4000ff1e0ff */
[----:B------:R-:W-:Y:S02]  /*10f80*/  IADD3.X R235, R235, UR6, RZ, P3, !PT ;  /* 0x00000006ebeb7c10 */ /* 0x000fe40009ffe4ff */
[----:B------:R-:W-:Y:S02]  /*10f90*/  IADD3.X R245, R245, UR6, RZ, P1, !PT ;  /* 0x00000006f5f57c10 */ /* 0x000fe40008ffe4ff */
[----:B------:R-:W-:Y:S02]  /*10fa0*/  IADD3 R250, P3, R250, UR7, RZ ;  /* 0x00000007fafa7c10 */ /* 0x000fe4000ff7e0ff */
[----:B------:R-:W-:Y:S02]  /*10fb0*/  IADD3.X R237, R237, UR6, RZ, P4, !PT ;  /* 0x00000006eded7c10 */ /* 0x000fe4000a7fe4ff */
[----:B------:R-:W-:Y:S02]  /*10fc0*/  IADD3 R252, P4, R252, UR7, RZ ;  /* 0x00000007fcfc7c10 */ /* 0x000fe4000ff9e0ff */
[----:B------:R-:W-:-:S02]  /*10fd0*/  IADD3.X R247, R247, UR6, RZ, P2, !PT ;  /* 0x00000006f7f77c10 */ /* 0x000fc400097fe4ff */
[----:B------:R-:W-:Y:S02]  /*10fe0*/  IADD3 R220, P2, R220, UR7, RZ ;  /* 0x00000007dcdc7c10 */ /* 0x000fe4000ff5e0ff */
[----:B------:R-:W-:Y:S02]  /*10ff0*/  IADD3.X R249, R249, UR6, RZ, P3, !PT ;  /* 0x00000006f9f97c10 */ /* 0x000fe40009ffe4ff */
[----:B------:R-:W-:Y:S02]  /*11000*/  IADD3.X R208, R208, UR6, RZ, P5, !PT ;  /* 0x00000006d0d07c10 */ /* 0x000fe4000affe4ff */
[----:B------:R-:W-:Y:S02]  /*11010*/  IADD3.X R5, R5, UR6, RZ, P0, !PT ;  /* 0x0000000605057c10 */ /* 0x000fe400087fe4ff */
[----:B------:R-:W-:Y:S02]  /*11020*/  IADD3.X R223, R223, UR6, RZ, P2, !PT ;  /* 0x00000006dfdf7c10 */ /* 0x000fe400097fe4ff */
[----:B---3--:R-:W-:-:S02]  /*11030*/  IADD3 R216, P6, R216, UR7, RZ ;  /* 0x00000007d8d87c10 */ /* 0x008fc4000ffde0ff */
[----:B----4-:R-:W-:-:S03]  /*11040*/  IADD3 R209, P1, R209, UR7, RZ ;  /* 0x00000007d1d17c10 */ /* 0x010fc6000ff3e0ff */
[----:B------:R1:W-:Y:S01]  /*11050*/  STL [R1+0x60c], R216 ;  /* 0x00060cd801007387 */ /* 0x0003e20000100800 */
[----:B--2---:R-:W-:-:S03]  /*11060*/  IADD3 R211, P3, R211, UR7, RZ ;  /* 0x00000007d3d37c10 */ /* 0x004fc6000ff7e0ff */
[----:B-1----:R-:W2:Y:S04]  /*11070*/  LDL.LU R216, [R1+0x65c] ;  /* 0x00065c0001d87983 */ /* 0x002ea80000300800 */
[----:B------:R1:W-:Y:S04]  /*11080*/  STL [R1+0x614], R218 ;  /* 0x000614da01007387 */ /* 0x0003e80000100800 */
[----:B-1----:R-:W3:Y:S04]  /*11090*/  LDL.LU R218, [R1+0x628] ;  /* 0x0006280001da7983 */ /* 0x002ee80000300800 */
[----:B------:R-:W4:Y:S04]  /*110a0*/  LDL.LU R217, [R1+0x66c] ;  /* 0x00066c0001d97983 */ /* 0x000f280000300800 */
[----:B------:R-:W-:Y:S01]  /*110b0*/  STL [R1+0x61c], R209 ;  /* 0x00061cd101007387 */ /* 0x000fe20000100800 */
[----:B------:R-:W-:-:S02]  /*110c0*/  IADD3.X R251, R251, UR6, RZ, P4, !PT ;  /* 0x00000006fbfb7c10 */ /* 0x000fc4000a7fe4ff */
[----:B------:R-:W-:Y:S01]  /*110d0*/  IADD3 R2, P4, R2, UR7, RZ ;  /* 0x0000000702027c10 */ /* 0x000fe2000ff9e0ff */
[----:B------:R-:W4:Y:S04]  /*110e0*/  LDL.LU R207, [R1+0x638] ;  /* 0x0006380001cf7983 */ /* 0x000f280000300800 */
[----:B------:R1:W-:Y:S04]  /*110f0*/  STL [R1+0x624], R220 ;  /* 0x000624dc01007387 */ /* 0x0003e80000100800 */
[----:B-1----:R-:W4:Y:S04]  /*11100*/  LDL.LU R220, [R1+0x674] ;  /* 0x0006740001dc7983 */ /* 0x002f280000300800 */
[----:B------:R-:W4:Y:S04]  /*11110*/  LDL.LU R209, [R1+0x67c] ;  /* 0x00067c0001d17983 */ /* 0x000f280000300800 */
[----:B------:R-:W-:Y:S04]  /*11120*/  STL [R1+0x62c], R211 ;  /* 0x00062cd301007387 */ /* 0x000fe80000100800 */
[----:B------:R1:W-:Y:S04]  /*11130*/  STL [R1+0x634], R2 ;  /* 0x0006340201007387 */ /* 0x0003e80000100800 */
[----:B-1----:R-:W4:Y:S01]  /*11140*/  LDL.LU R2, [R1+0x14a0] ;  /* 0x0014a00001027983 */ /* 0x002f220000300800 */
[----:B------:R-:W-:-:S02]  /*11150*/  IADD3 R215, P5, R215, UR7, RZ ;  /* 0x00000007d7d77c10 */ /* 0x000fc4000ffbe0ff */
[----:B------:R-:W-:Y:S01]  /*11160*/  IADD3.X R213, R213, UR6, RZ, P6, !PT ;  /* 0x00000006d5d57c10 */ /* 0x000fe2000b7fe4ff */
[----:B------:R-:W4:Y:S01]  /*11170*/  LDL.LU R211, [R1+0x648] ;  /* 0x0006480001d37983 */ /* 0x000f220000300800 */
[----:B------:R-:W-:-:S03]  /*11180*/  IADD3 R212, P6, R212, UR7, RZ ;  /* 0x00000007d4d47c10 */ /* 0x000fc6000ffde0ff */
[----:B------:R1:W-:Y:S04]  /*11190*/  STL [R1+0x600], R208 ;  /* 0x000600d001007387 */ /* 0x0003e80000100800 */
[----:B------:R-:W4:Y:S01]  /*111a0*/  LDL.LU R210, [R1+0x68c] ;  /* 0x00068c0001d27983 */ /* 0x000f220000300800 */
[----:B------:R-:W-:-:S03]  /*111b0*/  IADD3 R214, P0, R214, UR7, RZ ;  /* 0x00000007d6d67c10 */ /* 0x000fc6000ff1e0ff */
[----:B------:R-:W-:Y:S01]  /*111c0*/  STL [R1+0x63c], R215 ;  /* 0x00063cd701007387 */ /* 0x000fe20000100800 */
[----:B------:R-:W-:-:S03]  /*111d0*/  IADD3.X R219, R219, UR6, RZ, P1, !PT ;  /* 0x00000006dbdb7c10 */ /* 0x000fc60008ffe4ff */
[----:B-1----:R-:W4:Y:S01]  /*111e0*/  LDL.LU R208, [R1+0x658] ;  /* 0x0006580001d07983 */ /* 0x002f220000300800 */
[----:B------:R-:W-:-:S03]  /*111f0*/  IADD3 R0, P1, R0, UR7, RZ ;  /* 0x0000000700007c10 */ /* 0x000fc6000ff3e0ff */
[----:B------:R-:W-:Y:S04]  /*11200*/  STL [R1+0x608], R213 ;  /* 0x000608d501007387 */ /* 0x000fe80000100800 */
[----:B------:R-:W-:Y:S04]  /*11210*/  STL [R1+0x644], R212 ;  /* 0x000644d401007387 */ /* 0x000fe80000100800 */
[----:B------:R1:W-:Y:S04]  /*11220*/  STL [R1+0x610], R5 ;  /* 0x0006100501007387 */ /* 0x0003e80000100800 */
[----:B-1----:R-:W4:Y:S04]  /*11230*/  LDL.LU R5, [R1+0x149c] ;  /* 0x00149c0001057983 */ /* 0x002f280000300800 */
[----:B------:R-:W4:Y:S04]  /*11240*/  LDL.LU R215, [R1+0x69c] ;  /* 0x00069c0001d77983 */ /* 0x000f280000300800 */
[----:B------:R-:W4:Y:S04]  /*11250*/  LDL.LU R212, [R1+0x668] ;  /* 0x0006680001d47983 */ /* 0x000f280000300800 */
[----:B------:R1:W-:Y:S04]  /*11260*/  STL [R1+0x64c], R214 ;  /* 0x00064cd601007387 */ /* 0x0003e80000100800 */
[----:B-1----:R-:W4:Y:S04]  /*11270*/  LDL.LU R214, [R1+0x6a4] ;  /* 0x0006a40001d67983 */ /* 0x002f280000300800 */
[----:B------:R1:W-:Y:S04]  /*11280*/  STL [R1+0x654], R0 ;  /* 0x0006540001007387 */ /* 0x0003e80000100800 */
[----:B-1----:R-:W4:Y:S04]  /*11290*/  LDL.LU R0, [R1+0x1498] ;  /* 0x0014980001007983 */ /* 0x002f280000300800 */
[----:B------:R-:W-:Y:S04]  /*112a0*/  STL [R1+0x618], R219 ;  /* 0x000618db01007387 */ /* 0x000fe80000100800 */
[----:B------:R1:W-:Y:S04]  /*112b0*/  STL [R1+0x620], R223 ;  /* 0x000620df01007387 */ /* 0x0003e80000100800 */
[----:B-1----:R-:W4:Y:S01]  /*112c0*/  LDL.LU R223, [R1+0x1494] ;  /* 0x0014940001df7983 */ /* 0x002f220000300800 */
[----:B------:R-:W-:-:S03]  /*112d0*/  IADD3.X R14, R14, UR6, RZ, P4, !PT ;  /* 0x000000060e0e7c10 */ /* 0x000fc6000a7fe4ff */
[----:B------:R-:W4:Y:S04]  /*112e0*/  LDL.LU R213, [R1+0x6ac] ;  /* 0x0006ac0001d57983 */ /* 0x000f280000300800 */
[----:B------:R-:W4:Y:S01]  /*112f0*/  LDL.LU R219, [R1+0x678] ;  /* 0x0006780001db7983 */ /* 0x000f220000300800 */
[----:B------:R-:W-:Y:S02]  /*11300*/  IADD3.X R224, R224, UR6, RZ, P6, !PT ;  /* 0x00000006e0e07c10 */ /* 0x000fe4000b7fe4ff */
[----:B------:R-:W-:Y:S02]  /*11310*/  IADD3.X R6, R6, UR6, RZ, P1, !PT ;  /* 0x0000000606067c10 */ /* 0x000fe40008ffe4ff */
[----:B--2---:R-:W-:-:S05]  /*11320*/  IADD3 R216, P2, R216, UR7, RZ ;  /* 0x00000007d8d87c10 */ /* 0x004fca000ff5e0ff */
[----:B------:R1:W-:Y:S01]  /*11330*/  STL [R1+0x65c], R216 ;  /* 0x00065cd801007387 */ /* 0x0003e20000100800 */
[----:B---3--:R-:W-:-:S03]  /*11340*/  IADD3.X R218, R218, UR6, RZ, P3, !PT ;  /* 0x00000006dada7c10 */ /* 0x008fc60009ffe4ff */
[----:B-1----:R-:W2:Y:S04]  /*11350*/  LDL.LU R216, [R1+0x6bc] ;  /* 0x0006bc0001d87983 */ /* 0x002ea80000300800 */
[----:B------:R1:W-:Y:S04]  /*11360*/  STL [R1+0x628], R218 ;  /* 0x000628da01007387 */ /* 0x0003e80000100800 */
[----:B-1----:R-:W3:Y:S01]  /*11370*/  LDL.LU R218, [R1+0x688] ;  /* 0x0006880001da7983 */ /* 0x002ee20000300800 */
[----:B----4-:R-:W-:-:S05]  /*11380*/  IADD3 R2, P3, R2, UR7, RZ ;  /* 0x0000000702027c10 */ /* 0x010fca000ff7e0ff */
[----:B------:R1:W-:Y:S04]  /*11390*/  STL [R1+0x664], R2 ;  /* 0x0006640201007387 */ /* 0x0003e80000100800 */
[----:B-1----:R-:W4:Y:S04]  /*113a0*/  LDL.LU R2, [R1+0x1490] ;  /* 0x0014900001027983 */ /* 0x002f280000300800 */
[----:B------:R1:W-:Y:S04]  /*113b0*/  STL [R1+0x630], R14 ;  /* 0x0006300e01007387 */ /* 0x0003e80000100800 */
[----:B-1----:R-:W2:Y:S01]  /*113c0*/  LDL.LU R14, [R1+0x148c] ;  /* 0x00148c00010e7983 */ /* 0x002ea20000300800 */
[----:B------:R-:W-:-:S02]  /*113d0*/  IADD3 R217, P4, R217, UR7, RZ ;  /* 0x00000007d9d97c10 */ /* 0x000fc4000ff9e0ff */
[----:B------:R-:W-:Y:S02]  /*113e0*/  IADD3.X R207, R207, UR6, RZ, P5, !PT ;  /* 0x00000006cfcf7c10 */ /* 0x000fe4000affe4ff */
[----:B------:R-:W-:Y:S01]  /*113f0*/  IADD3 R220, P5, R220, UR7, RZ ;  /* 0x00000007dcdc7c10 */ /* 0x000fe2000ffbe0ff */
[----:B------:R1:W-:Y:S01]  /*11400*/  STL [R1+0x66c], R217 ;  /* 0x00066cd901007387 */ /* 0x0003e20000100800 */
[----:B------:R-:W-:Y:S02]  /*11410*/  IADD3 R209, P6, R209, UR7, RZ ;  /* 0x00000007d1d17c10 */ /* 0x000fe4000ffde0ff */
[----:B------:R-:W-:Y:S01]  /*11420*/  IADD3.X R211, R211, UR6, RZ, P0, !PT ;  /* 0x00000006d3d37c10 */ /* 0x000fe200087fe4ff */
[----:B-1----:R-:W4:Y:S04]  /*11430*/  LDL.LU R217, [R1+0x6cc] ;  /* 0x0006cc0001d97983 */ /* 0x002f280000300800 */
[----:B------:R1:W-:Y:S04]  /*11440*/  STL [R1+0x674], R220 ;  /* 0x000674dc01007387 */ /* 0x0003e80000100800 */
[----:B------:R-:W-:Y:S04]  /*11450*/  STL [R1+0x638], R207 ;  /* 0x000638cf01007387 */ /* 0x000fe80000100800 */
[----:B-1----:R-:W4:Y:S04]  /*11460*/  LDL.LU R220, [R1+0x698] ;  /* 0x0006980001dc7983 */ /* 0x002f280000300800 */
[----:B------:R1:W-:Y:S04]  /*11470*/  STL [R1+0x640], R224 ;  /* 0x000640e001007387 */ /* 0x0003e80000100800 */
[----:B-1----:R-:W4:Y:S04]  /*11480*/  LDL.LU R224, [R1+0x1488] ;  /* 0x0014880001e07983 */ /* 0x002f280000300800 */
[----:B------:R-:W4:Y:S04]  /*11490*/  LDL.LU R207, [R1+0x6d4] ;  /* 0x0006d40001cf7983 */ /* 0x000f280000300800 */
[----:B------:R1:W-:Y:S04]  /*114a0*/  STL [R1+0x67c], R209 ;  /* 0x00067cd101007387 */ /* 0x0003e80000100800 */
[----:B-1----:R-:W4:Y:S01]  /*114b0*/  LDL.LU R209, [R1+0x6dc] ;  /* 0x0006dc0001d17983 */ /* 0x002f220000300800 */
[----:B------:R-:W-:-:S05]  /*114c0*/  IADD3 R223, P0, R223, UR7, RZ ;  /* 0x00000007dfdf7c10 */ /* 0x000fca000ff1e0ff */
[----:B------:R1:W-:Y:S04]  /*114d0*/  STL [R1+0x684], R223 ;  /* 0x000684df01007387 */ /* 0x0003e80000100800 */
[----:B------:R-:W-:Y:S04]  /*114e0*/  STL [R1+0x648], R211 ;  /* 0x000648d301007387 */ /* 0x000fe80000100800 */
[----:B-1----:R-:W4:Y:S04]  /*114f0*/  LDL.LU R223, [R1+0x1484] ;  /* 0x0014840001df7983 */ /* 0x002f280000300800 */
[----:B------:R1:W-:Y:S04]  /*11500*/  STL [R1+0x650], R6 ;  /* 0x0006500601007387 */ /* 0x0003e80000100800 */
[----:B-1----:R-:W3:Y:S01]  /*11510*/  LDL.LU R6, [R1+0x1480] ;  /* 0x0014800001067983 */ /* 0x002ee20000300800 */
[----:B------:R-:W-:-:S02]  /*11520*/  IADD3.X R208, R208, UR6, RZ, P2, !PT ;  /* 0x00000006d0d07c10 */ /* 0x000fc400097fe4ff */
[----:B------:R-:W-:Y:S01]  /*11530*/  IADD3 R210, P1, R210, UR7, RZ ;  /* 0x00000007d2d27c10 */ /* 0x000fe2000ff3e0ff */
[----:B------:R-:W4:Y:S01]  /*11540*/  LDL.LU R211, [R1+0x6a8] ;  /* 0x0006a80001d37983 */ /* 0x000f220000300800 */
[----:B------:R-:W-:Y:S02]  /*11550*/  IADD3.X R4, R4, UR6, RZ, P3, !PT ;  /* 0x0000000604047c10 */ /* 0x000fe40009ffe4ff */
[----:B------:R-:W-:Y:S02]  /*11560*/  IADD3.X R212, R212, UR6, RZ, P4, !PT ;  /* 0x00000006d4d47c10 */ /* 0x000fe4000a7fe4ff */
[----:B------:R-:W-:Y:S02]  /*11570*/  IADD3 R215, P3, R215, UR7, RZ ;  /* 0x00000007d7d77c10 */ /* 0x000fe4000ff7e0ff */
[----:B------:R-:W-:Y:S02]  /*11580*/  IADD3 R214, P4, R214, UR7, RZ ;  /* 0x00000007d6d67c10 */ /* 0x000fe4000ff9e0ff */
[----:B------:R-:W-:-:S02]  /*11590*/  IADD3.X R5, R5, UR6, RZ, P5, !PT ;  /* 0x0000000605057c10 */ /* 0x000fc4000affe4ff */
[----:B------:R-:W-:Y:S02]  /*115a0*/  IADD3.X R219, R219, UR6, RZ, P6, !PT ;  /* 0x00000006dbdb7c10 */ /* 0x000fe4000b7fe4ff */
[----:B------:R-:W-:Y:S02]  /*115b0*/  IADD3 R213, P5, R213, UR7, RZ ;  /* 0x00000007d5d57c10 */ /* 0x000fe4000ffbe0ff */
[----:B------:R-:W-:Y:S02]  /*115c0*/  IADD3.X R0, R0, UR6, RZ, P0, !PT ;  /* 0x0000000600007c10 */ /* 0x000fe400087fe4ff */
[----:B--2---:R-:W-:-:S05]  /*115d0*/  IADD3 R14, P2, R14, UR7, RZ ;  /* 0x000000070e0e7c10 */ /* 0x004fca000ff5e0ff */
[----:B------:R1:W-:Y:S04]  /*115e0*/  STL [R1+0x694], R14 ;  /* 0x0006940e01007387 */ /* 0x0003e80000100800 */
[----:B------:R-:W-:Y:S04]  /*115f0*/  STL [R1+0x68c], R210 ;  /* 0x00068cd201007387 */ /* 0x000fe80000100800 */
[----:B-1----:R-:W2:Y:S04]  /*11600*/  LDL.LU R14, [R1+0x147c] ;  /* 0x00147c00010e7983 */ /* 0x002ea80000300800 */
[----:B------:R-:W-:Y:S04]  /*11610*/  STL [R1+0x658], R208 ;  /* 0x000658d001007387 */ /* 0x000fe80000100800 */
[----:B------:R1:W-:Y:S04]  /*11620*/  STL [R1+0x660], R4 ;  /* 0x0006600401007387 */ /* 0x0003e80000100800 */
[----:B-1----:R-:W2:Y:S04]  /*11630*/  LDL.LU R4, [R1+0x1478] ;  /* 0x0014780001047983 */ /* 0x002ea80000300800 */
[----:B------:R1:W-:Y:S04]  /*11640*/  STL [R1+0x668], R212 ;  /* 0x000668d401007387 */ /* 0x0003e80000100800 */
[----:B------:R-:W-:Y:S04]  /*11650*/  STL [R1+0x69c], R215 ;  /* 0x00069cd701007387 */ /* 0x000fe80000100800 */
[----:B-1----:R-:W2:Y:S04]  /*11660*/  LDL.LU R212, [R1+0x6ec] ;  /* 0x0006ec0001d47983 */ /* 0x002ea80000300800 */
[----:B------:R1:W-:Y:S04]  /*11670*/  STL [R1+0x6a4], R214 ;  /* 0x0006a4d601007387 */ /* 0x0003e80000100800 */
[----:B-1----:R-:W2:Y:S04]  /*11680*/  LDL.LU R214, [R1+0x6b8] ;  /* 0x0006b80001d67983 */ /* 0x002ea80000300800 */
[----:B------:R1:W-:Y:S04]  /*11690*/  STL [R1+0x670], R5 ;  /* 0x0006700501007387 */ /* 0x0003e80000100800 */
[----:B-1----:R-:W2:Y:S01]  /*116a0*/  LDL.LU R5, [R1+0x1474] ;  /* 0x0014740001057983 */ /* 0x002ea20000300800 */
[----:B---3--:R-:W-:-:S05]  /*116b0*/  IADD3 R6, P6, R6, UR7, RZ ;  /* 0x0000000706067c10 */ /* 0x008fca000ffde0ff */
[----:B------:R1:W-:Y:S04]  /*116c0*/  STL [R1+0x6b4], R6 ;  /* 0x0006b40601007387 */ /* 0x0003e80000100800 */
[----:B------:R-:W-:Y:S04]  /*116d0*/  STL [R1+0x6ac], R213 ;  /* 0x0006acd501007387 */ /* 0x000fe80000100800 */
[----:B-1----:R-:W3:Y:S04]  /*116e0*/  LDL.LU R6, [R1+0x1470] ;  /* 0x0014700001067983 */ /* 0x002ee80000300800 */
[----:B------:R-:W-:Y:S04]  /*116f0*/  STL [R1+0x678], R219 ;  /* 0x000678db01007387 */ /* 0x000fe80000100800 */
[----:B------:R1:W-:Y:S04]  /*11700*/  STL [R1+0x680], R0 ;  /* 0x0006800001007387 */ /* 0x0003e80000100800 */
[----:B-1----:R-:W3:Y:S01]  /*11710*/  LDL.LU R0, [R1+0x146c] ;  /* 0x00146c0001007983 */ /* 0x002ee20000300800 */
[----:B------:R-:W-:-:S02]  /*11720*/  IADD3 R216, P0, R216, UR7, RZ ;  /* 0x00000007d8d87c10 */ /* 0x000fc4000ff1e0ff */
[----:B------:R-:W-:Y:S02]  /*11730*/  IADD3.X R218, R218, UR6, RZ, P1, !PT ;  /* 0x00000006dada7c10 */ /* 0x000fe40008ffe4ff */
[----:B----4-:R-:W-:Y:S01]  /*11740*/  IADD3.X R2, R2, UR6, RZ, P2, !PT ;  /* 0x0000000602027c10 */ /* 0x010fe200097fe4ff */
[----:B------:R1:W-:Y:S04]  /*11750*/  STL [R1+0x6bc], R216 ;  /* 0x0006bcd801007387 */ /* 0x0003e80000100800 */
[----:B-1----:R-:W4:Y:S01]  /*11760*/  LDL.LU R216, [R1+0x6fc] ;  /* 0x0006fc0001d87983 */ /* 0x002f220000300800 */
[----:B------:R-:W-:Y:S02]  /*11770*/  IADD3.X R220, R220, UR6, RZ, P3, !PT ;  /* 0x00000006dcdc7c10 */ /* 0x000fe40009ffe4ff */
[----:B------:R-:W-:-:S02]  /*11780*/  IADD3 R217, P2, R217, UR7, RZ ;  /* 0x00000007d9d97c10 */ /* 0x000fc4000ff5e0ff */
[----:B------:R-:W-:Y:S02]  /*11790*/  IADD3.X R224, R224, UR6, RZ, P4, !PT ;  /* 0x00000006e0e07c10 */ /* 0x000fe4000a7fe4ff */
[----:B------:R-:W-:Y:S02]  /*117a0*/  IADD3 R207, P3, R207, UR7, RZ ;  /* 0x00000007cfcf7c10 */ /* 0x000fe4000ff7e0ff */
[----:B------:R-:W-:Y:S02]  /*117b0*/  IADD3 R209, P4, R209, UR7, RZ ;  /* 0x00000007d1d17c10 */ /* 0x000fe4000ff9e0ff */
[----:B------:R-:W-:Y:S02]  /*117c0*/  IADD3.X R211, R211, UR6, RZ, P5, !PT ;  /* 0x00000006d3d37c10 */ /* 0x000fe4000affe4ff */
[----:B------:R-:W-:Y:S02]  /*117d0*/  IADD3.X R223, R223, UR6, RZ, P6, !PT ;  /* 0x00000006dfdf7c10 */ /* 0x000fe4000b7fe4ff */
[----:B--2---:R-:W-:-:S05]  /*117e0*/  IADD3 R4, P1, R4, UR7, RZ ;  /* 0x0000000704047c10 */ /* 0x004fca000ff3e0ff */
[----:B------:R1:W-:Y:S04]  /*117f0*/  STL [R1+0x6c4], R4 ;  /* 0x0006c40401007387 */ /* 0x0003e80000100800 */
[----:B------:R-:W-:Y:S04]  /*11800*/  STL [R1+0x688], R218 ;  /* 0x000688da01007387 */ /* 0x000fe80000100800 */
[----:B-1----:R-:W2:Y:S04]  /*11810*/  LDL.LU R4, [R1+0x1468] ;  /* 0x0014680001047983 */ /* 0x002ea80000300800 */
[----:B------:R1:W-:Y:S04]  /*11820*/  STL [R1+0x690], R2 ;  /* 0x0006900201007387 */ /* 0x0003e80000100800 */
[----:B-1----:R-:W2:Y:S04]  /*11830*/  LDL.LU R2, [R1+0x1464] ;  /* 0x0014640001027983 */ /* 0x002ea80000300800 */
[----:B------:R-:W2:Y:S04]  /*11840*/  LDL.LU R10, [R1+0x6c8] ;  /* 0x0006c800010a7983 */ /* 0x000ea80000300800 */
[----:B------:R-:W2:Y:S04]  /*11850*/  LDL.LU R218, [R1+0x704] ;  /* 0x0007040001da7983 */ /* 0x000ea80000300800 */
[----:B------:R-:W2:Y:S04]  /*11860*/  LDL.LU R11, [R1+0x70c] ;  /* 0x00070c00010b7983 */ /* 0x000ea80000300800 */
[----:B------:R1:W-:Y:S04]  /*11870*/  STL [R1+0x698], R220 ;  /* 0x000698dc01007387 */ /* 0x0003e80000100800 */
[----:B------:R-:W-:Y:S04]  /*11880*/  STL [R1+0x6cc], R217 ;  /* 0x0006ccd901007387 */ /* 0x000fe80000100800 */
[----:B-1----:R-:W2:Y:S04]  /*11890*/  LDL.LU R220, [R1+0x6d8] ;  /* 0x0006d80001dc7983 */ /* 0x002ea80000300800 */
[----:B------:R1:W-:Y:S04]  /*118a0*/  STL [R1+0x6a0], R224 ;  /* 0x0006a0e001007387 */ /* 0x0003e80000100800 */
[----:B-1----:R-:W2:Y:S04]  /*118b0*/  LDL.LU R224, [R1+0x1460] ;  /* 0x0014600001e07983 */ /* 0x002ea80000300800 */
[----:B------:R-:W-:Y:S04]  /*118c0*/  STL [R1+0x6d4], R207 ;  /* 0x0006d4cf01007387 */ /* 0x000fe80000100800 */
[----:B------:R-:W2:Y:S04]  /*118d0*/  LDL.LU R206, [R1+0x71c] ;  /* 0x00071c0001ce7983 */ /* 0x000ea80000300800 */
[----:B------:R-:W2:Y:S04]  /*118e0*/  LDL.LU R205, [R1+0x6e8] ;  /* 0x0006e80001cd7983 */ /* 0x000ea80000300800 */
[----:B------:R-:W-:Y:S01]  /*118f0*/  STL [R1+0x6dc], R209 ;  /* 0x0006dcd101007387 */ /* 0x000fe20000100800 */
[----:B---3--:R-:W-:-:S05]  /*11900*/  IADD3 R0, P5, R0, UR7, RZ ;  /* 0x0000000700007c10 */ /* 0x008fca000ffbe0ff */
[----:B------:R1:W-:Y:S04]  /*11910*/  STL [R1+0x6e4], R0 ;  /* 0x0006e40001007387 */ /* 0x0003e80000100800 */
[----:B-1----:R-:W3:Y:S04]  /*11920*/  LDL.LU R0, [R1+0x145c] ;  /* 0x00145c0001007983 */ /* 0x002ee80000300800 */
[----:B------:R-:W-:Y:S04]  /*11930*/  STL [R1+0x6a8], R211 ;  /* 0x0006a8d301007387 */ /* 0x000fe80000100800 */
[----:B------:R-:W3:Y:S04]  /*11940*/  LDL.LU R210, [R1+0x72c] ;  /* 0x00072c0001d27983 */ /* 0x000ee80000300800 */
[----:B------:R-:W3:Y:S04]  /*11950*/  LDL.LU R208, [R1+0x6f8] ;  /* 0x0006f80001d07983 */ /* 0x000ee80000300800 */
[----:B------:R-:W3:Y:S04]  /*11960*/  LDL.LU R215, [R1+0x734] ;  /* 0x0007340001d77983 */ /* 0x000ee80000300800 */
[----:B------:R1:W-:Y:S04]  /*11970*/  STL [R1+0x6b0], R223 ;  /* 0x0006b0df01007387 */ /* 0x0003e80000100800 */
[----:B-1----:R-:W3:Y:S01]  /*11980*/  LDL.LU R223, [R1+0x1458] ;  /* 0x0014580001df7983 */ /* 0x002ee20000300800 */
[----:B------:R-:W-:-:S02]  /*11990*/  IADD3 R212, P6, R212, UR7, RZ ;  /* 0x00000007d4d47c10 */ /* 0x000fc4000ffde0ff */
[----:B------:R-:W-:Y:S01]  /*119a0*/  IADD3.X R214, R214, UR6, RZ, P0, !PT ;  /* 0x00000006d6d67c10 */ /* 0x000fe200087fe4ff */
[----:B------:R-:W3:Y:S01]  /*119b0*/  LDL.LU R213, [R1+0x73c] ;  /* 0x00073c0001d57983 */ /* 0x000ee20000300800 */
[----:B------:R-:W-:-:S03]  /*119c0*/  IADD3.X R14, R14, UR6, RZ, P1, !PT ;  /* 0x000000060e0e7c10 */ /* 0x000fc60008ffe4ff */
[----:B------:R-:W3:Y:S04]  /*119d0*/  LDL.LU R219, [R1+0x708] ;  /* 0x0007080001db7983 */ /* 0x000ee80000300800 */
[----:B------:R-:W3:Y:S04]  /*119e0*/  LDL.LU R217, [R1+0x74c] ;  /* 0x00074c0001d97983 */ /* 0x000ee80000300800 */
[----:B------:R-:W3:Y:S04]  /*119f0*/  LDL.LU R207, [R1+0x718] ;  /* 0x0007180001cf7983 */ /* 0x000ee80000300800 */
[----:B------:R-:W-:Y:S04]  /*11a00*/  STL [R1+0x6ec], R212 ;  /* 0x0006ecd401007387 */ /* 0x000fe80000100800 */
[----:B------:R-:W-:Y:S01]  /*11a10*/  STL [R1+0x6b8], R214 ;  /* 0x0006b8d601007387 */ /* 0x000fe20000100800 */
[----:B----4-:R-:W-:-:S02]  /*11a20*/  IADD3 R216, P1, R216, UR7, RZ ;  /* 0x00000007d8d87c10 */ /* 0x010fc4000ff3e0ff */
[----:B------:R-:W-:Y:S02]  /*11a30*/  IADD3.X R5, R5, UR6, RZ, P3, !PT ;  /* 0x0000000605057c10 */ /* 0x000fe40009ffe4ff */
[----:B------:R-:W-:Y:S02]  /*11a40*/  IADD3.X R6, R6, UR6, RZ, P5, !PT ;  /* 0x0000000606067c10 */ /* 0x000fe4000affe4ff */
[----:B--2---:R-:W-:-:S05]  /*11a50*/  IADD3 R2, P0, R2, UR7, RZ ;  /* 0x0000000702027c10 */ /* 0x004fca000ff1e0ff */
[----:B------:R1:W-:Y:S04]  /*11a60*/  STL [R1+0x6f4], R2 ;  /* 0x0006f40201007387 */ /* 0x0003e80000100800 */
[----:B-1----:R-:W2:Y:S04]  /*11a70*/  LDL.LU R2, [R1+0x1454] ;  /* 0x0014540001027983 */ /* 0x002ea80000300800 */
[----:B------:R1:W-:Y:S04]  /*11a80*/  STL [R1+0x6c0], R14 ;  /* 0x0006c00e01007387 */ /* 0x0003e80000100800 */
[----:B-1----:R-:W4:Y:S01]  /*11a90*/  LDL.LU R14, [R1+0x1450] ;  /* 0x00145000010e7983 */ /* 0x002f220000300800 */
[----:B------:R-:W-:-:S02]  /*11aa0*/  IADD3.X R10, R10, UR6, RZ, P2, !PT ;  /* 0x000000060a0a7c10 */ /* 0x000fc400097fe4ff */
[----:B------:R-:W-:Y:S01]  /*11ab0*/  IADD3 R218, P2, R218, UR7, RZ ;  /* 0x00000007dada7c10 */ /* 0x000fe2000ff5e0ff */
[----:B------:R-:W2:Y:S04]  /*11ac0*/  LDL.LU R209, [R1+0x75c] ;  /* 0x00075c0001d17983 */ /* 0x000ea80000300800 */
[----:B------:R-:W2:Y:S01]  /*11ad0*/  LDL.LU R211, [R1+0x728] ;  /* 0x0007280001d37983 */ /* 0x000ea20000300800 */
[----:B------:R-:W-:-:S03]  /*11ae0*/  IADD3.X R220, R220, UR6, RZ, P4, !PT ;  /* 0x00000006dcdc7c10 */ /* 0x000fc6000a7fe4ff */
[----:B------:R-:W2:Y:S04]  /*11af0*/  LDL.LU R212, [R1+0x764] ;  /* 0x0007640001d47983 */ /* 0x000ea80000300800 */
[----:B------:R-:W2:Y:S01]  /*11b00*/  LDL.LU R214, [R1+0x76c] ;  /* 0x00076c0001d67983 */ /* 0x000ea20000300800 */
[----:B------:R-:W-:-:S03]  /*11b10*/  IADD3 R11, P3, R11, UR7, RZ ;  /* 0x000000070b0b7c10 */ /* 0x000fc6000ff7e0ff */
[----:B------:R1:W-:Y:S04]  /*11b20*/  STL [R1+0x6fc], R216 ;  /* 0x0006fcd801007387 */ /* 0x0003e80000100800 */
[----:B-1----:R-:W2:Y:S04]  /*11b30*/  LDL.LU R216, [R1+0x738] ;  /* 0x0007380001d87983 */ /* 0x002ea80000300800 */
[----:B------:R1:W-:Y:S04]  /*11b40*/  STL [R1+0x704], R218 ;  /* 0x000704da01007387 */ /* 0x0003e80000100800 */
[----:B-1----:R-:W2:Y:S04]  /*11b50*/  LDL.LU R218, [R1+0x77c] ;  /* 0x00077c0001da7983 */ /* 0x002ea80000300800 */
[----:B------:R-:W-:Y:S04]  /*11b60*/  STL [R1+0x6c8], R10 ;  /* 0x0006c80a01007387 */ /* 0x000fe80000100800 */
        /* <DEDUP_REMOVED lines=8> */
[----:B-1----:R-:W2:Y:S01]  /*11bf0*/  LDL.LU R6, [R1+0x1444] ;  /* 0x0014440001067983 */ /* 0x002ea20000300800 */
[----:B------:R-:W-:-:S02]  /*11c00*/  IADD3.X R205, R205, UR6, RZ, P6, !PT ;  /* 0x00000006cdcd7c10 */ /* 0x000fc4000b7fe4ff */
[----:B------:R-:W-:Y:S01]  /*11c10*/  IADD3 R206, P5, R206, UR7, RZ ;  /* 0x00000007cece7c10 */ /* 0x000fe2000ffbe0ff */
[----:B------:R-:W3:Y:S01]  /*11c20*/  LDL.LU R220, [R1+0x78c] ;  /* 0x00078c0001dc7983 */ /* 0x000ee20000300800 */
[----:B------:R-:W-:Y:S02]  /*11c30*/  IADD3.X R4, R4, UR6, RZ, P0, !PT ;  /* 0x0000000604047c10 */ /* 0x000fe400087fe4ff */
[----:B------:R-:W-:Y:S02]  /*11c40*/  IADD3 R210, P0, R210, UR7, RZ ;  /* 0x00000007d2d27c10 */ /* 0x000fe4000ff1e0ff */
[----:B------:R-:W-:Y:S02]  /*11c50*/  IADD3.X R224, R224, UR6, RZ, P2, !PT ;  /* 0x00000006e0e07c10 */ /* 0x000fe400097fe4ff */
[----:B------:R-:W-:Y:S02]  /*11c60*/  IADD3.X R208, R208, UR6, RZ, P1, !PT ;  /* 0x00000006d0d07c10 */ /* 0x000fe40008ffe4ff */
[----:B------:R-:W-:-:S02]  /*11c70*/  IADD3 R215, P1, R215, UR7, RZ ;  /* 0x00000007d7d77c10 */ /* 0x000fc4000ff3e0ff */
[----:B------:R-:W-:Y:S02]  /*11c80*/  IADD3.X R219, R219, UR6, RZ, P3, !PT ;  /* 0x00000006dbdb7c10 */ /* 0x000fe40009ffe4ff */
[----:B------:R-:W-:Y:S02]  /*11c90*/  IADD3 R213, P2, R213, UR7, RZ ;  /* 0x00000007d5d57c10 */ /* 0x000fe4000ff5e0ff */
[----:B------:R-:W-:Y:S02]  /*11ca0*/  IADD3.X R0, R0, UR6, RZ, P4, !PT ;  /* 0x0000000600007c10 */ /* 0x000fe4000a7fe4ff */
[----:B----4-:R-:W-:-:S05]  /*11cb0*/  IADD3 R14, P6, R14, UR7, RZ ;  /* 0x000000070e0e7c10 */ /* 0x010fca000ffde0ff */
[----:B------:R1:W-:Y:S04]  /*11cc0*/  STL [R1+0x724], R14 ;  /* 0x0007240e01007387 */ /* 0x0003e80000100800 */
[----:B------:R-:W-:Y:S04]  /*11cd0*/  STL [R1+0x71c], R206 ;  /* 0x00071cce01007387 */ /* 0x000fe80000100800 */
[----:B-1----:R-:W4:Y:S04]  /*11ce0*/  LDL.LU R14, [R1+0x1440] ;  /* 0x00144000010e7983 */ /* 0x002f280000300800 */
[----:B------:R-:W-:Y:S04]  /*11cf0*/  STL [R1+0x6e8], R205 ;  /* 0x0006e8cd01007387 */ /* 0x000fe80000100800 */
[----:B------:R1:W-:Y:S04]  /*11d00*/  STL [R1+0x6f0], R4 ;  /* 0x0006f00401007387 */ /* 0x0003e80000100800 */
[----:B-1----:R-:W3:Y:S04]  /*11d10*/  LDL.LU R4, [R1+0x143c] ;  /* 0x00143c0001047983 */ /* 0x002ee80000300800 */
[----:B------:R-:W-:Y:S04]  /*11d20*/  STL [R1+0x72c], R210 ;  /* 0x00072cd201007387 */ /* 0x000fe80000100800 */
[----:B------:R1:W-:Y:S04]  /*11d30*/  STL [R1+0x700], R224 ;  /* 0x000700e001007387 */ /* 0x0003e80000100800 */
[----:B------:R-:W-:Y:S04]  /*11d40*/  STL [R1+0x6f8], R208 ;  /* 0x0006f8d001007387 */ /* 0x000fe80000100800 */
[----:B-1----:R-:W4:Y:S04]  /*11d50*/  LDL.LU R224, [R1+0x1438] ;  /* 0x0014380001e07983 */ /* 0x002f280000300800 */
[----:B------:R-:W-:Y:S01]  /*11d60*/  STL [R1+0x734], R215 ;  /* 0x000734d701007387 */ /* 0x000fe20000100800 */
[----:B--2---:R-:W-:-:S05]  /*11d70*/  IADD3 R6, P3, R6, UR7, RZ ;  /* 0x0000000706067c10 */ /* 0x004fca000ff7e0ff */
[----:B------:R1:W-:Y:S04]  /*11d80*/  STL [R1+0x744], R6 ;  /* 0x0007440601007387 */ /* 0x0003e80000100800 */
[----:B------:R-:W-:Y:S04]  /*11d90*/  STL [R1+0x73c], R213 ;  /* 0x00073cd501007387 */ /* 0x000fe80000100800 */
[----:B-1----:R-:W2:Y:S04]  /*11da0*/  LDL.LU R6, [R1+0x1434] ;  /* 0x0014340001067983 */ /* 0x002ea80000300800 */
[----:B------:R-:W-:Y:S04]  /*11db0*/  STL [R1+0x708], R219 ;  /* 0x000708db01007387 */ /* 0x000fe80000100800 */
[----:B------:R1:W-:Y:S04]  /*11dc0*/  STL [R1+0x710], R0 ;  /* 0x0007100001007387 */ /* 0x0003e80000100800 */
[----:B-1----:R-:W4:Y:S01]  /*11dd0*/  LDL.LU R0, [R1+0x1430] ;  /* 0x0014300001007983 */ /* 0x002f220000300800 */
[----:B------:R-:W-:-:S02]  /*11de0*/  IADD3.X R207, R207, UR6, RZ, P5, !PT ;  /* 0x00000006cfcf7c10 */ /* 0x000fc4000affe4ff */
[----:B------:R-:W-:Y:S02]  /*11df0*/  IADD3 R217, P4, R217, UR7, RZ ;  /* 0x00000007d9d97c10 */ /* 0x000fe4000ff9e0ff */
[----:B------:R-:W-:Y:S02]  /*11e00*/  IADD3.X R2, R2, UR6, RZ, P6, !PT ;  /* 0x0000000602027c10 */ /* 0x000fe4000b7fe4ff */
[----:B------:R-:W-:Y:S02]  /*11e10*/  IADD3 R209, P6, R209, UR7, RZ ;  /* 0x00000007d1d17c10 */ /* 0x000fe4000ffde0ff */
[----:B------:R-:W-:Y:S02]  /*11e20*/  IADD3.X R5, R5, UR6, RZ, P1, !PT ;  /* 0x0000000605057c10 */ /* 0x000fe40008ffe4ff */
[----:B------:R-:W-:Y:S02]  /*11e30*/  IADD3.X R211, R211, UR6, RZ, P0, !PT ;  /* 0x00000006d3d37c10 */ /* 0x000fe400087fe4ff */
[----:B------:R-:W-:-:S02]  /*11e40*/  IADD3 R212, P0, R212, UR7, RZ ;  /* 0x00000007d4d47c10 */ /* 0x000fc4000ff1e0ff */
[----:B------:R-:W-:Y:S02]  /*11e50*/  IADD3.X R216, R216, UR6, RZ, P2, !PT ;  /* 0x00000006d8d87c10 */ /* 0x000fe400097fe4ff */
[----:B------:R-:W-:Y:S02]  /*11e60*/  IADD3 R214, P1, R214, UR7, RZ ;  /* 0x00000007d6d67c10 */ /* 0x000fe4000ff3e0ff */
[----:B---3--:R-:W-:-:S05]  /*11e70*/  IADD3 R4, P5, R4, UR7, RZ ;  /* 0x0000000704047c10 */ /* 0x008fca000ffbe0ff */
[----:B------:R1:W-:Y:S04]  /*11e80*/  STL [R1+0x754], R4 ;  /* 0x0007540401007387 */ /* 0x0003e80000100800 */
[----:B------:R-:W-:Y:S04]  /*11e90*/  STL [R1+0x74c], R217 ;  /* 0x00074cd901007387 */ /* 0x000fe80000100800 */
[----:B-1----:R-:W3:Y:S04]  /*11ea0*/  LDL.LU R4, [R1+0x142c] ;  /* 0x00142c0001047983 */ /* 0x002ee80000300800 */
[----:B------:R-:W-:Y:S04]  /*11eb0*/  STL [R1+0x718], R207 ;  /* 0x000718cf01007387 */ /* 0x000fe80000100800 */
[----:B------:R1:W-:Y:S04]  /*11ec0*/  STL [R1+0x720], R2 ;  /* 0x0007200201007387 */ /* 0x0003e80000100800 */
[----:B-1----:R-:W2:Y:S04]  /*11ed0*/  LDL.LU R2, [R1+0x1428] ;  /* 0x0014280001027983 */ /* 0x002ea80000300800 */
[----:B------:R-:W-:Y:S04]  /*11ee0*/  STL [R1+0x75c], R209 ;  /* 0x00075cd101007387 */ /* 0x000fe80000100800 */
[----:B------:R1:W-:Y:S04]  /*11ef0*/  STL [R1+0x730], R5 ;  /* 0x0007300501007387 */ /* 0x0003e80000100800 */
[----:B------:R-:W-:Y:S04]  /*11f00*/  STL [R1+0x728], R211 ;  /* 0x000728d301007387 */ /* 0x000fe80000100800 */
[----:B-1----:R-:W3:Y:S04]  /*11f10*/  LDL.LU R5, [R1+0x1424] ;  /* 0x0014240001057983 */ /* 0x002ee80000300800 */
[----:B------:R-:W-:Y:S01]  /*11f20*/  STL [R1+0x764], R212 ;  /* 0x000764d401007387 */ /* 0x000fe20000100800 */
[----:B----4-:R-:W-:-:S05]  /*11f30*/  IADD3 R0, P2, R0, UR7, RZ ;  /* 0x0000000700007c10 */ /* 0x010fca000ff5e0ff */
[----:B------:R1:W-:Y:S04]  /*11f40*/  STL [R1+0x774], R0 ;  /* 0x0007740001007387 */ /* 0x0003e80000100800 */
[----:B------:R-:W-:Y:S04]  /*11f50*/  STL [R1+0x76c], R214 ;  /* 0x00076cd601007387 */ /* 0x000fe80000100800 */
[----:B-1----:R-:W4:Y:S01]  /*11f60*/  LDL.LU R0, [R1+0x1420] ;  /* 0x0014200001007983 */ /* 0x002f220000300800 */
[----:B------:R-:W-:Y:S02]  /*11f70*/  IADD3.X R223, R223, UR6, RZ, P3, !PT ;  /* 0x00000006dfdf7c10 */ /* 0x000fe40009ffe4ff */
[----:B------:R-:W-:Y:S01]  /*11f80*/  IADD3 R218, P3, R218, UR7, RZ ;  /* 0x00000007dada7c10 */ /* 0x000fe2000ff7e0ff */
[----:B------:R-:W-:Y:S01]  /*11f90*/  STL [R1+0x738], R216 ;  /* 0x000738d801007387 */ /* 0x000fe20000100800 */
[----:B------:R-:W-:-:S03]  /*11fa0*/  IADD3.X R14, R14, UR6, RZ, P5, !PT ;  /* 0x000000060e0e7c10 */ /* 0x000fc6000affe4ff */
[----:B------:R1:W-:Y:S04]  /*11fb0*/  STL [R1+0x740], R223 ;  /* 0x000740df01007387 */ /* 0x0003e80000100800 */
[----:B-1----:R-:W4:Y:S01]  /*11fc0*/  LDL.LU R223, [R1+0x141c] ;  /* 0x00141c0001df7983 */ /* 0x002f220000300800 */
[----:B------:R-:W-:-:S06]  /*11fd0*/  WARPGROUP.ARRIVE ;  /* 0x00000000000079c5 */ /* 0x000fcc0000000000 */
[----:B------:R-:W-:Y:S01]  /*11fe0*/  QGMMA.64x256x32.F32.E4M3.E4M3 R24, gdesc[UR24], R24, gsb0 ;  /* 0x03e00000181879f3 */ /* 0x000fe20008000818 */
[----:B---3--:R-:W-:Y:S02]  /*11ff0*/  IADD3.X R5, R5, UR6, RZ, P4, !PT ;  /* 0x0000000605057c10 */ /* 0x008fe4000a7fe4ff */
[----:B--2---:R-:W-:-:S03]  /*12000*/  IADD3 R2, P4, R2, UR7, RZ ;  /* 0x0000000702027c10 */ /* 0x004fc6000ff9e0ff */
[----:B------:R1:W-:Y:S04]  /*12010*/  STL [R1+0x748], R5 ;  /* 0x0007480501007387 */ /* 0x0003e80000100800 */
[----:B-1----:R-:W2:Y:S04]  /*12020*/  LDL.LU R5, [R1+0x1418] ;  /* 0x0014180001057983 */ /* 0x002ea80000300800 */
[----:B------:R-:W-:Y:S04]  /*12030*/  STL [R1+0x77c], R218 ;  /* 0x00077cda01007387 */ /* 0x000fe80000100800 */
[----:B------:R1:W-:Y:S04]  /*12040*/  STL [R1+0x784], R2 ;  /* 0x0007840201007387 */ /* 0x0003e80000100800 */
[----:B-1----:R-:W3:Y:S04]  /*12050*/  LDL.LU R2, [R1+0x1414] ;  /* 0x0014140001027983 */ /* 0x002ee80000300800 */
[----:B------:R1:W-:Y:S04]  /*12060*/  STL [R1+0x750], R14 ;  /* 0x0007500e01007387 */ /* 0x0003e80000100800 */
[----:B-1----:R-:W3:Y:S01]  /*12070*/  LDL.LU R14, [R1+0x1410] ;  /* 0x00141000010e7983 */ /* 0x002ee20000300800 */
[----:B----4-:R-:W-:-:S05]  /*12080*/  IADD3.X R0, R0, UR6, RZ, P6, !PT ;  /* 0x0000000600007c10 */ /* 0x010fca000b7fe4ff */
[----:B------:R1:W-:Y:S04]  /*12090*/  STL [R1+0x758], R0 ;  /* 0x0007580001007387 */ /* 0x0003e80000100800 */
[----:B-1----:R-:W4:Y:S01]  /*120a0*/  LDL.LU R0, [R1+0x140c] ;  /* 0x00140c0001007983 */ /* 0x002f220000300800 */
[----:B------:R-:W-:Y:S02]  /*120b0*/  IADD3 R220, P5, R220, UR7, RZ ;  /* 0x00000007dcdc7c10 */ /* 0x000fe4000ffbe0ff */
[----:B------:R-:W-:Y:S02]  /*120c0*/  IADD3.X R224, R224, UR6, RZ, P0, !PT ;  /* 0x00000006e0e07c10 */ /* 0x000fe400087fe4ff */
[----:B------:R-:W-:Y:S01]  /*120d0*/  IADD3.X R223, R223, UR6, RZ, P1, !PT ;  /* 0x00000006dfdf7c10 */ /* 0x000fe20008ffe4ff */
[----:B------:R-:W-:Y:S01]  /*120e0*/  STL [R1+0x78c], R220 ;  /* 0x00078cdc01007387 */ /* 0x000fe20000100800 */
[----:B------:R-:W-:-:S03]  /*120f0*/  IADD3.X R6, R6, UR6, RZ, P2, !PT ;  /* 0x0000000606067c10 */ /* 0x000fc600097fe4ff */
[----:B------:R1:W-:Y:S01]  /*12100*/  STL [R1+0x760], R224 ;  /* 0x000760e001007387 */ /* 0x0003e20000100800 */
[----:B------:R-:W-:-:S03]  /*12110*/  IADD3.X R4, R4, UR6, RZ, P4, !PT ;  /* 0x0000000604047c10 */ /* 0x000fc6000a7fe4ff */
[----:B-1----:R1:W5:Y:S04]  /*12120*/  LDL.LU R224, [R1+0x1408] ;  /* 0x0014080001e07983 */ /* 0x0023680000300800 */
[----:B------:R0:W-:Y:S04]  /*12130*/  STL [R1+0x768], R223 ;  /* 0x000768df01007387 */ /* 0x0001e80000100800 */
[----:B0-----:R1:W5:Y:S04]  /*12140*/  LDL.LU R223, [R1+0x1404] ;  /* 0x0014040001df7983 */ /* 0x0013680000300800 */
[----:B------:R0:W-:Y:S04]  /*12150*/  STL [R1+0x770], R6 ;  /* 0x0007700601007387 */ /* 0x0001e80000100800 */
[----:B0-----:R1:W5:Y:S01]  /*12160*/  LDL.LU R6, [R1+0x1400] ;  /* 0x0014000001067983 */ /* 0x0013620000300800 */
[----:B------:R-:W-:-:S05]  /*12170*/  VIADD R222, R222, 0xffffffff ;  /* 0xffffffffdede7836 */ /* 0x000fca0000000000 */
[----:B------:R-:W-:Y:S01]  /*12180*/  ISETP.NE.U32.AND P0, PT, R222, RZ, PT ;  /* 0x000000ffde00720c */ /* 0x000fe20003f05070 */
[----:B------:R-:W-:Y:S01]  /*12190*/  IMAD.SHL.U32 R8, R8, 0x20, RZ ;  /* 0x0000002008087824 */ /* 0x000fe200078e00ff */
[----:B------:R-:W-:Y:S02]  /*121a0*/  WARPGROUP.DEPBAR.LE gsb0, 0x0 ;  /* 0x00008000000079c5 */ /* 0x000fe40000010000 */
[----:B------:R-:W-:Y:S01]  /*121b0*/  VIADD R3, R3, 0xffffffe0 ;  /* 0xffffffe003037836 */ /* 0x000fe20000000000 */
[----:B--2---:R-:W-:-:S05]  /*121c0*/  IADD3.X R5, R5, UR6, RZ, P3, !PT ;  /* 0x0000000605057c10 */ /* 0x004fca0009ffe4ff */
[----:B------:R0:W-:Y:S04]  /*121d0*/  STL [R1+0x778], R5 ;  /* 0x0007780501007387 */ /* 0x0001e80000100800 */
[----:B0-----:R1:W5:Y:S04]  /*121e0*/  LDL.LU R5, [R1+0x13fc] ;  /* 0x0013fc0001057983 */ /* 0x0013680000300800 */
[----:B------:R0:W-:Y:S04]  /*121f0*/  STL [R1+0x780], R4 ;  /* 0x0007800401007387 */ /* 0x0001e80000100800 */
[----:B0-----:R1:W5:Y:S01]  /*12200*/  LDL.LU R4, [R1+0x13f8] ;  /* 0x0013f80001047983 */ /* 0x0013620000300800 */
[----:B---3--:R-:W-:-:S05]  /*12210*/  IADD3.X R14, R14, UR6, RZ, P5, !PT ;  /* 0x000000060e0e7c10 */ /* 0x008fca000affe4ff */
[----:B------:R0:W-:Y:S02]  /*12220*/  STL [R1+0x788], R14 ;  /* 0x0007880e01007387 */ /* 0x0001e40000100800 */
[----:B0-----:R-:W0:Y:S01]  /*12230*/  S2R R14, SR_TID.X ;  /* 0x00000000000e7919 */ /* 0x001e220000002100 */
[----:B------:R-:W-:Y:S02]  /*12240*/  IADD3 R2, P6, R8, R2, RZ ;  /* 0x0000000208027210 */ /* 0x000fe40007fde0ff */
[----:B0-----:R-:W-:Y:S02]  /*12250*/  LOP3.LUT R14, R14, 0x1f, RZ, 0xc0, !PT ;  /* 0x0000001f0e0e7812 */ /* 0x001fe400078ec0ff */
[----:B----4-:R-:W-:Y:S01]  /*12260*/  LEA.HI.X.SX32 R0, R8, R0, 0x1, P6 ;  /* 0x0000000008007211 */ /* 0x010fe200030f0eff */
[----:B-1----:R-:W-:Y:S08]  /*12270*/  @P0 BRA `(.L_x_1) ;  /* 0xffffff7800c80947 */ /* 0x002ff0000383ffff */
.L_x_0:
[----:B------:R-:W3:Y:S01]  /*12280*/  LDL.LU R178, [R1+0x408] ;  /* 0x0004080001b27983 */ /* 0x000ee20000300800 */
[----:B------:R-:W-:Y:S01]  /*12290*/  F2FP.SATFINITE.E4M3.F32.PACK_AB_MERGE_C R28, R29, R28, RZ ;  /* 0x0000001c1d1c723e */ /* 0x000fe200048070ff */
[----:B------:R-:W-:Y:S01]  /*122a0*/  ULDC UR5, c[0x0][0x22c] ;  /* 0x00008b0000057ab9 */ /* 0x000fe20000000800 */
[----:B------:R-:W-:Y:S01]  /*122b0*/  F2FP.SATFINITE.E4M3.F32.PACK_AB_MERGE_C R30, R31, R30, RZ ;  /* 0x0000001e1f1e723e */ /* 0x000fe200048070ff */
[----:B------:R-:W3:Y:S01]  /*122c0*/  LDL.LU R177, [R1+0x40c] ;  /* 0x00040c0001b17983 */ /* 0x000ee20000300800 */
[----:B------:R-:W-:Y:S01]  /*122d0*/  ULDC.64 UR40, c[0x0][0x228] ;  /* 0x00008a0000287ab9 */ /* 0x000fe20000000a00 */
[----:B------:R-:W-:Y:S01]  /*122e0*/  F2FP.SATFINITE.E4M3.F32.PACK_AB_MERGE_C R32, R33, R32, RZ ;  /* 0x000000202120723e */ /* 0x000fe200048070ff */
[----:B------:R-:W-:Y:S01]  /*122f0*/  ULDC UR6, c[0x0][0x248] ;  /* 0x0000920000067ab9 */ /* 0x000fe20000000800 */
[----:B------:R-:W4:Y:S01]  /*12300*/  LDL.LU R176, [R1+0x410] ;  /* 0x0004100001b07983 */ /* 0x000f220000300800 */
[----:B------:R-:W-:Y:S01]  /*12310*/  F2FP.SATFINITE.E4M3.F32.PACK_AB_MERGE_C R34, R35, R34, RZ ;  /* 0x000000222322723e */ /* 0x000fe200048070ff */
[----:B------:R-:W-:Y:S01]  /*12320*/  ULDC UR7, c[0x0][0x248] ;  /* 0x0000920000077ab9 */ /* 0x000fe20000000800 */
[----:B------:R-:W-:Y:S01]  /*12330*/  F2FP.SATFINITE.E4M3.F32.PACK_AB_MERGE_C R38, R39, R38, RZ ;  /* 0x000000262726723e */ /* 0x000fe200048070ff */
[----:B------:R-:W4:Y:S01]  /*12340*/  LDL.LU R175, [R1+0x414] ;  /* 0x0004140001af7983 */ /* 0x000f220000300800 */
[----:B------:R-:W-:Y:S01]  /*12350*/  F2FP.SATFINITE.E4M3.F32.PACK_AB_MERGE_C R40, R41, R40, RZ ;  /* 0x000000282928723e */ /* 0x000fe200048070ff */
[----:B------:R-:W-:Y:S01]  /*12360*/  ULDC UR8, c[0x0][0x248] ;  /* 0x0000920000087ab9 */ /* 0x000fe20000000800 */
[----:B------:R-:W-:Y:S01]  /*12370*/  F2FP.SATFINITE.E4M3.F32.PACK_AB_MERGE_C R36, R37, R36, RZ ;  /* 0x000000242524723e */ /* 0x000fe200048070ff */
[----:B------:R-:W2:Y:S01]  /*12380*/  LDL.LU R174, [R1+0x418] ;  /* 0x0004180001ae7983 */ /* 0x000ea20000300800 */
        /* <DEDUP_REMOVED lines=54> */
[----:B------:R-:W-:Y:S01]  /*126f0*/  ULDC UR48, c[0x0][0x248] ;  /* 0x0000920000307ab9 */ /* 0x000fe20000000800 */
[----:B------:R-:W2:Y:S01]  /*12700*/  LDL.LU R162, [R1+0x448] ;  /* 0x0004480001a27983 */ /* 0x000ea20000300800 */
[----:B------:R-:W-:Y:S01]  /*12710*/  ULDC UR51, c[0x0][0x248] ;  /* 0x0000920000337ab9 */ /* 0x000fe20000000800 */
        /* <DEDUP_REMOVED lines=43> */
[----:B------:R-:W-:-:S03]  /*129d0*/  ULDC UR61, c[0x0][0x22c] ;  /* 0x00008b00003d7ab9 */ /* 0x000fc60000000800 */
[----:B------:R-:W2:Y:S04]  /*129e0*/  LDL.LU R22, [R1+0x478] ;  /* 0x0004780001167983 */ /* 0x000ea80000300800 */
[----:B------:R-:W2:Y:S04]  /*129f0*/  LDL.LU R21, [R1+0x47c] ;  /* 0x00047c0001157983 */ /* 0x000ea80000300800 */
[----:B------:R-:W2:Y:S04]  /*12a00*/  LDL.LU R20, [R1+0x480] ;  /* 0x0004800001147983 */ /* 0x000ea80000300800 */
[----:B------:R-:W2:Y:S04]  /*12a10*/  LDL.LU R10, [R1+0x484] ;  /* 0x00048400010a7983 */ /* 0x000ea80000300800 */
[----:B------:R-:W2:Y:S04]  /*12a20*/  LDL.LU R9, [R1+0x488] ;  /* 0x0004880001097983 */ /* 0x000ea80000300800 */
[----:B------:R-:W2:Y:S04]  /*12a30*/  LDL.LU R8, [R1+0x48c] ;  /* 0x00048c0001087983 */ /* 0x000ea80000300800 */
[----:B------:R-:W-:Y:S04]  /*12a40*/  STL [R1+0x1688], R93 ;  /* 0x0016885d01007387 */ /* 0x000fe80000100800 */
        /* <DEDUP_REMOVED lines=54> */
[----:B-----5:R-:W-:Y:S04]  /*12db0*/  STL [R1+0x15ac], R4 ;  /* 0x0015ac0401007387 */ /* 0x020fe80000100800 */
[----:B------:R-:W-:Y:S04]  /*12dc0*/  STL [R1+0x15a8], R148 ;  /* 0x0015a89401007387 */ /* 0x000fe80000100800 */
[----:B------:R-:W-:Y:S04]  /*12dd0*/  STL [R1+0x15a4], R149 ;  /* 0x0015a49501007387 */ /* 0x000fe80000100800 */
[----:B------:R-:W-:Y:S04]  /*12de0*/  STL [R1+0x15a0], R151 ;  /* 0x0015a09701007387 */ /* 0x000fe80000100800 */
[----:B------:R-:W-:Y:S04]  /*12df0*/  STL [R1+0x159c], R150 ;  /* 0x00159c9601007387 */ /* 0x000fe80000100800 */
[----:B------:R-:W-:Y:S04]  /*12e00*/  STL [R1+0x158c], R5 ;  /* 0x00158c0501007387 */ /* 0x000fe80000100800 */
[----:B------:R3:W-:Y:S04]  /*12e10*/  STL [R1+0x1588], R2 ;  /* 0x0015880201007387 */ /* 0x0007e80000100800 */
[----:B------:R4:W-:Y:S04]  /*12e20*/  STL [R1+0x1584], R3 ;  /* 0x0015840301007387 */ /* 0x0009e80000100800 */
[----:B------:R-:W-:Y:S01]  /*12e30*/  STL [R1+0x1580], R6 ;  /* 0x0015800601007387 */ /* 0x000fe20000100800 */
[----:B---3--:R-:W-:-:S03]  /*12e40*/  F2FP.SATFINITE.E4M3.F32.PACK_AB_MERGE_C R2, R177, R178, RZ ;  /* 0x000000b2b102723e */ /* 0x008fc600048070ff */
[----:B------:R0:W-:Y:S01]  /*12e50*/  STL [R1+0x157c], R0 ;  /* 0x00157c0001007387 */ /* 0x0001e20000100800 */
[----:B----4-:R-:W-:-:S03]  /*12e60*/  F2FP.SATFINITE.E4M3.F32.PACK_AB_MERGE_C R3, R179, R180, RZ ;  /* 0x000000b4b303723e */ /* 0x010fc600048070ff */
[----:B------:R-:W-:Y:S04]  /*12e70*/  STL [R1+0x1578], R7 ;  /* 0x0015780701007387 */ /* 0x000fe80000100800 */
[----:B------:R-:W-:Y:S01]  /*12e80*/  STL [R1+0x1574], R17 ;  /* 0x0015741101007387 */ /* 0x000fe20000100800 */
[----:B0-----:R-:W-:-:S03]  /*12e90*/  F2FP.SATFINITE.E4M3.F32.PACK_AB_MERGE_C R0, R175, R176, RZ ;  /* 0x000000b0af00723e */ /* 0x001fc600048070ff */
        /* <DEDUP_REMOVED lines=9> */
[----:B------:R2:W-:Y:S04]  /*12f30*/  STL [R1+0x624], R3 ;  /* 0x0006240301007387 */ /* 0x0005e80000100800 */
[----:B------:R0:W-:Y:S04]  /*12f40*/  STL [R1+0x620], R2 ;  /* 0x0006200201007387 */ /* 0x0001e80000100800 */
[----:B------:R1:W-:Y:S01]  /*12f50*/  STL [R1+0x61c], R0 ;  /* 0x00061c0001007387 */ /* 0x0003e20000100800 */
[----:B--2---:R-:W-:-:S02]  /*12f60*/  F2FP.SATFINITE.E4M3.F32.PACK_AB_MERGE_C R3, R173, R174, RZ ;  /* 0x000000aead03723e */ /* 0x004fc400048070ff */
[----:B0-----:R-:W-:-:S03]  /*12f70*/  F2FP.SATFINITE.E4M3.F32.PACK_AB_MERGE_C R2, R171, R172, RZ ;  /* 0x000000acab02723e */ /* 0x001fc600048070ff */
[----:B------:R0:W-:Y:S01]  /*12f80*/  STL [R1+0x618], R3 ;  /* 0x0006180301007387 */ /* 0x0001e20000100800 */
[----:B-1----:R-:W-:-:S03]  /*12f90*/  F2FP.SATFINITE.E4M3.F32.PACK_AB_MERGE_C R0, R169, R170, RZ ;  /* 0x000000aaa900723e */ /* 0x002fc600048070ff */
[----:B------:R1:W-:Y:S04]  /*12fa0*/  STL [R1+0x614], R2 ;  /* 0x0006140201007387 */ /* 0x0003e80000100800 */
[----:B------:R2:W-:Y:S01]  /*12fb0*/  STL [R1+0x610], R0 ;  /* 0x0006100001007387 */ /* 0x0005e20000100800 */
[----:B0-----:R-:W-:Y:S02]  /*12fc0*/  F2FP.SATFINITE.E4M3.F32.PACK_AB_MERGE_C R3, R167, R168, RZ ;  /* 0x000000a8a703723e */ /* 0x001fe400048070ff */
[----:B-1----:R-:W-:-:S03]  /*12fd0*/  F2FP.SATFINITE.E4M3.F32.PACK_AB_MERGE_C R2, R165, R166, RZ ;  /* 0x000000a6a502723e */ /* 0x002fc600048070ff */
[----:B------:R0:W-:Y:S01]  /*12fe0*/  STL [R1+0x608], R3 ;  /* 0x0006080301007387 */ /* 0x0001e20000100800 */
[----:B--2---:R-:W-:-:S03]  /*12ff0*/  F2FP.SATFINITE.E4M3.F32.PACK_AB_MERGE_C R0, R163, R164, RZ ;  /* 0x000000a4a300723e */ /* 0x004fc600048070ff */
        /* <DEDUP_REMOVED lines=16> */
[----:B------:R-:W-:Y:S01]  /*13100*/  STL [R1+0x638], R3 ;  /* 0x0006380301007387 */ /* 0x000fe20000100800 */
[----:B--2---:R-:W-:-:S03]  /*13110*/  F2FP.SATFINITE.E4M3.F32.PACK_AB_MERGE_C R0, R8, R9, RZ ;  /* 0x000000090800723e */ /* 0x004fc600048070ff */
[----:B------:R-:W2:Y:S04]  /*13120*/  LDL.LU R207, [R1+0x490] ;  /* 0x0004900001cf7983 */ /* 0x000ea80000300800 */
[----:B------:R-:W-:Y:S04]  /*13130*/  STL [R1+0x64c], R2 ;  /* 0x00064c0201007387 */ /* 0x000fe80000100800 */
[----:B------:R-:W2:Y:S04]  /*13140*/  LDL.LU R206, [R1+0x494] ;  /* 0x0004940001ce7983 */ /* 0x000ea80000300800 */
[----:B------:R2:W-:Y:S04]  /*13150*/  STL [R1+0x648], R0 ;  /* 0x0006480001007387 */ /* 0x0005e80000100800 */
[----:B------:R-:W3:Y:S04]  /*13160*/  LDL.LU R205, [R1+0x498] ;  /* 0x0004980001cd7983 */ /* 0x000ee80000300800 */
[----:B------:R-:W3:Y:S04]  /*13170*/  LDL.LU R204, [R1+0x49c] ;  /* 0x00049c0001cc7983 */ /* 0x000ee80000300800 */
[----:B------:R-:W4:Y:S04]  /*13180*/  LDL.LU R203, [R1+0x4a0] ;  /* 0x0004a00001cb7983 */ /* 0x000f280000300800 */
        /* <DEDUP_REMOVED lines=56> */
[----:B------:R-:W4:Y:S01]  /*13510*/  LDL.LU R8, [R1+0x584] ;  /* 0x0005840001087983 */ /* 0x000f220000300800 */
[----:B--2---:R-:W-:-:S05]  /*13520*/  F2FP.SATFINITE.E4M3.F32.PACK_AB_MERGE_C R0, R206, R207, RZ ;  /* 0x000000cfce00723e */ /* 0x004fca00048070ff */
[----:B------:R0:W-:Y:S01]  /*13530*/  STL [R1+0x644], R0 ;  /* 0x0006440001007387 */ /* 0x0001e20000100800 */
[----:B---3--:R-:W-:-:S05]  /*13540*/  F2FP.SATFINITE.E4M3.F32.PACK_AB_MERGE_C R3, R204, R205, RZ ;  /* 0x000000cdcc03723e */ /* 0x008fca00048070ff */
[----:B------:R1:W-:Y:S01]  /*13550*/  STL [R1+0x640], R3 ;  /* 0x0006400301007387 */ /* 0x0003e20000100800 */
[----:B----4-:R-:W-:-:S05]  /*13560*/  F2FP.SATFINITE.E4M3.F32.PACK_AB_MERGE_C R2, R202, R203, RZ ;  /* 0x000000cbca02723e */ /* 0x010fca00048070ff */
[----:B------:R2:W-:Y:S01]  /*13570*/  STL [R1+0x498], R2 ;  /* 0x0004980201007387 */ /* 0x0005e20000100800 */
[----:B0-----:R-:W-:-:S05]  /*13580*/  F2FP.SATFINITE.E4M3.F32.PACK_AB_MERGE_C R0, R200, R201, RZ ;  /* 0x000000c9c800723e */ /* 0x001fca00048070ff */
[----:B------:R0:W-:Y:S01]  /*13590*/  STL [R1+0x49c], R0 ;  /* 0x00049c0001007387 */ /* 0x0001e20000100800 */
[----:B-1----:R-:W-:-:S05]  /*135a0*/  F2FP.SATFINITE.E4M3.F32.PACK_AB_MERGE_C R3, R198, R199, RZ ;  /* 0x000000c7c603723e */ /* 0x002fca00048070ff */
[----:B------:R1:W-:Y:S01]  /*135b0*/  STL [R1+0x490], R3 ;  /* 0x0004900301007387 */ /* 0x0003e20000100800 */
[----:B--2---:R-:W-:-:S05]  /*135c0*/  F2FP.SATFINITE.E4M3.F32.PACK_AB_MERGE_C R2, R196, R197, RZ ;  /* 0x000000c5c402723e */ /* 0x004fca00048070ff */
        /* <DEDUP_REMOVED lines=47> */
[----:B--2---:R-:W-:-:S03]  /*138c0*/  F2FP.SATFINITE.E4M3.F32.PACK_AB_MERGE_C R2, R10, R20, RZ ;  /* 0x000000140a02723e */ /* 0x004fc600048070ff */
[----:B------:R-:W1:Y:S04]  /*138d0*/  LDL.LU R207, [R1+0x588] ;  /* 0x0005880001cf7983 */ /* 0x000e680000300800 */
[----:B------:R2:W-:Y:S01]  /*138e0*/  STL [R1+0x430], R2 ;  /* 0x0004300201007387 */ /* 0x0005e20000100800 */
[----:B0-----:R-:W-:-:S03]  /*138f0*/  F2FP.SATFINITE.E4M3.F32.PACK_AB_MERGE_C R0, R8, R9, RZ ;  /* 0x000000090800723e */ /* 0x001fc600048070ff */
[----:B------:R-:W1:Y:S04]  /*13900*/  LDL.LU R206, [R1+0x58c] ;  /* 0x00058c0001ce7983 */ /* 0x000e680000300800 */
[----:B------:R0:W-:Y:S04]  /*13910*/  STL [R1+0x42c], R0 ;  /* 0x00042c0001007387 */ /* 0x0001e80000100800 */
[----:B------:R-:W2:Y:S04]  /*13920*/  LDL.LU R205, [R1+0x590] ;  /* 0x0005900001cd7983 */ /* 0x000ea80000300800 */
[----:B------:R-:W2:Y:S04]  /*13930*/  LDL.LU R204, [R1+0x594] ;  /* 0x0005940001cc7983 */ /* 0x000ea80000300800 */
[----:B------:R-:W0:Y:S04]  /*13940*/  LDL.LU R203, [R1+0x598] ;  /* 0x0005980001cb7983 */ /* 0x000e280000300800 */
[----:B------:R-:W0:Y:S04]  /*13950*/  LDL.LU R202, [R1+0x59c] ;  /* 0x00059c0001ca7983 */ /* 0x000e280000300800 */
        /* <DEDUP_REMOVED lines=56> */
[----:B-1----:R-:W-:-:S05]  /*13ce0*/  F2FP.SATFINITE.E4M3.F32.PACK_AB_MERGE_C R3, R206, R207, RZ ;  /* 0x000000cfce03723e */ /* 0x002fca00048070ff */
[----:B------:R3:W-:Y:S01]  /*13cf0*/  STL [R1+0x428], R3 ;  /* 0x0004280301007387 */ /* 0x0007e20000100800 */
[----:B--2---:R-:W-:-:S05]  /*13d00*/  F2FP.SATFINITE.E4M3.F32.PACK_AB_MERGE_C R2, R204, R205, RZ ;  /* 0x000000cdcc02723e */ /* 0x004fca00048070ff */
[----:B------:R4:W-:Y:S01]  /*13d10*/  STL [R1+0x424], R2 ;  /* 0x0004240201007387 */ /* 0x0009e20000100800 */
[----:B0-----:R-:W-:-:S05]  /*13d20*/  F2FP.SATFINITE.E4M3.F32.PACK_AB_MERGE_C R0, R202, R203, RZ ;  /* 0x000000cbca00723e */ /* 0x001fca00048070ff */
        /* <DEDUP_REMOVED lines=13> */
[----:B------:R-:W-:Y:S02]  /*13e00*/  F2FP.SATFINITE.E4M3.F32.PACK_AB_MERGE_C R12, R187, R188, RZ ;  /* 0x000000bcbb0c723e */ /* 0x000fe400048070ff */
[----:B------:R-:W-:Y:S02]  /*13e10*/  F2FP.SATFINITE.E4M3.F32.PACK_AB_MERGE_C R11, R185, R186, RZ ;  /* 0x000000bab90b723e */ /* 0x000fe400048070ff */
[----:B------:R-:W-:Y:S02]  /*13e20*/  F2FP.SATFINITE.E4M3.F32.PACK_AB_MERGE_C R251, R183, R184, RZ ;  /* 0x000000b8b7fb723e */ /* 0x000fe400048070ff */
[----:B------:R-:W-:Y:S02]  /*13e30*/  F2FP.SATFINITE.E4M3.F32.PACK_AB_MERGE_C R250, R181, R182, RZ ;  /* 0x000000b6b5fa723e */ /* 0x000fe400048070ff */
[----:B------:R-:W-:Y:S02]  /*13e40*/  F2FP.SATFINITE.E4M3.F32.PACK_AB_MERGE_C R247, R179, R180, RZ ;  /* 0x000000b4b3f7723e */ /* 0x000fe400048070ff */
[----:B------:R-:W-:-:S02]  /*13e50*/  F2FP.SATFINITE.E4M3.F32.PACK_AB_MERGE_C R245, R177, R178, RZ ;  /* 0x000000b2b1f5723e */ /* 0x000fc400048070ff */
[----:B------:R-:W-:Y:S02]  /*13e60*/  F2FP.SATFINITE.E4M3.F32.PACK_AB_MERGE_C R243, R175, R176, RZ ;  /* 0x000000b0aff3723e */ /* 0x000fe400048070ff */
[----:B-1----:R-:W-:-:S05]  /*13e70*/  F2FP.SATFINITE.E4M3.F32.PACK_AB_MERGE_C R3, R155, R156, RZ ;  /* 0x0000009c9b03723e */ /* 0x002fca00048070ff */
[----:B------:R1:W-:Y:S01]  /*13e80*/  STL [R1+0x204], R3 ;  /* 0x0002040301007387 */ /* 0x0003e20000100800 */
[----:B--2---:R-:W-:-:S05]  /*13e90*/  F2FP.SATFINITE.E4M3.F32.PACK_AB_MERGE_C R2, R153, R154, RZ ;  /* 0x0000009a9902723e */ /* 0x004fca00048070ff */
[----:B------:R2:W-:Y:S01]  /*13ea0*/  STL [R1+0x200], R2 ;  /* 0x0002000201007387 */ /* 0x0005e20000100800 */
[----:B0-----:R-:W-:-:S05]  /*13eb0*/  F2FP.SATFINITE.E4M3.F32.PACK_AB_MERGE_C R0, R23, R152, RZ ;  /* 0x000000981700723e */ /* 0x001fca00048070ff */
[----:B------:R0:W-:Y:S01]  /*13ec0*/  STL [R1+0x210], R0 ;  /* 0x0002100001007387 */ /* 0x0001e20000100800 */
[----:B-1----:R-:W-:-:S05]  /*13ed0*/  F2FP.SATFINITE.E4M3.F32.PACK_AB_MERGE_C R3, R21, R22, RZ ;  /* 0x000000161503723e */ /* 0x002fca00048070ff */
[----:B------:R-:W-:Y:S01]  /*13ee0*/  STL [R1+0x214], R3 ;  /* 0x0002140301007387 */ /* 0x000fe20000100800 */
[----:B--2---:R-:W-:-:S03]  /*13ef0*/  F2FP.SATFINITE.E4M3.F32.PACK_AB_MERGE_C R2, R10, R20, RZ ;  /* 0x000000140a02723e */ /* 0x004fc600048070ff */
[----:B------:R-:W2:Y:S04]  /*13f00*/  LDL.LU R95, [R1+0x280] ;  /* 0x00028000015f7983 */ /* 0x000ea80000300800 */
[----:B------:R1:W-:Y:S01]  /*13f10*/  STL [R1+0x220], R2 ;  /* 0x0002200201007387 */ /* 0x0003e20000100800 */
[----:B0-----:R-:W-:-:S03]  /*13f20*/  F2FP.SATFINITE.E4M3.F32.PACK_AB_MERGE_C R0, R8, R9, RZ ;  /* 0x000000090800723e */ /* 0x001fc600048070ff */
[----:B------:R-:W2:Y:S04]  /*13f30*/  LDL.LU R94, [R1+0x284] ;  /* 0x00028400015e7983 */ /* 0x000ea80000300800 */
[----:B------:R-:W-:Y:S04]  /*13f40*/  STL [R1+0x21c], R0 ;  /* 0x00021c0001007387 */ /* 0x000fe80000100800 */
[----:B------:R-:W1:Y:S04]  /*13f50*/  LDL.LU R93, [R1+0x288] ;  /* 0x00028800015d7983 */ /* 0x000e680000300800 */
[----:B------:R-:W1:Y:S04]  /*13f60*/  LDL.LU R226, [R1+0x28c] ;  /* 0x00028c0001e27983 */ /* 0x000e680000300800 */
        /* <DEDUP_REMOVED lines=58> */
[----:B------:R-:W-:-:S03]  /*14310*/  F2FP.SATFINITE.E4M3.F32.PACK_AB_MERGE_C R241, R173, R174, RZ ;  /* 0x000000aeadf1723e */ /* 0x000fc600048070ff */
        /* <DEDUP_REMOVED lines=42> */
[----:B--2---:R-:W-:-:S02]  /*145c0*/  F2FP.SATFINITE.E4M3.F32.PACK_AB_MERGE_C R5, R94, R95, RZ ;  /* 0x0000005f5e05723e */ /* 0x004fc400048070ff */
[----:B-1----:R-:W-:Y:S02]  /*145d0*/  F2FP.SATFINITE.E4M3.F32.PACK_AB_MERGE_C R2, R226, R93, RZ ;  /* 0x0000005de202723e */ /* 0x002fe400048070ff */
[----:B---3--:R-:W-:Y:S01]  /*145e0*/  F2FP.SATFINITE.E4M3.F32.PACK_AB_MERGE_C R3, R230, R228, RZ ;  /* 0x000000e4e603723e */ /* 0x008fe200048070ff */
[----:B------:R-:W-:Y:S04]  /*145f0*/  STL [R1+0x1590], R5 ;  /* 0x0015900501007387 */ /* 0x000fe80000100800 */
[----:B------:R4:W-:Y:S04]  /*14600*/  STL [R1+0x1594], R2 ;  /* 0x0015940201007387 */ /* 0x0009e80000100800 */
[----:B------:R-:W-:Y:S01]  /*14610*/  STL [R1+0x1598], R3 ;  /* 0x0015980301007387 */ /* 0x000fe20000100800 */
[----:B----4-:R-:W-:-:S02]  /*14620*/  F2FP.SATFINITE.E4M3.F32.PACK_AB_MERGE_C R2, R252, R248, RZ ;  /* 0x000000f8fc02723e */ /* 0x010fc400048070ff */
[----:B------:R-:W-:Y:S02]  /*14630*/  F2FP.SATFINITE.E4M3.F32.PACK_AB_MERGE_C R252, R221, R249, RZ ;  /* 0x000000f9ddfc723e */ /* 0x000fe400048070ff */
[----:B------:R-:W-:Y:S02]  /*14640*/  F2FP.SATFINITE.E4M3.F32.PACK_AB_MERGE_C R221, R218, R219, RZ ;  /* 0x000000dbdadd723e */ /* 0x000fe400048070ff */
[----:B------:R-:W-:Y:S02]  /*14650*/  F2FP.SATFINITE.E4M3.F32.PACK_AB_MERGE_C R219, R216, R217, RZ ;  /* 0x000000d9d8db723e */ /* 0x000fe400048070ff */
[----:B------:R-:W-:Y:S02]  /*14660*/  F2FP.SATFINITE.E4M3.F32.PACK_AB_MERGE_C R17, R214, R215, RZ ;  /* 0x000000d7d611723e */ /* 0x000fe400048070ff */
[----:B------:R-:W-:Y:S02]  /*14670*/  F2FP.SATFINITE.E4M3.F32.PACK_AB_MERGE_C R217, R212, R213, RZ ;  /* 0x000000d5d4d9723e */ /* 0x000fe400048070ff */
[----:B------:R-:W-:-:S02]  /*14680*/  F2FP.SATFINITE.E4M3.F32.PACK_AB_MERGE_C R215, R210, R211, RZ ;  /* 0x000000d3d2d7723e */ /* 0x000fc400048070ff */
        /* <DEDUP_REMOVED lines=9> */
[----:B------:R-:W-:-:S05]  /*14720*/  F2FP.SATFINITE.E4M3.F32.PACK_AB_MERGE_C R4, R181, R182, RZ ;  /* 0x000000b6b504723e */ /* 0x000fca00048070ff */
[----:B------:R0:W-:Y:S01]  /*14730*/  STL [R1+0x1044], R4 ;  /* 0x0010440401007387 */ /* 0x0001e20000100800 */
[----:B------:R-:W-:Y:S02]  /*14740*/  F2FP.SATFINITE.E4M3.F32.PACK_AB_MERGE_C R193, R179, R180, RZ ;  /* 0x000000b4b3c1723e */ /* 0x000fe400048070ff */
[----:B0-----:R-:W-:-:S05]  /*14750*/  F2FP.SATFINITE.E4M3.F32.PACK_AB_MERGE_C R4, R173, R174, RZ ;  /* 0x000000aead04723e */ /* 0x001fca00048070ff */
[----:B------:R0:W-:Y:S01]  /*14760*/  STL [R1+0x102c], R4 ;  /* 0x00102c0401007387 */ /* 0x0001e20000100800 */
[----:B------:R-:W-:Y:S02]  /*14770*/  F2FP.SATFINITE.E4M3.F32.PACK_AB_MERGE_C R191, R177, R178, RZ ;  /* 0x000000b2b1bf723e */ /* 0x000fe400048070ff */
[----:B------:R-:W-:Y:S02]  /*14780*/  F2FP.SATFINITE.E4M3.F32.PACK_AB_MERGE_C R199, R187, R188, RZ ;  /* 0x000000bcbbc7723e */ /* 0x000fe400048070ff */
        /* <DEDUP_REMOVED lines=11> */
[----:B------:R-:W-:Y:S02]  /*14840*/  F2FP.SATFINITE.E4M3.F32.PACK_AB_MERGE_C R186, R171, R172, RZ ;  /* 0x000000acabba723e */ /* 0x000fe400048070ff */
[----:B------:R-:W-:-:S05]  /*14850*/  F2FP.SATFINITE.E4M3.F32.PACK_AB_MERGE_C R13, R21, R22, RZ ;  /* 0x00000016150d723e */ /* 0x000fca00048070ff */
[----:B------:R-:W-:Y:S04]  /*14860*/  STL [R1+0x1048], R13 ;  /* 0x0010480d01007387 */ /* 0x000fe80000100800 */
[----:B------:R-:W2:Y:S04]  /*14870*/  LDL.LU R93, [R1] ;  /* 0x00000000015d7983 */ /* 0x000ea80000300800 */
[----:B------:R-:W2:Y:S01]  /*14880*/  LDL.LU R166, [R1+0x4] ;  /* 0x0000040001a67983 */ /* 0x000ea20000300800 */
[----:B0-----:R-:W-:-:S05]  /*14890*/  F2FP.SATFINITE.E4M3.F32.PACK_AB_MERGE_C R4, R8, R9, RZ ;  /* 0x000000090804723e */ /* 0x001fca00048070ff */
[----:B------:R0:W-:Y:S04]  /*148a0*/  STL [R1+0x103c], R4 ;  /* 0x00103c0401007387 */ /* 0x0001e80000100800 */
[----:B------:R-:W3:Y:S04]  /*148b0*/  LDL.LU R94, [R1+0x8] ;  /* 0x00000800015e7983 */ /* 0x000ee80000300800 */
[----:B------:R-:W3:Y:S04]  /*148c0*/  LDL.LU R164, [R1+0xc] ;  /* 0x00000c0001a47983 */ /* 0x000ee80000300800 */
[----:B------:R-:W4:Y:S04]  /*148d0*/  LDL.LU R95, [R1+0x10] ;  /* 0x00001000015f7983 */ /* 0x000f280000300800 */
[----:B------:R-:W4:Y:S04]  /*148e0*/  LDL.LU R162, [R1+0x14] ;  /* 0x0000140001a27983 */ /* 0x000f280000300800 */
[----:B------:R-:W4:Y:S04]  /*148f0*/  LDL.LU R96, [R1+0x18] ;  /* 0x0000180001607983 */ /* 0x000f280000300800 */
[----:B------:R-:W4:Y:S04]  /*14900*/  LDL.LU R160, [R1+0x1c] ;  /* 0x00001c0001a07983 */ /* 0x000f280000300800 */
[----:B------:R-:W4:Y:S01]  /*14910*/  LDL.LU R97, [R1+0x20] ;  /* 0x0000200001617983 */ /* 0x000f220000300800 */
[----:B------:R-:W-:-:S03]  /*14920*/  F2FP.SATFINITE.E4M3.F32.PACK_AB_MERGE_C R195, R183, R184, RZ ;  /* 0x000000b8b7c3723e */ /* 0x000fc600048070ff */
[----:B------:R-:W4:Y:S01]  /*14930*/  LDL.LU R158, [R1+0x24] ;  /* 0x00002400019e7983 */ /* 0x000f220000300800 */
[----:B------:R-:W-:-:S03]  /*14940*/  F2FP.SATFINITE.E4M3.F32.PACK_AB_MERGE_C R172, R153, R154, RZ ;  /* 0x0000009a99ac723e */ /* 0x000fc600048070ff */
[----:B------:R-:W4:Y:S01]  /*14950*/  LDL.LU R99, [R1+0x28] ;  /* 0x0000280001637983 */ /* 0x000f220000300800 */
[----:B------:R-:W-:-:S03]  /*14960*/  F2FP.SATFINITE.E4M3.F32.PACK_AB_MERGE_C R184, R169, R170, RZ ;  /* 0x000000aaa9b8723e */ /* 0x000fc600048070ff */
[----:B------:R-:W4:Y:S01]  /*14970*/  LDL.LU R156, [R1+0x2c] ;  /* 0x00002c00019c7983 */ /* 0x000f220000300800 */
[----:B------:R-:W-:-:S03]  /*14980*/  F2FP.SATFINITE.E4M3.F32.PACK_AB_MERGE_C R170, R23, R152, RZ ;  /* 0x0000009817aa723e */ /* 0x000fc600048070ff */
[----:B------:R-:W4:Y:S04]  /*14990*/  LDL.LU R98, [R1+0x30] ;  /* 0x0000300001627983 */ /* 0x000f280000300800 */
[----:B------:R-:W4:Y:S01]  /*149a0*/  LDL.LU R154, [R1+0x34] ;  /* 0x00003400019a7983 */ /* 0x000f220000300800 */
[----:B------:R-:W-:-:S03]  /*149b0*/  F2FP.SATFINITE.E4M3.F32.PACK_AB_MERGE_C R182, R167, R168, RZ ;  /* 0x000000a8a7b6723e */ /* 0x000fc600048070ff */
        /* <DEDUP_REMOVED lines=96> */
[----:B------:R-:W4:Y:S04]  /*14fc0*/  LDL.LU R147, [R1+0x1a8] ;  /* 0x0001a80001937983 */ /* 0x000f280000300800 */
[----:B------:R-:W4:Y:S04]  /*14fd0*/  LDL.LU R230, [R1+0x1ac] ;  /* 0x0001ac0001e67983 */ /* 0x000f280000300800 */
[----:B------:R-:W4:Y:S01]  /*14fe0*/  LDL.LU R146, [R1+0x1b0] ;  /* 0x0001b00001927983 */ /* 0x000f220000300800 */
[----:B------:R-:W-:-:S03]  /*14ff0*/  F2FP.SATFINITE.E4M3.F32.PACK_AB_MERGE_C R5, R238, R236, RZ ;  /* 0x000000ecee05723e */ /* 0x000fc600048070ff */
[----:B------:R-:W4:Y:S04]  /*15000*/  LDL.LU R232, [R1+0x1b4] ;  /* 0x0001b40001e87983 */ /* 0x000f280000300800 */
[----:B0-----:R-:W4:Y:S04]  /*15010*/  LDL.LU R4, [R1+0x1b8] ;  /* 0x0001b80001047983 */ /* 0x001f280000300800 */
        /* <DEDUP_REMOVED lines=15> */
[----:B--2---:R-:W-:-:S03]  /*15110*/  F2FP.SATFINITE.E4M3.F32.PACK_AB_MERGE_C R166, R166, R93, RZ ;  /* 0x0000005da6a6723e */ /* 0x004fc600048070ff */
[----:B------:R-:W2:Y:S01]  /*15120*/  LDL.LU R14, [R1+0x1f0] ;  /* 0x0001f000010e7983 */ /* 0x000ea20000300800 */
[----:B---3--:R-:W-:-:S03]  /*15130*/  F2FP.SATFINITE.E4M3.F32.PACK_AB_MERGE_C R164, R164, R94, RZ ;  /* 0x0000005ea4a4723e */ /* 0x008fc600048070ff */
[----:B------:R-:W2:Y:S01]  /*15140*/  LDL.LU R248, [R1+0x1f4] ;  /* 0x0001f40001f87983 */ /* 0x000ea20000300800 */
[----:B----4-:R-:W-:-:S03]  /*15150*/  F2FP.SATFINITE.E4M3.F32.PACK_AB_MERGE_C R162, R162, R95, RZ ;  /* 0x0000005fa2a2723e */ /* 0x010fc600048070ff */
[----:B------:R-:W3:Y:S01]  /*15160*/  LDL.LU R16, [R1+0x1f8] ;  /* 0x0001f80001107983 */ /* 0x000ee20000300800 */
[----:B------:R-:W-:-:S03]  /*15170*/  F2FP.SATFINITE.E4M3.F32.PACK_AB_MERGE_C R160, R160, R96, RZ ;  /* 0x00000060a0a0723e */ /* 0x000fc600048070ff */
[----:B------:R-:W3:Y:S01]  /*15180*/  LDL.LU R249, [R1+0x1fc] ;  /* 0x0001fc0001f97983 */ /* 0x000ee20000300800 */
[----:B------:R-:W-:-:S03]  /*15190*/  F2FP.SATFINITE.E4M3.F32.PACK_AB_MERGE_C R158, R158, R97, RZ ;  /* 0x000000619e9e723e */ /* 0x000fc600048070ff */
        /* <DEDUP_REMOVED lines=115> */
[----:B------:R-:W-:Y:S02]  /*158d0*/  F2FP.SATFINITE.E4M3.F32.PACK_AB_MERGE_C R244, R244, R13, RZ ;  /* 0x0000000df4f4723e */ /* 0x000fe400048070ff */
[----:B------:R-:W-:Y:S02]  /*158e0*/  LOP3.LUT R245, R245, 0xffff, RZ, 0xc0, !PT ;  /* 0x0000fffff5f57812 */ /* 0x000fe400078ec0ff */
[----:B------:R-:W-:Y:S02]  /*158f0*/  LOP3.LUT R168, R168, 0xffff, RZ, 0xc0, !PT ;  /* 0x0000ffffa8a87812 */ /* 0x000fe400078ec0ff */
[----:B------:R-:W-:Y:S02]  /*15900*/  SHF.R.U32.HI R33, RZ, 0x8, R245 ;  /* 0x00000008ff217819 */ /* 0x000fe400000116f5 */
[----:B------:R-:W-:Y:S02]  /*15910*/  F2FP.SATFINITE.E4M3.F32.PACK_AB_MERGE_C R246, R246, R15, RZ ;  /* 0x0000000ff6f6723e */ /* 0x000fe400048070ff */
[----:B------:R-:W-:-:S02]  /*15920*/  LOP3.LUT R33, R33, 0xffff, RZ, 0xc0, !PT ;  /* 0x0000ffff21217812 */ /* 0x000fc400078ec0ff */
[----:B---3--:R-:W-:-:S04]  /*15930*/  F2FP.SATFINITE.E4M3.F32.PACK_AB_MERGE_C R249, R249, R16, RZ ;  /* 0x00000010f9f9723e */ /* 0x008fc800048070ff */
[----:B------:R-:W-:-:S04]  /*15940*/  LOP3.LUT R249, R249, 0xffff, RZ, 0xc0, !PT ;  /* 0x0000fffff9f97812 */ /* 0x000fc800078ec0ff */
[----:B------:R-:W-:-:S04]  /*15950*/  SHF.R.U32.HI R35, RZ, 0x8, R249 ;  /* 0x00000008ff237819 */ /* 0x000fc800000116f9 */
[----:B------:R-:W-:Y:S02]  /*15960*/  LOP3.LUT R35, R35, 0xffff, RZ, 0xc0, !PT ;  /* 0x0000ffff23237812 */ /* 0x000fe400078ec0ff */
[----:B--2---:R-:W-:Y:S02]  /*15970*/  F2FP.SATFINITE.E4M3.F32.PACK_AB_MERGE_C R248, R248, R14, RZ ;  /* 0x0000000ef8f8723e */ /* 0x004fe400048070ff */
[----:B------:R-:W-:Y:S02]  /*15980*/  PRMT R14, R33, 0x3340, R35 ;  /* 0x00003340210e7816 */ /* 0x000fe40000000023 */
[----:B------:R-:W-:Y:S02]  /*15990*/  LOP3.LUT R242, R242, 0xffff, RZ, 0xc0, !PT ;  /* 0x0000fffff2f27812 */ /* 0x000fe400078ec0ff */
[----:B----4-:R-:W-:-:S05]  /*159a0*/  F2FP.SATFINITE.E4M3.F32.PACK_AB_MERGE_C R13, R115, R114, RZ ;  /* 0x00000072730d723e */ /* 0x010fca00048070ff */
[----:B------:R0:W-:Y:S02]  /*159b0*/  STL [R1+0x101c], R13 ;  /* 0x00101c0d01007387 */ /* 0x0001e40000100800 */
[----:B0-----:R-:W-:-:S05]  /*159c0*/  F2FP.SATFINITE.E4M3.F32.PACK_AB_MERGE_C R13, R123, R122, RZ ;  /* 0x0000007a7b0d723e */ /* 0x001fca00048070ff */
[----:B------:R0:W-:Y:S02]  /*159d0*/  STL [R1+0x1014], R13 ;  /* 0x0010140d01007387 */ /* 0x0001e40000100800 */
[----:B0-----:R-:W-:-:S05]  /*159e0*/  F2FP.SATFINITE.E4M3.F32.PACK_AB_MERGE_C R13, R131, R130, RZ ;  /* 0x00000082830d723e */ /* 0x001fca00048070ff */
[----:B------:R0:W-:Y:S02]  /*159f0*/  STL [R1+0x1010], R13 ;  /* 0x0010100d01007387 */ /* 0x0001e40000100800 */
[----:B0-----:R-:W-:-:S05]  /*15a00*/  F2FP.SATFINITE.E4M3.F32.PACK_AB_MERGE_C R13, R139, R138, RZ ;  /* 0x0000008a8b0d723e */ /* 0x001fca00048070ff */
[----:B------:R0:W-:Y:S02]  /*15a10*/  STL [R1+0x1024], R13 ;  /* 0x0010240d01007387 */ /* 0x0001e40000100800 */
[----:B0-----:R-:W-:Y:S01]  /*15a20*/  F2FP.SATFINITE.E4M3.F32.PACK_AB_MERGE_C R13, R147, R146, RZ ;  /* 0x00000092930d723e */ /* 0x001fe200048070ff */
[----:B------:R-:W-:-:S04]  /*15a30*/  VIADD R29, R4, 0x3e ;  /* 0x0000003e041d7836 */ /* 0x000fc80000000000 */
[----:B------:R0:W-:Y:S01]  /*15a40*/  STL [R1+0x1020], R13 ;  /* 0x0010200d01007387 */ /* 0x0001e20000100800 */
[C---:B------:R-:W-:Y:S01]  /*15a50*/  VIADD R31, R4.reuse, 0x3f ;  /* 0x0000003f041f7836 */ /* 0x040fe20000000000 */
[----:B------:R-:W-:Y:S01]  /*15a60*/  ISETP.GE.AND P2, PT, R29, UR5, PT ;  /* 0x000000051d007c0c */ /* 0x000fe2000bf46270 */
[----:B------:R-:W-:Y:S01]  /*15a70*/  VIADD R29, R4, 0x2 ;  /* 0x00000002041d7836 */ /* 0x000fe20000000000 */
[----:B------:R-:W-:Y:S02]  /*15a80*/  ULDC UR5, c[0x0][0x22c] ;  /* 0x00008b0000057ab9 */ /* 0x000fe40000000800 */
[----:B------:R-:W-:Y:S01]  /*15a90*/  ISETP.GE.AND P0, PT, R31, UR5, PT ;  /* 0x000000051f007c0c */ /* 0x000fe2000bf06270 */
[----:B------:R-:W-:Y:S01]  /*15aa0*/  ULDC UR5, c[0x0][0x248] ;  /* 0x0000920000057ab9 */ /* 0x000fe20000000800 */
[----:B------:R-:W-:-:S04]  /*15ab0*/  F2FP.SATFINITE.E4M3.F32.PACK_AB_MERGE_C R148, R149, R148, RZ ;  /* 0x000000949594723e */ /* 0x000fc800048070ff */
[----:B------:R-:W-:Y:S02]  /*15ac0*/  LOP3.LUT R148, R148, 0xffff, RZ, 0xc0, !PT ;  /* 0x0000ffff94947812 */ /* 0x000fe400078ec0ff */
[----:B------:R-:W-:Y:S01]  /*15ad0*/  ISETP.GE.AND P1, PT, R29, UR41, PT ;  /* 0x000000291d007c0c */ /* 0x000fe2000bf26270 */
[----:B------:R-:W-:Y:S01]  /*15ae0*/  ULDC UR41, c[0x0][0x248] ;  /* 0x0000920000297ab9 */ /* 0x000fe20000000800 */
[----:B------:R-:W-:Y:S02]  /*15af0*/  SHF.R.U32.HI R29, RZ, 0x8, R168 ;  /* 0x00000008ff1d7819 */ /* 0x000fe400000116a8 */
[----:B------:R-:W-:Y:S02]  /*15b00*/  SHF.R.U32.HI R31, RZ, 0x8, R148 ;  /* 0x00000008ff1f7819 */ /* 0x000fe40000011694 */
[----:B0-----:R-:W-:Y:S02]  /*15b10*/  F2FP.SATFINITE.E4M3.F32.PACK_AB_MERGE_C R13, R151, R150, RZ ;  /* 0x00000096970d723e */ /* 0x001fe400048070ff */
[----:B------:R-:W-:-:S03]  /*15b20*/  LOP3.LUT R29, R29, 0xffff, RZ, 0xc0, !PT ;  /* 0x0000ffff1d1d7812 */ /* 0x000fc600078ec0ff */
[----:B------:R0:W-:Y:S01]  /*15b30*/  STL [R1+0x1018], R13 ;  /* 0x0010180d01007387 */ /* 0x0001e20000100800 */
[----:B------:R-:W-:Y:S02]  /*15b40*/  LOP3.LUT R31, R31, 0xffff, RZ, 0xc0, !PT ;  /* 0x0000ffff1f1f7812 */ /* 0x000fe400078ec0ff */
[----:B------:R-:W-:Y:S02]  /*15b50*/  PRMT R15, R168, 0x3340, R148 ;  /* 0x00003340a80f7816 */ /* 0x000fe40000000094 */
[----:B0-----:R-:W-:-:S05]  /*15b60*/  PRMT R13, R245, 0x3340, R249 ;  /* 0x00003340f50d7816 */ /* 0x001fca00000000f9 */
[----:B------:R0:W-:Y:S04]  /*15b70*/  STL [R1+0x13f4], R13 ;  /* 0x0013f40d01007387 */ /* 0x0001e80000100800 */
[----:B------:R-:W-:Y:S01]  /*15b80*/  STL [R1+0x13f0], R15 ;  /* 0x0013f00f01007387 */ /* 0x000fe20000100800 */
[----:B0-----:R-:W-:-:S03]  /*15b90*/  PRMT R13, R29, 0x3340, R31 ;  /* 0x000033401d0d7816 */ /* 0x001fc6000000001f */
[----:B------:R-:W-:Y:S04]  /*15ba0*/  STL [R1+0x12f8], R14 ;  /* 0x0012f80e01007387 */ /* 0x000fe80000100800 */
[----:B------:R0:W-:Y:S04]  /*15bb0*/  STL [R1+0x12f4], R13 ;  /* 0x0012f40d01007387 */ /* 0x0001e80000100800 */
[----:B------:R-:W2:Y:S01]  /*15bc0*/  LDL.LU R39, [R1+0x408] ;  /* 0x0004080001277983 */ /* 0x000ea20000300800 */
[----:B------:R-:W-:Y:S02]  /*15bd0*/  LOP3.LUT R31, R11, 0xffff, RZ, 0xc0, !PT ;  /* 0x0000ffff0b1f7812 */ /* 0x000fe400078ec0ff */
[----:B------:R-:W-:-:S02]  /*15be0*/  LOP3.LUT R29, R12, 0xffff, RZ, 0xc0, !PT ;  /* 0x0000ffff0c1d7812 */ /* 0x000fc400078ec0ff */
[----:B------:R-:W-:-:S05]  /*15bf0*/  PRMT R12, R31, 0x3340, R242 ;  /* 0x000033401f0c7816 */ /* 0x000fca00000000f2 */
[----:B------:R1:W-:Y:S04]  /*15c00*/  STL [R1+0x13ec], R12 ;  /* 0x0013ec0c01007387 */ /* 0x0003e80000100800 */
[----:B------:R-:W3:Y:S01]  /*15c10*/  LDL.LU R41, [R1+0x414] ;  /* 0x0004140001297983 */ /* 0x000ee20000300800 */
[----:B------:R-:W-:Y:S02]  /*15c20*/  LOP3.LUT R240, R240, 0xffff, RZ, 0xc0, !PT ;  /* 0x0000fffff0f07812 */ /* 0x000fe400078ec0ff */
[----:B------:R-:W-:Y:S02]  /*15c30*/  SHF.R.U32.HI R37, RZ, 0x8, R29 ;  /* 0x00000008ff257819 */ /* 0x000fe4000001161d */
[----:B------:R-:W-:Y:S02]  /*15c40*/  PRMT R11, R29, 0x3340, R240 ;  /* 0x000033401d0b7816 */ /* 0x000fe400000000f0 */
[----:B------:R-:W-:-:S02]  /*15c50*/  SHF.R.U32.HI R29, RZ, 0x8, R31 ;  /* 0x00000008ff1d7819 */ /* 0x000fc4000001161f */
[----:B------:R-:W-:Y:S02]  /*15c60*/  SHF.R.U32.HI R242, RZ, 0x8, R242 ;  /* 0x00000008fff27819 */ /* 0x000fe400000116f2 */
[----:B------:R-:W-:Y:S02]  /*15c70*/  F2FP.SATFINITE.E4M3.F32.PACK_AB_MERGE_C R144, R145, R144, RZ ;  /* 0x000000909190723e */ /* 0x000fe400048070ff */
[----:B------:R-:W-:Y:S02]  /*15c80*/  LOP3.LUT R29, R29, 0xffff, RZ, 0xc0, !PT ;  /* 0x0000ffff1d1d7812 */ /* 0x000fe400078ec0ff */
[----:B------:R-:W-:Y:S02]  /*15c90*/  LOP3.LUT R242, R242, 0xffff, RZ, 0xc0, !PT ;  /* 0x0000fffff2f27812 */ /* 0x000fe400078ec0ff */
[----:B------:R-:W-:Y:S02]  /*15ca0*/  LOP3.LUT R170, R170, 0xffff, RZ, 0xc0, !PT ;  /* 0x0000ffffaaaa7812 */ /* 0x000fe400078ec0ff */
[----:B------:R-:W-:-:S02]  /*15cb0*/  LOP3.LUT R144, R144, 0xffff, RZ, 0xc0, !PT ;  /* 0x0000ffff90907812 */ /* 0x000fc400078ec0ff */
[----:B------:R-:W-:Y:S02]  /*15cc0*/  PRMT R31, R29, 0x3340, R242 ;  /* 0x000033401d1f7816 */ /* 0x000fe400000000f2 */
[----:B0-----:R-:W-:Y:S02]  /*15cd0*/  PRMT R13, R170, 0x3340, R144 ;  /* 0x00003340aa0d7816 */ /* 0x001fe40000000090 */
[----:B------:R-:W-:Y:S01]  /*15ce0*/  SHF.R.U32.HI R35, RZ, 0x8, R170 ;  /* 0x00000008ff237819 */ /* 0x000fe200000116aa */
[----:B------:R0:W-:Y:S01]  /*15cf0*/  STL [R1+0x12cc], R31 ;  /* 0x0012cc1f01007387 */ /* 0x0001e20000100800 */
[----:B------:R-:W-:Y:S02]  /*15d00*/  SHF.R.U32.HI R144, RZ, 0x8, R144 ;  /* 0x00000008ff907819 */ /* 0x000fe40000011690 */
[----:B------:R-:W-:Y:S02]  /*15d10*/  F2FP.SATFINITE.E4M3.F32.PACK_AB_MERGE_C R140, R141, R140, RZ ;  /* 0x0000008c8d8c723e */ /* 0x000fe400048070ff */
[----:B------:R-:W-:-:S02]  /*15d20*/  LOP3.LUT R35, R35, 0xffff, RZ, 0xc0, !PT ;  /* 0x0000ffff23237812 */ /* 0x000fc400078ec0ff */
[----:B------:R-:W-:Y:S02]  /*15d30*/  LOP3.LUT R144, R144, 0xffff, RZ, 0xc0, !PT ;  /* 0x0000ffff90907812 */ /* 0x000fe400078ec0ff */
[----:B------:R-:W-:Y:S02]  /*15d40*/  LOP3.LUT R174, R174, 0xffff, RZ, 0xc0, !PT ;  /* 0x0000ffffaeae7812 */ /* 0x000fe400078ec0ff */
[----:B------:R-:W-:Y:S02]  /*15d50*/  LOP3.LUT R140, R140, 0xffff, RZ, 0xc0, !PT ;  /* 0x0000ffff8c8c7812 */ /* 0x000fe400078ec0ff */
[----:B------:R-:W-:Y:S02]  /*15d60*/  LOP3.LUT R250, R250, 0xffff, RZ, 0xc0, !PT ;  /* 0x0000fffffafa7812 */ /* 0x000fe400078ec0ff */
[----:B------:R-:W-:Y:S02]  /*15d70*/  LOP3.LUT R246, R246, 0xffff, RZ, 0xc0, !PT ;  /* 0x0000fffff6f67812 */ /* 0x000fe400078ec0ff */
[----:B------:R-:W-:-:S02]  /*15d80*/  SHF.R.U32.HI R240, RZ, 0x8, R240 ;  /* 0x00000008fff07819 */ /* 0x000fc400000116f0 */
[----:B------:R-:W-:Y:S02]  /*15d90*/  F2FP.SATFINITE.E4M3.F32.PACK_AB_MERGE_C R136, R137, R136, RZ ;  /* 0x000000888988723e */ /* 0x000fe400048070ff */
[----:B------:R-:W-:Y:S02]  /*15da0*/  PRMT R14, R35, 0x3340, R144 ;  /* 0x00003340230e7816 */ /* 0x000fe40000000090 */
[----:B------:R-:W-:Y:S02]  /*15db0*/  PRMT R35, R174, 0x3340, R140 ;  /* 0x00003340ae237816 */ /* 0x000fe4000000008c */
[----:B------:R-:W-:Y:S02]  /*15dc0*/  PRMT R15, R250, 0x3340, R246 ;  /* 0x00003340fa0f7816 */ /* 0x000fe400000000f6 */
[----:B------:R-:W-:Y:S02]  /*15dd0*/  LOP3.LUT R37, R37, 0xffff, RZ, 0xc0, !PT ;  /* 0x0000ffff25257812 */ /* 0x000fe400078ec0ff */
[----:B------:R-:W-:-:S02]  /*15de0*/  LOP3.LUT R240, R240, 0xffff, RZ, 0xc0, !PT ;  /* 0x0000fffff0f07812 */ /* 0x000fc400078ec0ff */
[----:B------:R-:W-:Y:S02]  /*15df0*/  LOP3.LUT R238, R238, 0xffff, RZ, 0xc0, !PT ;  /* 0x0000ffffeeee7812 */ /* 0x000fe400078ec0ff */
[----:B------:R-:W-:Y:S02]  /*15e00*/  SHF.R.U32.HI R33, RZ, 0x8, R250 ;  /* 0x00000008ff217819 */ /* 0x000fe400000116fa */
[----:B------:R-:W-:Y:S02]  /*15e10*/  SHF.R.U32.HI R246, RZ, 0x8, R246 ;  /* 0x00000008fff67819 */ /* 0x000fe400000116f6 */
[----:B------:R-:W-:Y:S02]  /*15e20*/  LOP3.LUT R176, R176, 0xffff, RZ, 0xc0, !PT ;  /* 0x0000ffffb0b07812 */ /* 0x000fe400078ec0ff */
[----:B------:R-:W-:Y:S02]  /*15e30*/  LOP3.LUT R136, R136, 0xffff, RZ, 0xc0, !PT ;  /* 0x0000ffff88887812 */ /* 0x000fe400078ec0ff */
[----:B-1----:R-:W-:-:S02]  /*15e40*/  PRMT R12, R37, 0x3340, R240 ;  /* 0x00003340250c7816 */ /* 0x002fc400000000f0 */
[----:B------:R-:W-:Y:S02]  /*15e50*/  LOP3.LUT R33, R33, 0xffff, RZ, 0xc0, !PT ;  /* 0x0000ffff21217812 */ /* 0x000fe400078ec0ff */
[----:B------:R-:W-:Y:S02]  /*15e60*/  LOP3.LUT R246, R246, 0xffff, RZ, 0xc0, !PT ;  /* 0x0000fffff6f67812 */ /* 0x000fe400078ec0ff */
[----:B------:R-:W-:Y:S02]  /*15e70*/  PRMT R37, R176, 0x3340, R136 ;  /* 0x00003340b0257816 */ /* 0x000fe40000000088 */
[----:B------:R-:W-:Y:S02]  /*15e80*/  LOP3.LUT R247, R247, 0xffff, RZ, 0xc0, !PT ;  /* 0x0000fffff7f77812 */ /* 0x000fe400078ec0ff */
[----:B------:R-:W-:Y:S02]  /*15e90*/  LOP3.LUT R248, R248, 0xffff, RZ, 0xc0, !PT ;  /* 0x0000fffff8f87812 */ /* 0x000fe400078ec0ff */
[----:B------:R-:W-:-:S02]  /*15ea0*/  PRMT R16, R33, 0x3340, R246 ;  /* 0x0000334021107816 */ /* 0x000fc400000000f6 */
[----:B0-----:R-:W-:Y:S02]  /*15eb0*/  SHF.R.U32.HI R31, RZ, 0x8, R174 ;  /* 0x00000008ff1f7819 */ /* 0x001fe400000116ae */
[----:B------:R-:W-:Y:S02]  /*15ec0*/  SHF.R.U32.HI R140, RZ, 0x8, R140 ;  /* 0x00000008ff8c7819 */ /* 0x000fe4000001168c */
[----:B------:R-:W-:Y:S02]  /*15ed0*/  SHF.R.U32.HI R136, RZ, 0x8, R136 ;  /* 0x00000008ff887819 */ /* 0x000fe40000011688 */
[----:B------:R-:W-:Y:S02]  /*15ee0*/  LOP3.LUT R31, R31, 0xffff, RZ, 0xc0, !PT ;  /* 0x0000ffff1f1f7812 */ /* 0x000fe400078ec0ff */
[----:B------:R-:W-:Y:S02]  /*15ef0*/  LOP3.LUT R140, R140, 0xffff, RZ, 0xc0, !PT ;  /* 0x0000ffff8c8c7812 */ /* 0x000fe400078ec0ff */
[----:B------:R-:W-:-:S02]  /*15f00*/  LOP3.LUT R136, R136, 0xffff, RZ, 0xc0, !PT ;  /* 0x0000ffff88887812 */ /* 0x000fc400078ec0ff */
[----:B------:R-:W-:Y:S02]  /*15f10*/  PRMT R43, R31, 0x3340, R140 ;  /* 0x000033401f2b7816 */ /* 0x000fe4000000008c */
[----:B--2---:R-:W-:Y:S02]  /*15f20*/  LOP3.LUT R29, R39, 0xffff, RZ, 0xc0, !PT ;  /* 0x0000ffff271d7812 */ /* 0x004fe400078ec0ff */
[----:B------:R-:W2:Y:S04]  /*15f30*/  LDL.LU R39, [R1+0x40c] ;  /* 0x00040c0001277983 */ /* 0x000ea80000300800 */
[----:B------:R0:W-:Y:S01]  /*15f40*/  STL [R1+0x13e4], R35 ;  /* 0x0013e42301007387 */ /* 0x0001e20000100800 */
[----:B------:R-:W-:Y:S02]  /*15f50*/  SHF.R.U32.HI R33, RZ, 0x8, R29 ;  /* 0x00000008ff217819 */ /* 0x000fe4000001161d */
[----:B0-----:R-:W-:-:S02]  /*15f60*/  PRMT R35, R29, 0x3340, R238 ;  /* 0x000033401d237816 */ /* 0x001fc400000000ee */
[----:B------:R-:W-:-:S03]  /*15f70*/  SHF.R.U32.HI R238, RZ, 0x8, R238 ;  /* 0x00000008ffee7819 */ /* 0x000fc600000116ee */
[----:B------:R0:W-:Y:S01]  /*15f80*/  STL [R1+0x1388], R35 ;  /* 0x0013882301007387 */ /* 0x0001e20000100800 */
[----:B------:R-:W-:-:S03]  /*15f90*/  SHF.R.U32.HI R29, RZ, 0x8, R176 ;  /* 0x00000008ff1d7819 */ /* 0x000fc600000116b0 */
[----:B------:R1:W-:Y:S01]  /*15fa0*/  STL [R1+0x1384], R37 ;  /* 0x0013842501007387 */ /* 0x0003e20000100800 */
[----:B------:R-:W-:Y:S02]  /*15fb0*/  LOP3.LUT R33, R33, 0xffff, RZ, 0xc0, !PT ;  /* 0x0000ffff21217812 */ /* 0x000fe400078ec0ff */
[----:B------:R-:W-:Y:S02]  /*15fc0*/  LOP3.LUT R238, R238, 0xffff, RZ, 0xc0, !PT ;  /* 0x0000ffffeeee7812 */ /* 0x000fe400078ec0ff */
[----:B0-----:R-:W-:Y:S02]  /*15fd0*/  SHF.R.U32.HI R35, RZ, 0x8, R247 ;  /* 0x00000008ff237819 */ /* 0x001fe400000116f7 */
[--C-:B-1----:R-:W-:Y:S02]  /*15fe0*/  PRMT R37, R247, 0x3340, R248.reuse ;  /* 0x00003340f7257816 */ /* 0x102fe400000000f8 */
[----:B------:R-:W-:Y:S02]  /*15ff0*/  SHF.R.U32.HI R248, RZ, 0x8, R248 ;  /* 0x00000008fff87819 */ /* 0x000fe400000116f8 */
[----:B------:R-:W-:Y:S01]  /*16000*/  LOP3.LUT R29, R29, 0xffff, RZ, 0xc0, !PT ;  /* 0x0000ffff1d1d7812 */ /* 0x000fe200078ec0ff */
[----:B------:R0:W-:Y:S01]  /*16010*/  STL [R1+0x13e8], R37 ;  /* 0x0013e82501007387 */ /* 0x0001e20000100800 */
[----:B------:R-:W-:-:S02]  /*16020*/  LOP3.LUT R35, R35, 0xffff, RZ, 0xc0, !PT ;  /* 0x0000ffff23237812 */ /* 0x000fc400078ec0ff */
[----:B------:R-:W-:Y:S02]  /*16030*/  LOP3.LUT R248, R248, 0xffff, RZ, 0xc0, !PT ;  /* 0x0000fffff8f87812 */ /* 0x000fe400078ec0ff */
[----:B------:R-:W-:Y:S01]  /*16040*/  PRMT R31, R29, 0x3340, R136 ;  /* 0x000033401d1f7816 */ /* 0x000fe20000000088 */
[----:B------:R-:W-:Y:S01]  /*16050*/  STL [R1+0x126c], R43 ;  /* 0x00126c2b01007387 */ /* 0x000fe20000100800 */
[----:B0-----:R-:W-:Y:S02]  /*16060*/  PRMT R37, R33, 0x3340, R238 ;  /* 0x0000334021257816 */ /* 0x001fe400000000ee */
[----:B------:R-:W-:-:S03]  /*16070*/  PRMT R33, R35, 0x3340, R248 ;  /* 0x0000334023217816 */ /* 0x000fc600000000f8 */
[----:B------:R0:W-:Y:S01]  /*16080*/  STL [R1+0x1160], R37 ;  /* 0x0011602501007387 */ /* 0x0001e20000100800 */
[----:B---3--:R-:W-:-:S03]  /*16090*/  LOP3.LUT R29, R41, 0xffff, RZ, 0xc0, !PT ;  /* 0x0000ffff291d7812 */ /* 0x008fc600078ec0ff */
[----:B------:R-:W-:Y:S04]  /*160a0*/  STL [R1+0x115c], R31 ;  /* 0x00115c1f01007387 */ /* 0x000fe80000100800 */
[----:B------:R1:W-:Y:S04]  /*160b0*/  STL [R1+0x1274], R33 ;  /* 0x0012742101007387 */ /* 0x0003e80000100800 */
[----:B------:R-:W3:Y:S01]  /*160c0*/  LDL.LU R41, [R1+0x41c] ;  /* 0x00041c0001297983 */ /* 0x000ee20000300800 */
[----:B------:R-:W-:Y:S02]  /*160d0*/  F2FP.SATFINITE.E4M3.F32.PACK_AB_MERGE_C R142, R143, R142, RZ ;  /* 0x0000008e8f8e723e */ /* 0x000fe400048070ff */
[----:B------:R-:W-:-:S02]  /*160e0*/  LOP3.LUT R251, R251, 0xffff, RZ, 0xc0, !PT ;  /* 0x0000fffffbfb7812 */ /* 0x000fc400078ec0ff */
[----:B------:R-:W-:Y:S02]  /*160f0*/  LOP3.LUT R244, R244, 0xffff, RZ, 0xc0, !PT ;  /* 0x0000fffff4f47812 */ /* 0x000fe400078ec0ff */
[----:B------:R-:W-:Y:S02]  /*16100*/  LOP3.LUT R172, R172, 0xffff, RZ, 0xc0, !PT ;  /* 0x0000ffffacac7812 */ /* 0x000fe400078ec0ff */
[----:B------:R-:W-:Y:S02]  /*16110*/  LOP3.LUT R142, R142, 0xffff, RZ, 0xc0, !PT ;  /* 0x0000ffff8e8e7812 */ /* 0x000fe400078ec0ff */
[----:B0-----:R-:W-:Y:S02]  /*16120*/  PRMT R37, R251, 0x3340, R244 ;  /* 0x00003340fb257816 */ /* 0x001fe400000000f4 */
[----:B------:R-:W-:Y:S02]  /*16130*/  PRMT R43, R172, 0x3340, R142 ;  /* 0x00003340ac2b7816 */ /* 0x000fe4000000008e */
[----:B------:R-:W-:-:S02]  /*16140*/  LOP3.LUT R236, R236, 0xffff, RZ, 0xc0, !PT ;  /* 0x0000ffffecec7812 */ /* 0x000fc400078ec0ff */
[----:B-1----:R-:W-:Y:S02]  /*16150*/  SHF.R.U32.HI R33, RZ, 0x8, R251 ;  /* 0x00000008ff217819 */ /* 0x002fe400000116fb */
[----:B------:R-:W-:Y:S02]  /*16160*/  SHF.R.U32.HI R244, RZ, 0x8, R244 ;  /* 0x00000008fff47819 */ /* 0x000fe400000116f4 */
[----:B------:R-:W-:Y:S02]  /*16170*/  LOP3.LUT R232, R232, 0xffff, RZ, 0xc0, !PT ;  /* 0x0000ffffe8e87812 */ /* 0x000fe400078ec0ff */
[----:B------:R-:W-:Y:S02]  /*16180*/  SHF.R.U32.HI R35, RZ, 0x8, R172 ;  /* 0x00000008ff237819 */ /* 0x000fe400000116ac */
[----:B------:R-:W-:Y:S02]  /*16190*/  SHF.R.U32.HI R142, RZ, 0x8, R142 ;  /* 0x00000008ff8e7819 */ /* 0x000fe4000001168e */
[----:B------:R-:W-:-:S02]  /*161a0*/  LOP3.LUT R33, R33, 0xffff, RZ, 0xc0, !PT ;  /* 0x0000ffff21217812 */ /* 0x000fc400078ec0ff */
[----:B------:R-:W-:Y:S02]  /*161b0*/  LOP3.LUT R244, R244, 0xffff, RZ, 0xc0, !PT ;  /* 0x0000fffff4f47812 */ /* 0x000fe400078ec0ff */
[----:B------:R-:W-:Y:S02]  /*161c0*/  LOP3.LUT R35, R35, 0xffff, RZ, 0xc0, !PT ;  /* 0x0000ffff23237812 */ /* 0x000fe400078ec0ff */
[----:B------:R-:W-:Y:S02]  /*161d0*/  LOP3.LUT R142, R142, 0xffff, RZ, 0xc0, !PT ;  /* 0x0000ffff8e8e7812 */ /* 0x000fe400078ec0ff */
[----:B------:R-:W-:Y:S02]  /*161e0*/  PRMT R33, R33, 0x3340, R244 ;  /* 0x0000334021217816 */ /* 0x000fe400000000f4 */
[----:B--2---:R-:W-:Y:S02]  /*161f0*/  LOP3.LUT R31, R39, 0xffff, RZ, 0xc0, !PT ;  /* 0x0000ffff271f7812 */ /* 0x004fe400078ec0ff */
[----:B------:R-:W2:Y:S04]  /*16200*/  LDL.LU R39, [R1+0x410] ;  /* 0x0004100001277983 */ /* 0x000ea80000300800 */
[----:B------:R0:W-:Y:S04]  /*16210*/  STL [R1+0x13e0], R37 ;  /* 0x0013e02501007387 */ /* 0x0001e80000100800 */
[----:B------:R1:W-:Y:S01]  /*16220*/  STL [R1+0x13dc], R43 ;  /* 0x0013dc2b01007387 */ /* 0x0003e20000100800 */
[----:B0-----:R-:W-:-:S02]  /*16230*/  SHF.R.U32.HI R37, RZ, 0x8, R31 ;  /* 0x00000008ff257819 */ /* 0x001fc4000001161f */
[--C-:B-1----:R-:W-:Y:S02]  /*16240*/  PRMT R43, R31, 0x3340, R236.reuse ;  /* 0x000033401f2b7816 */ /* 0x102fe400000000ec */
[----:B------:R-:W-:Y:S02]  /*16250*/  SHF.R.U32.HI R31, RZ, 0x8, R29 ;  /* 0x00000008ff1f7819 */ /* 0x000fe4000001161d */
[----:B------:R-:W-:Y:S02]  /*16260*/  SHF.R.U32.HI R236, RZ, 0x8, R236 ;  /* 0x00000008ffec7819 */ /* 0x000fe400000116ec */
[--C-:B------:R-:W-:Y:S02]  /*16270*/  PRMT R29, R29, 0x3340, R232.reuse ;  /* 0x000033401d1d7816 */ /* 0x100fe400000000e8 */
[----:B------:R-:W-:Y:S01]  /*16280*/  SHF.R.U32.HI R232, RZ, 0x8, R232 ;  /* 0x00000008ffe87819 */ /* 0x000fe200000116e8 */
[----:B------:R-:W-:Y:S01]  /*16290*/  STL [R1+0x1358], R43 ;  /* 0x0013582b01007387 */ /* 0x000fe20000100800 */
[----:B------:R-:W-:-:S02]  /*162a0*/  LOP3.LUT R37, R37, 0xffff, RZ, 0xc0, !PT ;  /* 0x0000ffff25257812 */ /* 0x000fc400078ec0ff */
[----:B------:R-:W-:Y:S01]  /*162b0*/  LOP3.LUT R236, R236, 0xffff, RZ, 0xc0, !PT ;  /* 0x0000ffffecec7812 */ /* 0x000fe200078ec0ff */
[----:B------:R0:W-:Y:S01]  /*162c0*/  STL [R1+0x13d8], R29 ;  /* 0x0013d81d01007387 */ /* 0x0001e20000100800 */
[----:B------:R-:W-:Y:S02]  /*162d0*/  LOP3.LUT R31, R31, 0xffff, RZ, 0xc0, !PT ;  /* 0x0000ffff1f1f7812 */ /* 0x000fe400078ec0ff */
[----:B------:R-:W-:Y:S01]  /*162e0*/  LOP3.LUT R232, R232, 0xffff, RZ, 0xc0, !PT ;  /* 0x0000ffffe8e87812 */ /* 0x000fe200078ec0ff */
[----:B------:R1:W-:Y:S01]  /*162f0*/  STL [R1+0x1254], R33 ;  /* 0x0012542101007387 */ /* 0x0003e20000100800 */
[----:B0-----:R-:W-:Y:S02]  /*16300*/  PRMT R29, R35, 0x3340, R142 ;  /* 0x00003340231d7816 */ /* 0x001fe4000000008e */
[----:B------:R-:W-:Y:S02]  /*16310*/  PRMT R35, R37, 0x3340, R236 ;  /* 0x0000334025237816 */ /* 0x000fe400000000ec */
[----:B-1----:R-:W-:Y:S01]  /*16320*/  PRMT R33, R31, 0x3340, R232 ;  /* 0x000033401f217816 */ /* 0x002fe200000000e8 */
[----:B------:R3:W-:Y:S04]  /*16330*/  STL [R1+0x1250], R29 ;  /* 0x0012501d01007387 */ /* 0x0007e80000100800 */
[----:B------:R0:W-:Y:S04]  /*16340*/  STL [R1+0x113c], R35 ;  /* 0x00113c2301007387 */ /* 0x0001e80000100800 */
[----:B------:R1:W-:Y:S04]  /*16350*/  STL [R1+0x1234], R33 ;  /* 0x0012342101007387 */ /* 0x0003e80000100800 */
[----:B------:R-:W4:Y:S01]  /*16360*/  LDL.LU R43, [R1+0x424] ;  /* 0x00042400012b7983 */ /* 0x000f220000300800 */
[----:B---3--:R-:W-:-:S03]  /*16370*/  LOP3.LUT R29, R41, 0xffff, RZ, 0xc0, !PT ;  /* 0x0000ffff291d7812 */ /* 0x008fc600078ec0ff */
[----:B------:R-:W3:Y:S01]  /*16380*/  LDL.LU R41, [R1+0x420] ;  /* 0x0004200001297983 */ /* 0x000ee20000300800 */
[----:B------:R-:W-:Y:S02]  /*16390*/  F2FP.SATFINITE.E4M3.F32.PACK_AB_MERGE_C R132, R133, R132, RZ ;  /* 0x000000848584723e */ /* 0x000fe400048070ff */
[----:B------:R-:W-:Y:S02]  /*163a0*/  LOP3.LUT R234, R234, 0xffff, RZ, 0xc0, !PT ;  /* 0x0000ffffeaea7812 */ /* 0x000fe400078ec0ff */
[----:B------:R-:W-:Y:S02]  /*163b0*/  LOP3.LUT R180, R180, 0xffff, RZ, 0xc0, !PT ;  /* 0x0000ffffb4b47812 */ /* 0x000fe400078ec0ff */
[----:B------:R-:W-:Y:S02]  /*163c0*/  LOP3.LUT R132, R132, 0xffff, RZ, 0xc0, !PT ;  /* 0x0000ffff84847812 */ /* 0x000fe400078ec0ff */
[----:B------:R-:W-:Y:S02]  /*163d0*/  LOP3.LUT R228, R228, 0xffff, RZ, 0xc0, !PT ;  /* 0x0000ffffe4e47812 */ /* 0x000fe400078ec0ff */
[----:B------:R-:W-:-:S02]  /*163e0*/  PRMT R37, R180, 0x3340, R132 ;  /* 0x00003340b4257816 */ /* 0x000fc40000000084 */
[----:B------:R-:W-:Y:S02]  /*163f0*/  F2FP.SATFINITE.E4M3.F32.PACK_AB_MERGE_C R134, R135, R134, RZ ;  /* 0x000000868786723e */ /* 0x000fe400048070ff */
[----:B------:R-:W-:Y:S02]  /*16400*/  LOP3.LUT R178, R178, 0xffff, RZ, 0xc0, !PT ;  /* 0x0000ffffb2b27812 */ /* 0x000fe400078ec0ff */
[----:B------:R-:W-:Y:S02]  /*16410*/  LOP3.LUT R134, R134, 0xffff, RZ, 0xc0, !PT ;  /* 0x0000ffff86867812 */ /* 0x000fe400078ec0ff */
[----:B------:R-:W-:-:S04]  /*16420*/  SHF.R.U32.HI R132, RZ, 0x8, R132 ;  /* 0x00000008ff847819 */ /* 0x000fc80000011684 */
[----:B------:R-:W-:Y:S02]  /*16430*/  LOP3.LUT R132, R132, 0xffff, RZ, 0xc0, !PT ;  /* 0x0000ffff84847812 */ /* 0x000fe400078ec0ff */
[----:B--2---:R-:W-:Y:S02]  /*16440*/  LOP3.LUT R31, R39, 0xffff, RZ, 0xc0, !PT ;  /* 0x0000ffff271f7812 */ /* 0x004fe400078ec0ff */
[----:B------:R-:W2:Y:S02]  /*16450*/  LDL.LU R39, [R1+0x418] ;  /* 0x0004180001277983 */ /* 0x000ea40000300800 */
[----:B0-----:R-:W-:-:S05]  /*16460*/  PRMT R35, R31, 0x3340, R234 ;  /* 0x000033401f237816 */ /* 0x001fca00000000ea */
[----:B------:R-:W-:Y:S01]  /*16470*/  STL [R1+0x13d4], R35 ;  /* 0x0013d42301007387 */ /* 0x000fe20000100800 */
[----:B-1----:R-:W-:-:S03]  /*16480*/  SHF.R.U32.HI R33, RZ, 0x8, R31 ;  /* 0x00000008ff217819 */ /* 0x002fc6000001161f */
[----:B------:R0:W-:Y:S01]  /*16490*/  STL [R1+0x13d0], R37 ;  /* 0x0013d02501007387 */ /* 0x0001e20000100800 */
[----:B------:R-:W-:Y:S02]  /*164a0*/  SHF.R.U32.HI R234, RZ, 0x8, R234 ;  /* 0x00000008ffea7819 */ /* 0x000fe400000116ea */
[----:B------:R-:W-:Y:S02]  /*164b0*/  SHF.R.U32.HI R31, RZ, 0x8, R180 ;  /* 0x00000008ff1f7819 */ /* 0x000fe400000116b4 */
[----:B0-----:R-:W-:Y:S02]  /*164c0*/  PRMT R37, R29, 0x3340, R228 ;  /* 0x000033401d257816 */ /* 0x001fe400000000e4 */
[----:B------:R-:W-:Y:S02]  /*164d0*/  SHF.R.U32.HI R35, RZ, 0x8, R29 ;  /* 0x00000008ff237819 */ /* 0x000fe4000001161d */
[----:B------:R-:W-:Y:S01]  /*164e0*/  LOP3.LUT R33, R33, 0xffff, RZ, 0xc0, !PT ;  /* 0x0000ffff21217812 */ /* 0x000fe200078ec0ff */
[----:B------:R0:W-:Y:S01]  /*164f0*/  STL [R1+0x13c8], R37 ;  /* 0x0013c82501007387 */ /* 0x0001e20000100800 */
[----:B------:R-:W-:-:S02]  /*16500*/  LOP3.LUT R234, R234, 0xffff, RZ, 0xc0, !PT ;  /* 0x0000ffffeaea7812 */ /* 0x000fc400078ec0ff */
[----:B------:R-:W-:Y:S02]  /*16510*/  SHF.R.U32.HI R29, RZ, 0x8, R178 ;  /* 0x00000008ff1d7819 */ /* 0x000fe400000116b2 */
[----:B------:R-:W-:Y:S02]  /*16520*/  SHF.R.U32.HI R228, RZ, 0x8, R228 ;  /* 0x00000008ffe47819 */ /* 0x000fe400000116e4 */
[--C-:B0-----:R-:W-:Y:S02]  /*16530*/  PRMT R37, R178, 0x3340, R134.reuse ;  /* 0x00003340b2257816 */ /* 0x101fe40000000086 */
[----:B------:R-:W-:Y:S02]  /*16540*/  SHF.R.U32.HI R134, RZ, 0x8, R134 ;  /* 0x00000008ff867819 */ /* 0x000fe40000011686 */
[----:B------:R-:W-:Y:S02]  /*16550*/  LOP3.LUT R31, R31, 0xffff, RZ, 0xc0, !PT ;  /* 0x0000ffff1f1f7812 */ /* 0x000fe400078ec0ff */
[----:B------:R-:W-:-:S02]  /*16560*/  PRMT R33, R33, 0x3340, R234 ;  /* 0x0000334021217816 */ /* 0x000fc400000000ea */
[----:B------:R-:W-:Y:S02]  /*16570*/  LOP3.LUT R29, R29, 0xffff, RZ, 0xc0, !PT ;  /* 0x0000ffff1d1d7812 */ /* 0x000fe400078ec0ff */
[----:B------:R-:W-:Y:S01]  /*16580*/  LOP3.LUT R134, R134, 0xffff, RZ, 0xc0, !PT ;  /* 0x0000ffff86867812 */ /* 0x000fe200078ec0ff */
[----:B------:R0:W-:Y:S01]  /*16590*/  STL [R1+0x13cc], R37 ;  /* 0x0013cc2501007387 */ /* 0x0001e20000100800 */
[----:B------:R-:W-:Y:S02]  /*165a0*/  LOP3.LUT R35, R35, 0xffff, RZ, 0xc0, !PT ;  /* 0x0000ffff23237812 */ /* 0x000fe400078ec0ff */
[----:B------:R-:W-:Y:S01]  /*165b0*/  LOP3.LUT R228, R228, 0xffff, RZ, 0xc0, !PT ;  /* 0x0000ffffe4e47812 */ /* 0x000fe200078ec0ff */
[----:B------:R1:W-:Y:S01]  /*165c0*/  STL [R1+0x1214], R33 ;  /* 0x0012142101007387 */ /* 0x0003e20000100800 */
[----:B0-----:R-:W-:Y:S02]  /*165d0*/  PRMT R37, R31, 0x3340, R132 ;  /* 0x000033401f257816 */ /* 0x001fe40000000084 */
[----:B------:R-:W-:-:S02]  /*165e0*/  PRMT R31, R29, 0x3340, R134 ;  /* 0x000033401d1f7816 */ /* 0x000fc40000000086 */
[----:B-1----:R-:W-:Y:S01]  /*165f0*/  PRMT R33, R35, 0x3340, R228 ;  /* 0x0000334023217816 */ /* 0x002fe200000000e4 */
[----:B------:R-:W-:Y:S04]  /*16600*/  STL [R1+0x1210], R37 ;  /* 0x0012102501007387 */ /* 0x000fe80000100800 */
[----:B------:R3:W-:Y:S04]  /*16610*/  STL [R1+0x11f8], R31 ;  /* 0x0011f81f01007387 */ /* 0x0007e80000100800 */
[----:B------:R2:W-:Y:S01]  /*16620*/  STL [R1+0x11ec], R33 ;  /* 0x0011ec2101007387 */ /* 0x0005e20000100800 */
[----:B---3--:R-:W-:-:S03]  /*16630*/  LOP3.LUT R31, R41, 0xffff, RZ, 0xc0, !PT ;  /* 0x0000ffff291f7812 */ /* 0x008fc600078ec0ff */
[----:B------:R-:W3:Y:S01]  /*16640*/  LDL.LU R41, [R1+0x42c] ;  /* 0x00042c0001297983 */ /* 0x000ee20000300800 */
[----:B----4-:R-:W-:Y:S02]  /*16650*/  LOP3.LUT R29, R43, 0xffff, RZ, 0xc0, !PT ;  /* 0x0000ffff2b1d7812 */ /* 0x010fe400078ec0ff */
[----:B------:R-:W-:Y:S02]  /*16660*/  LOP3.LUT R224, R224, 0xffff, RZ, 0xc0, !PT ;  /* 0x0000ffffe0e07812 */ /* 0x000fe400078ec0ff */
[----:B------:R-:W-:Y:S02]  /*16670*/  LOP3.LUT R226, R226, 0xffff, RZ, 0xc0, !PT ;  /* 0x0000ffffe2e27812 */ /* 0x000fe400078ec0ff */
[----:B------:R-:W-:Y:S02]  /*16680*/  PRMT R37, R29, 0x3340, R224 ;  /* 0x000033401d257816 */ /* 0x000fe400000000e0 */
[----:B------:R-:W-:Y:S02]  /*16690*/  LOP3.LUT R230, R230, 0xffff, RZ, 0xc0, !PT ;  /* 0x0000ffffe6e67812 */ /* 0x000fe400078ec0ff */
[----:B------:R-:W-:-:S02]  /*166a0*/  F2FP.SATFINITE.E4M3.F32.PACK_AB_MERGE_C R128, R129, R128, RZ ;  /* 0x000000808180723e */ /* 0x000fc400048070ff */
[----:B------:R-:W-:Y:S02]  /*166b0*/  LOP3.LUT R182, R182, 0xffff, RZ, 0xc0, !PT ;  /* 0x0000ffffb6b67812 */ /* 0x000fe400078ec0ff */
[----:B------:R-:W-:Y:S02]  /*166c0*/  LOP3.LUT R128, R128, 0xffff, RZ, 0xc0, !PT ;  /* 0x0000ffff80807812 */ /* 0x000fe400078ec0ff */
[----:B------:R-:W-:Y:S02]  /*166d0*/  SHF.R.U32.HI R35, RZ, 0x8, R29 ;  /* 0x00000008ff237819 */ /* 0x000fe4000001161d */
[----:B------:R-:W-:Y:S02]  /*166e0*/  SHF.R.U32.HI R29, RZ, 0x8, R31 ;  /* 0x00000008ff1d7819 */ /* 0x000fe4000001161f */
[----:B------:R-:W-:Y:S02]  /*166f0*/  SHF.R.U32.HI R224, RZ, 0x8, R224 ;  /* 0x00000008ffe07819 */ /* 0x000fe400000116e0 */
[----:B------:R-:W-:-:S02]  /*16700*/  LOP3.LUT R35, R35, 0xffff, RZ, 0xc0, !PT ;  /* 0x0000ffff23237812 */ /* 0x000fc400078ec0ff */
[----:B------:R-:W-:Y:S02]  /*16710*/  LOP3.LUT R224, R224, 0xffff, RZ, 0xc0, !PT ;  /* 0x0000ffffe0e07812 */ /* 0x000fe400078ec0ff */
[----:B------:R-:W-:Y:S02]  /*16720*/  LOP3.LUT R29, R29, 0xffff, RZ, 0xc0, !PT ;  /* 0x0000ffff1d1d7812 */ /* 0x000fe400078ec0ff */
[----:B--2---:R-:W-:Y:S02]  /*16730*/  LOP3.LUT R33, R39, 0xffff, RZ, 0xc0, !PT ;  /* 0x0000ffff27217812 */ /* 0x004fe400078ec0ff */
[----:B------:R-:W2:Y:S04]  /*16740*/  LDL.LU R39, [R1+0x428] ;  /* 0x0004280001277983 */ /* 0x000ea80000300800 */
[----:B------:R0:W-:Y:S02]  /*16750*/  STL [R1+0x13c4], R37 ;  /* 0x0013c42501007387 */ /* 0x0001e40000100800 */
[----:B0-----:R-:W-:-:S05]  /*16760*/  PRMT R37, R31, 0x3340, R226 ;  /* 0x000033401f257816 */ /* 0x001fca00000000e2 */
[----:B------:R0:W-:Y:S01]  /*16770*/  STL [R1+0x13c0], R37 ;  /* 0x0013c02501007387 */ /* 0x0001e20000100800 */
[----:B------:R-:W-:Y:S02]  /*16780*/  SHF.R.U32.HI R31, RZ, 0x8, R33 ;  /* 0x00000008ff1f7819 */ /* 0x000fe40000011621 */
[--C-:B0-----:R-:W-:Y:S02]  /*16790*/  PRMT R37, R33, 0x3340, R230.reuse ;  /* 0x0000334021257816 */ /* 0x101fe400000000e6 */
[----:B------:R-:W-:-:S03]  /*167a0*/  SHF.R.U32.HI R230, RZ, 0x8, R230 ;  /* 0x00000008ffe67819 */ /* 0x000fc600000116e6 */
[----:B------:R0:W-:Y:S01]  /*167b0*/  STL [R1+0x13bc], R37 ;  /* 0x0013bc2501007387 */ /* 0x0001e20000100800 */
[----:B------:R-:W-:Y:S02]  /*167c0*/  SHF.R.U32.HI R33, RZ, 0x8, R182 ;  /* 0x00000008ff217819 */ /* 0x000fe400000116b6 */
[----:B------:R-:W-:Y:S02]  /*167d0*/  SHF.R.U32.HI R226, RZ, 0x8, R226 ;  /* 0x00000008ffe27819 */ /* 0x000fe400000116e2 */
[----:B------:R-:W-:Y:S02]  /*167e0*/  LOP3.LUT R31, R31, 0xffff, RZ, 0xc0, !PT ;  /* 0x0000ffff1f1f7812 */ /* 0x000fe400078ec0ff */
[--C-:B0-----:R-:W-:Y:S02]  /*167f0*/  PRMT R37, R182, 0x3340, R128.reuse ;  /* 0x00003340b6257816 */ /* 0x101fe40000000080 */
[----:B------:R-:W-:Y:S02]  /*16800*/  SHF.R.U32.HI R128, RZ, 0x8, R128 ;  /* 0x00000008ff807819 */ /* 0x000fe40000011680 */
[----:B------:R-:W-:-:S02]  /*16810*/  LOP3.LUT R230, R230, 0xffff, RZ, 0xc0, !PT ;  /* 0x0000ffffe6e67812 */ /* 0x000fc400078ec0ff */
[----:B------:R-:W-:Y:S02]  /*16820*/  LOP3.LUT R33, R33, 0xffff, RZ, 0xc0, !PT ;  /* 0x0000ffff21217812 */ /* 0x000fe400078ec0ff */
[----:B------:R-:W-:Y:S01]  /*16830*/  LOP3.LUT R128, R128, 0xffff, RZ, 0xc0, !PT ;  /* 0x0000ffff80807812 */ /* 0x000fe200078ec0ff */
[----:B------:R0:W-:Y:S01]  /*16840*/  STL [R1+0x13b8], R37 ;  /* 0x0013b82501007387 */ /* 0x0001e20000100800 */
[----:B------:R-:W-:Y:S02]  /*16850*/  LOP3.LUT R226, R226, 0xffff, RZ, 0xc0, !PT ;  /* 0x0000ffffe2e27812 */ /* 0x000fe400078ec0ff */
[----:B------:R-:W-:Y:S02]  /*16860*/  PRMT R43, R31, 0x3340, R230 ;  /* 0x000033401f2b7816 */ /* 0x000fe400000000e6 */
[----:B------:R-:W-:Y:S02]  /*16870*/  PRMT R31, R35, 0x3340, R224 ;  /* 0x00003340231f7816 */ /* 0x000fe400000000e0 */
[----:B0-----:R-:W-:-:S02]  /*16880*/  PRMT R37, R33, 0x3340, R128 ;  /* 0x0000334021257816 */ /* 0x001fc40000000080 */
[----:B------:R-:W-:Y:S01]  /*16890*/  PRMT R33, R29, 0x3340, R226 ;  /* 0x000033401d217816 */ /* 0x000fe200000000e2 */
[----:B------:R0:W-:Y:S04]  /*168a0*/  STL [R1+0x11dc], R43 ;  /* 0x0011dc2b01007387 */ /* 0x0001e80000100800 */
[----:B------:R-:W-:Y:S04]  /*168b0*/  STL [R1+0x11e0], R37 ;  /* 0x0011e02501007387 */ /* 0x000fe80000100800 */
[----:B------:R2:W-:Y:S01]  /*168c0*/  STL [R1+0x11e4], R31 ;  /* 0x0011e41f01007387 */ /* 0x0005e20000100800 */
[----:B---3--:R-:W-:-:S03]  /*168d0*/  LOP3.LUT R29, R41, 0xffff, RZ, 0xc0, !PT ;  /* 0x0000ffff291d7812 */ /* 0x008fc600078ec0ff */
[----:B------:R-:W-:Y:S04]  /*168e0*/  STL [R1+0x11e8], R33 ;  /* 0x0011e82101007387 */ /* 0x000fe80000100800 */
[----:B0-----:R-:W3:Y:S04]  /*168f0*/  LDL.LU R43, [R1+0x434] ;  /* 0x00043400012b7983 */ /* 0x001ee80000300800 */
[----:B------:R-:W4:Y:S01]  /*16900*/  LDL.LU R41, [R1+0x430] ;  /* 0x0004300001297983 */ /* 0x000f220000300800 */
[----:B------:R-:W-:Y:S02]  /*16910*/  F2FP.SATFINITE.E4M3.F32.PACK_AB_MERGE_C R124, R125, R124, RZ ;  /* 0x0000007c7d7c723e */ /* 0x000fe400048070ff */
[----:B------:R-:W-:-:S02]  /*16920*/  LOP3.LUT R222, R222, 0xffff, RZ, 0xc0, !PT ;  /* 0x0000ffffdede7812 */ /* 0x000fc400078ec0ff */
[----:B------:R-:W-:Y:S02]  /*16930*/  LOP3.LUT R186, R186, 0xffff, RZ, 0xc0, !PT ;  /* 0x0000ffffbaba7812 */ /* 0x000fe400078ec0ff */
[----:B------:R-:W-:Y:S02]  /*16940*/  LOP3.LUT R124, R124, 0xffff, RZ, 0xc0, !PT ;  /* 0x0000ffff7c7c7812 */ /* 0x000fe400078ec0ff */
[----:B------:R-:W-:Y:S02]  /*16950*/  LOP3.LUT R220, R220, 0xffff, RZ, 0xc0, !PT ;  /* 0x0000ffffdcdc7812 */ /* 0x000fe400078ec0ff */
[----:B------:R-:W-:Y:S02]  /*16960*/  F2FP.SATFINITE.E4M3.F32.PACK_AB_MERGE_C R126, R127, R126, RZ ;  /* 0x0000007e7f7e723e */ /* 0x000fe400048070ff */
[----:B------:R-:W-:Y:S02]  /*16970*/  LOP3.LUT R184, R184, 0xffff, RZ, 0xc0, !PT ;  /* 0x0000ffffb8b87812 */ /* 0x000fe400078ec0ff */
[----:B------:R-:W-:-:S02]  /*16980*/  LOP3.LUT R126, R126, 0xffff, RZ, 0xc0, !PT ;  /* 0x0000ffff7e7e7812 */ /* 0x000fc400078ec0ff */
[----:B------:R-:W-:-:S04]  /*16990*/  SHF.R.U32.HI R35, RZ, 0x8, R186 ;  /* 0x00000008ff237819 */ /* 0x000fc800000116ba */
[----:B------:R-:W-:Y:S02]  /*169a0*/  LOP3.LUT R35, R35, 0xffff, RZ, 0xc0, !PT ;  /* 0x0000ffff23237812 */ /* 0x000fe400078ec0ff */
[----:B------:R-:W-:Y:S02]  /*169b0*/  LOP3.LUT R216, R216, 0xffff, RZ, 0xc0, !PT ;  /* 0x0000ffffd8d87812 */ /* 0x000fe400078ec0ff */
[----:B------:R-:W-:Y:S02]  /*169c0*/  F2FP.SATFINITE.E4M3.F32.PACK_AB_MERGE_C R120, R121, R120, RZ ;  /* 0x000000787978723e */ /* 0x000fe400048070ff */
[----:B------:R-:W-:Y:S02]  /*169d0*/  LOP3.LUT R218, R218, 0xffff, RZ, 0xc0, !PT ;  /* 0x0000ffffdada7812 */ /* 0x000fe400078ec0ff */
[----:B------:R-:W-:Y:S02]  /*169e0*/  LOP3.LUT R188, R188, 0xffff, RZ, 0xc0, !PT ;  /* 0x0000ffffbcbc7812 */ /* 0x000fe400078ec0ff */
[----:B------:R-:W-:-:S02]  /*169f0*/  LOP3.LUT R120, R120, 0xffff, RZ, 0xc0, !PT ;  /* 0x0000ffff78787812 */ /* 0x000fc400078ec0ff */
[----:B------:R-:W-:Y:S02]  /*16a00*/  F2FP.SATFINITE.E4M3.F32.PACK_AB_MERGE_C R116, R117, R116, RZ ;  /* 0x000000747574723e */ /* 0x000fe400048070ff */
[----:B------:R-:W-:Y:S02]  /*16a10*/  LOP3.LUT R193, R193, 0xffff, RZ, 0xc0, !PT ;  /* 0x0000ffffc1c17812 */ /* 0x000fe400078ec0ff */
[----:B------:R-:W-:Y:S02]  /*16a20*/  LOP3.LUT R116, R116, 0xffff, RZ, 0xc0, !PT ;  /* 0x0000ffff74747812 */ /* 0x000fe400078ec0ff */
[----:B--2---:R-:W-:Y:S02]  /*16a30*/  LOP3.LUT R31, R39, 0xffff, RZ, 0xc0, !PT ;  /* 0x0000ffff271f7812 */ /* 0x004fe400078ec0ff */
[----:B------:R-:W-:Y:S02]  /*16a40*/  PRMT R39, R186, 0x3340, R124 ;  /* 0x00003340ba277816 */ /* 0x000fe4000000007c */
[----:B------:R-:W-:-:S05]  /*16a50*/  PRMT R37, R31, 0x3340, R222 ;  /* 0x000033401f257816 */ /* 0x000fca00000000de */
[----:B------:R-:W-:Y:S04]  /*16a60*/  STL [R1+0x13ac], R37 ;  /* 0x0013ac2501007387 */ /* 0x000fe80000100800 */
[----:B------:R0:W-:Y:S01]  /*16a70*/  STL [R1+0x13b4], R39 ;  /* 0x0013b42701007387 */ /* 0x0001e20000100800 */
[----:B------:R-:W-:Y:S02]  /*16a80*/  SHF.R.U32.HI R124, RZ, 0x8, R124 ;  /* 0x00000008ff7c7819 */ /* 0x000fe4000001167c */
[----:B0-----:R-:W-:Y:S02]  /*16a90*/  PRMT R39, R29, 0x3340, R220 ;  /* 0x000033401d277816 */ /* 0x001fe400000000dc */
[----:B------:R-:W-:-:S03]  /*16aa0*/  SHF.R.U32.HI R37, RZ, 0x8, R29 ;  /* 0x00000008ff257819 */ /* 0x000fc6000001161d */
[----:B------:R0:W-:Y:S01]  /*16ab0*/  STL [R1+0x13a8], R39 ;  /* 0x0013a82701007387 */ /* 0x0001e20000100800 */
[----:B------:R-:W-:Y:S02]  /*16ac0*/  SHF.R.U32.HI R29, RZ, 0x8, R184 ;  /* 0x00000008ff1d7819 */ /* 0x000fe400000116b8 */
[----:B------:R-:W-:Y:S02]  /*16ad0*/  SHF.R.U32.HI R33, RZ, 0x8, R31 ;  /* 0x00000008ff217819 */ /* 0x000fe4000001161f */
[----:B------:R-:W-:Y:S02]  /*16ae0*/  SHF.R.U32.HI R220, RZ, 0x8, R220 ;  /* 0x00000008ffdc7819 */ /* 0x000fe400000116dc */
[--C-:B0-----:R-:W-:Y:S02]  /*16af0*/  PRMT R39, R184, 0x3340, R126.reuse ;  /* 0x00003340b8277816 */ /* 0x101fe4000000007e */
[----:B------:R-:W-:Y:S02]  /*16b00*/  SHF.R.U32.HI R126, RZ, 0x8, R126 ;  /* 0x00000008ff7e7819 */ /* 0x000fe4000001167e */
[----:B------:R-:W-:Y:S01]  /*16b10*/  SHF.R.U32.HI R31, RZ, 0x8, R222 ;  /* 0x00000008ff1f7819 */ /* 0x000fe200000116de */
[----:B------:R0:W-:Y:S01]  /*16b20*/  STL [R1+0x13b0], R39 ;  /* 0x0013b02701007387 */ /* 0x0001e20000100800 */
[----:B------:R-:W-:-:S02]  /*16b30*/  LOP3.LUT R124, R124, 0xffff, RZ, 0xc0, !PT ;  /* 0x0000ffff7c7c7812 */ /* 0x000fc400078ec0ff */
[----:B------:R-:W-:Y:S02]  /*16b40*/  LOP3.LUT R37, R37, 0xffff, RZ, 0xc0, !PT ;  /* 0x0000ffff25257812 */ /* 0x000fe400078ec0ff */
[----:B------:R-:W-:Y:S02]  /*16b50*/  LOP3.LUT R220, R220, 0xffff, RZ, 0xc0, !PT ;  /* 0x0000ffffdcdc7812 */ /* 0x000fe400078ec0ff */
[----:B------:R-:W-:Y:S02]  /*16b60*/  LOP3.LUT R33, R33, 0xffff, RZ, 0xc0, !PT ;  /* 0x0000ffff21217812 */ /* 0x000fe400078ec0ff */
[----:B0-----:R-:W-:Y:S02]  /*16b70*/  LOP3.LUT R39, R29, 0xffff, RZ, 0xc0, !PT ;  /* 0x0000ffff1d277812 */ /* 0x001fe400078ec0ff */
[----:B------:R-:W-:Y:S02]  /*16b80*/  LOP3.LUT R29, R126, 0xffff, RZ, 0xc0, !PT ;  /* 0x0000ffff7e1d7812 */ /* 0x000fe400078ec0ff */
[----:B------:R-:W-:-:S02]  /*16b90*/  LOP3.LUT R31, R31, 0xffff, RZ, 0xc0, !PT ;  /* 0x0000ffff1f1f7812 */ /* 0x000fc400078ec0ff */
[----:B------:R-:W-:Y:S02]  /*16ba0*/  PRMT R45, R35, 0x3340, R124 ;  /* 0x00003340232d7816 */ /* 0x000fe4000000007c */
[----:B------:R-:W-:Y:S02]  /*16bb0*/  PRMT R29, R39, 0x3340, R29 ;  /* 0x00003340271d7816 */ /* 0x000fe4000000001d */
[----:B------:R-:W-:Y:S02]  /*16bc0*/  PRMT R35, R37, 0x3340, R220 ;  /* 0x0000334025237816 */ /* 0x000fe400000000dc */
[----:B------:R-:W-:Y:S01]  /*16bd0*/  PRMT R33, R33, 0x3340, R31 ;  /* 0x0000334021217816 */ /* 0x000fe2000000001f */
[----:B------:R-:W-:Y:S04]  /*16be0*/  STL [R1+0x11d4], R45 ;  /* 0x0011d42d01007387 */ /* 0x000fe80000100800 */
[----:B------:R3:W-:Y:S04]  /*16bf0*/  STL [R1+0x11d8], R29 ;  /* 0x0011d81d01007387 */ /* 0x0007e80000100800 */
[----:B------:R0:W-:Y:S04]  /*16c00*/  STL [R1+0x11cc], R35 ;  /* 0x0011cc2301007387 */ /* 0x0001e80000100800 */
[----:B------:R1:W-:Y:S01]  /*16c10*/  STL [R1+0x11d0], R33 ;  /* 0x0011d02101007387 */ /* 0x0003e20000100800 */
[----:B---3--:R-:W-:-:S03]  /*16c20*/  LOP3.LUT R29, R43, 0xffff, RZ, 0xc0, !PT ;  /* 0x0000ffff2b1d7812 */ /* 0x008fc600078ec0ff */
[----:B------:R-:W2:Y:S01]  /*16c30*/  LDL.LU R43, [R1+0x43c] ;  /* 0x00043c00012b7983 */ /* 0x000ea20000300800 */
[----:B----4-:R-:W-:-:S03]  /*16c40*/  LOP3.LUT R31, R41, 0xffff, RZ, 0xc0, !PT ;  /* 0x0000ffff291f7812 */ /* 0x010fc600078ec0ff */
[----:B------:R-:W3:Y:S01]  /*16c50*/  LDL.LU R41, [R1+0x438] ;  /* 0x0004380001297983 */ /* 0x000ee20000300800 */
[----:B0-----:R-:W-:Y:S02]  /*16c60*/  PRMT R35, R29, 0x3340, R216 ;  /* 0x000033401d237816 */ /* 0x001fe400000000d8 */
[----:B-1----:R-:W-:-:S03]  /*16c70*/  SHF.R.U32.HI R33, RZ, 0x8, R29 ;  /* 0x00000008ff217819 */ /* 0x002fc6000001161d */
[----:B------:R0:W-:Y:S01]  /*16c80*/  STL [R1+0x13a4], R35 ;  /* 0x0013a42301007387 */ /* 0x0001e20000100800 */
[--C-:B------:R-:W-:Y:S02]  /*16c90*/  PRMT R37, R188, 0x3340, R120.reuse ;  /* 0x00003340bc257816 */ /* 0x100fe40000000078 */
[----:B------:R-:W-:Y:S02]  /*16ca0*/  SHF.R.U32.HI R29, RZ, 0x8, R31 ;  /* 0x00000008ff1d7819 */ /* 0x000fe4000001161f */
[----:B------:R-:W-:Y:S02]  /*16cb0*/  SHF.R.U32.HI R120, RZ, 0x8, R120 ;  /* 0x00000008ff787819 */ /* 0x000fe40000011678 */
[----:B0-----:R-:W-:Y:S02]  /*16cc0*/  PRMT R35, R31, 0x3340, R218 ;  /* 0x000033401f237816 */ /* 0x001fe400000000da */
[----:B------:R-:W-:Y:S02]  /*16cd0*/  SHF.R.U32.HI R31, RZ, 0x8, R188 ;  /* 0x00000008ff1f7819 */ /* 0x000fe400000116bc */
[----:B------:R-:W-:Y:S01]  /*16ce0*/  SHF.R.U32.HI R216, RZ, 0x8, R216 ;  /* 0x00000008ffd87819 */ /* 0x000fe200000116d8 */
[----:B------:R0:W-:Y:S01]  /*16cf0*/  STL [R1+0x13a0], R35 ;  /* 0x0013a02301007387 */ /* 0x0001e20000100800 */
[----:B------:R-:W-:-:S02]  /*16d00*/  SHF.R.U32.HI R218, RZ, 0x8, R218 ;  /* 0x00000008ffda7819 */ /* 0x000fc400000116da */
[--C-:B------:R-:W-:Y:S01]  /*16d10*/  PRMT R39, R193, 0x3340, R116.reuse ;  /* 0x00003340c1277816 */ /* 0x100fe20000000074 */
[----:B------:R1:W-:Y:S01]  /*16d20*/  STL [R1+0x1398], R37 ;  /* 0x0013982501007387 */ /* 0x0003e20000100800 */
[----:B------:R-:W-:Y:S02]  /*16d30*/  SHF.R.U32.HI R116, RZ, 0x8, R116 ;  /* 0x00000008ff747819 */ /* 0x000fe40000011674 */
[----:B------:R-:W-:Y:S02]  /*16d40*/  LOP3.LUT R33, R33, 0xffff, RZ, 0xc0, !PT ;  /* 0x0000ffff21217812 */ /* 0x000fe400078ec0ff */
[----:B0-----:R-:W-:Y:S02]  /*16d50*/  SHF.R.U32.HI R35, RZ, 0x8, R193 ;  /* 0x00000008ff237819 */ /* 0x001fe400000116c1 */
[----:B------:R-:W-:Y:S02]  /*16d60*/  LOP3.LUT R216, R216, 0xffff, RZ, 0xc0, !PT ;  /* 0x0000ffffd8d87812 */ /* 0x000fe400078ec0ff */
[----:B-1----:R-:W-:-:S02]  /*16d70*/  LOP3.LUT R37, R31, 0xffff, RZ, 0xc0, !PT ;  /* 0x0000ffff1f257812 */ /* 0x002fc400078ec0ff */
[----:B------:R-:W-:Y:S01]  /*16d80*/  LOP3.LUT R31, R120, 0xffff, RZ, 0xc0, !PT ;  /* 0x0000ffff781f7812 */ /* 0x000fe200078ec0ff */
[----:B------:R0:W-:Y:S01]  /*16d90*/  STL [R1+0x139c], R39 ;  /* 0x00139c2701007387 */ /* 0x0001e20000100800 */
[----:B------:R-:W-:Y:S02]  /*16da0*/  LOP3.LUT R29, R29, 0xffff, RZ, 0xc0, !PT ;  /* 0x0000ffff1d1d7812 */ /* 0x000fe400078ec0ff */
[----:B------:R-:W-:Y:S02]  /*16db0*/  LOP3.LUT R218, R218, 0xffff, RZ, 0xc0, !PT ;  /* 0x0000ffffdada7812 */ /* 0x000fe400078ec0ff */
[----:B------:R-:W-:Y:S02]  /*16dc0*/  LOP3.LUT R35, R35, 0xffff, RZ, 0xc0, !PT ;  /* 0x0000ffff23237812 */ /* 0x000fe400078ec0ff */
[----:B------:R-:W-:Y:S02]  /*16dd0*/  LOP3.LUT R116, R116, 0xffff, RZ, 0xc0, !PT ;  /* 0x0000ffff74747812 */ /* 0x000fe400078ec0ff */
[----:B0-----:R-:W-:-:S02]  /*16de0*/  PRMT R39, R37, 0x3340, R31 ;  /* 0x0000334025277816 */ /* 0x001fc4000000001f */
[----:B------:R-:W-:Y:S02]  /*16df0*/  PRMT R37, R33, 0x3340, R216 ;  /* 0x0000334021257816 */ /* 0x000fe400000000d8 */
[----:B------:R-:W-:Y:S02]  /*16e00*/  PRMT R31, R29, 0x3340, R218 ;  /* 0x000033401d1f7816 */ /* 0x000fe400000000da */
[----:B------:R-:W-:Y:S01]  /*16e10*/  PRMT R33, R35, 0x3340, R116 ;  /* 0x0000334023217816 */ /* 0x000fe20000000074 */
[----:B------:R0:W-:Y:S04]  /*16e20*/  STL [R1+0x11bc], R39 ;  /* 0x0011bc2701007387 */ /* 0x0001e80000100800 */
[----:B------:R-:W-:Y:S04]  /*16e30*/  STL [R1+0x11c0], R37 ;  /* 0x0011c02501007387 */ /* 0x000fe80000100800 */
[----:B------:R3:W-:Y:S04]  /*16e40*/  STL [R1+0x11c4], R31 ;  /* 0x0011c41f01007387 */ /* 0x0007e80000100800 */
[----:B------:R1:W-:Y:S04]  /*16e50*/  STL [R1+0x11c8], R33 ;  /* 0x0011c82101007387 */ /* 0x0003e80000100800 */
[----:B------:R-:W4:Y:S04]  /*16e60*/  LDL.LU R47, [R1+0x444] ;  /* 0x00044400012f7983 */ /* 0x000f280000300800 */
[----:B------:R-:W4:Y:S01]  /*16e70*/  LDL.LU R45, [R1+0x440] ;  /* 0x00044000012d7983 */ /* 0x000f220000300800 */
[----:B------:R-:W-:-:S02]  /*16e80*/  F2FP.SATFINITE.E4M3.F32.PACK_AB_MERGE_C R112, R113, R112, RZ ;  /* 0x000000707170723e */ /* 0x000fc400048070ff */
[----:B------:R-:W-:Y:S02]  /*16e90*/  LOP3.LUT R214, R214, 0xffff, RZ, 0xc0, !PT ;  /* 0x0000ffffd6d67812 */ /* 0x000fe400078ec0ff */
[----:B------:R-:W-:Y:S02]  /*16ea0*/  LOP3.LUT R195, R195, 0xffff, RZ, 0xc0, !PT ;  /* 0x0000ffffc3c37812 */ /* 0x000fe400078ec0ff */
[----:B------:R-:W-:Y:S02]  /*16eb0*/  LOP3.LUT R112, R112, 0xffff, RZ, 0xc0, !PT ;  /* 0x0000ffff70707812 */ /* 0x000fe400078ec0ff */
[----:B------:R-:W-:Y:S02]  /*16ec0*/  F2FP.SATFINITE.E4M3.F32.PACK_AB_MERGE_C R118, R119, R118, RZ ;  /* 0x000000767776723e */ /* 0x000fe400048070ff */
[----:B------:R-:W-:Y:S02]  /*16ed0*/  LOP3.LUT R191, R191, 0xffff, RZ, 0xc0, !PT ;  /* 0x0000ffffbfbf7812 */ /* 0x000fe400078ec0ff */
[----:B------:R-:W-:-:S02]  /*16ee0*/  LOP3.LUT R212, R212, 0xffff, RZ, 0xc0, !PT ;  /* 0x0000ffffd4d47812 */ /* 0x000fc400078ec0ff */
[----:B------:R-:W-:Y:S02]  /*16ef0*/  LOP3.LUT R118, R118, 0xffff, RZ, 0xc0, !PT ;  /* 0x0000ffff76767812 */ /* 0x000fe400078ec0ff */
[----:B0-----:R-:W-:Y:S02]  /*16f00*/  SHF.R.U32.HI R39, RZ, 0x8, R191 ;  /* 0x00000008ff277819 */ /* 0x001fe400000116bf */
[----:B------:R-:W-:Y:S02]  /*16f10*/  SHF.R.U32.HI R35, RZ, 0x8, R214 ;  /* 0x00000008ff237819 */ /* 0x000fe400000116d6 */
[----:B------:R-:W-:Y:S02]  /*16f20*/  PRMT R49, R191, 0x3340, R118 ;  /* 0x00003340bf317816 */ /* 0x000fe40000000076 */
[----:B------:R-:W-:Y:S02]  /*16f30*/  LOP3.LUT R39, R39, 0xffff, RZ, 0xc0, !PT ;  /* 0x0000ffff27277812 */ /* 0x000fe400078ec0ff */
[----:B------:R-:W-:-:S02]  /*16f40*/  LOP3.LUT R35, R35, 0xffff, RZ, 0xc0, !PT ;  /* 0x0000ffff23237812 */ /* 0x000fc400078ec0ff */
[----:B---3--:R-:W-:Y:S02]  /*16f50*/  LOP3.LUT R31, R41, 0xffff, RZ, 0xc0, !PT ;  /* 0x0000ffff291f7812 */ /* 0x008fe400078ec0ff */
[----:B------:R-:W-:Y:S02]  /*16f60*/  PRMT R41, R195, 0x3340, R112 ;  /* 0x00003340c3297816 */ /* 0x000fe40000000070 */
[----:B------:R-:W-:Y:S02]  /*16f70*/  PRMT R37, R31, 0x3340, R214 ;  /* 0x000033401f257816 */ /* 0x000fe400000000d6 */
[----:B--2---:R-:W-:-:S03]  /*16f80*/  LOP3.LUT R29, R43, 0xffff, RZ, 0xc0, !PT ;  /* 0x0000ffff2b1d7812 */ /* 0x004fc600078ec0ff */
[----:B------:R-:W-:Y:S01]  /*16f90*/  STL [R1+0x1390], R37 ;  /* 0x0013902501007387 */ /* 0x000fe20000100800 */
[----:B------:R-:W-:-:S03]  /*16fa0*/  SHF.R.U32.HI R43, RZ, 0x8, R118 ;  /* 0x00000008ff2b7819 */ /* 0x000fc60000011676 */
[----:B------:R0:W-:Y:S01]  /*16fb0*/  STL [R1+0x138c], R41 ;  /* 0x00138c2901007387 */ /* 0x0001e20000100800 */
[----:B-1----:R-:W-:Y:S02]  /*16fc0*/  SHF.R.U32.HI R33, RZ, 0x8, R31 ;  /* 0x00000008ff217819 */ /* 0x002fe4000001161f */
[----:B------:R-:W-:Y:S02]  /*16fd0*/  SHF.R.U32.HI R31, RZ, 0x8, R195 ;  /* 0x00000008ff1f7819 */ /* 0x000fe400000116c3 */
[----:B------:R-:W-:Y:S02]  /*16fe0*/  LOP3.LUT R43, R43, 0xffff, RZ, 0xc0, !PT ;  /* 0x0000ffff2b2b7812 */ /* 0x000fe400078ec0ff */
[----:B0-----:R-:W-:Y:S02]  /*16ff0*/  SHF.R.U32.HI R41, RZ, 0x8, R29 ;  /* 0x00000008ff297819 */ /* 0x001fe4000001161d */
[--C-:B------:R-:W-:Y:S02]  /*17000*/  PRMT R29, R29, 0x3340, R212.reuse ;  /* 0x000033401d1d7816 */ /* 0x100fe400000000d4 */
[----:B------:R-:W-:-:S02]  /*17010*/  SHF.R.U32.HI R212, RZ, 0x8, R212 ;  /* 0x00000008ffd47819 */ /* 0x000fc400000116d4 */
[----:B------:R-:W-:Y:S02]  /*17020*/  SHF.R.U32.HI R37, RZ, 0x8, R112 ;  /* 0x00000008ff257819 */ /* 0x000fe40000011670 */
[----:B------:R-:W-:Y:S02]  /*17030*/  LOP3.LUT R41, R41, 0xffff, RZ, 0xc0, !PT ;  /* 0x0000ffff29297812 */ /* 0x000fe400078ec0ff */
[----:B------:R-:W-:Y:S02]  /*17040*/  LOP3.LUT R212, R212, 0xffff, RZ, 0xc0, !PT ;  /* 0x0000ffffd4d47812 */ /* 0x000fe400078ec0ff */
[----:B------:R-:W-:Y:S01]  /*17050*/  LOP3.LUT R33, R33, 0xffff, RZ, 0xc0, !PT ;  /* 0x0000ffff21217812 */ /* 0x000fe200078ec0ff */
[----:B------:R-:W-:Y:S01]  /*17060*/  STL [R1+0x1394], R49 ;  /* 0x0013943101007387 */ /* 0x000fe20000100800 */
[----:B------:R-:W-:Y:S02]  /*17070*/  LOP3.LUT R31, R31, 0xffff, RZ, 0xc0, !PT ;  /* 0x0000ffff1f1f7812 */ /* 0x000fe400078ec0ff */
[----:B------:R-:W-:Y:S01]  /*17080*/  LOP3.LUT R37, R37, 0xffff, RZ, 0xc0, !PT ;  /* 0x0000ffff25257812 */ /* 0x000fe200078ec0ff */
[----:B------:R0:W-:Y:S01]  /*17090*/  STL [R1+0x1380], R29 ;  /* 0x0013801d01007387 */ /* 0x0001e20000100800 */
[----:B------:R-:W-:-:S02]  /*170a0*/  PRMT R43, R39, 0x3340, R43 ;  /* 0x00003340272b7816 */ /* 0x000fc4000000002b */
[----:B------:R-:W-:-:S03]  /*170b0*/  PRMT R39, R41, 0x3340, R212 ;  /* 0x0000334029277816 */ /* 0x000fc600000000d4 */
[----:B------:R-:W-:Y:S01]  /*170c0*/  STL [R1+0x11b8], R43 ;  /* 0x0011b82b01007387 */ /* 0x000fe20000100800 */
[----:B0-----:R-:W-:Y:S02]  /*170d0*/  PRMT R29, R33, 0x3340, R35 ;  /* 0x00003340211d7816 */ /* 0x001fe40000000023 */
[----:B------:R-:W-:Y:S01]  /*170e0*/  PRMT R33, R31, 0x3340, R37 ;  /* 0x000033401f217816 */ /* 0x000fe20000000025 */
[----:B------:R-:W-:Y:S04]  /*170f0*/  STL [R1+0x11ac], R39 ;  /* 0x0011ac2701007387 */ /* 0x000fe80000100800 */
[----:B------:R0:W-:Y:S04]  /*17100*/  STL [R1+0x11b0], R29 ;  /* 0x0011b01d01007387 */ /* 0x0001e80000100800 */
[----:B------:R-:W-:Y:S04]  /*17110*/  STL [R1+0x11b4], R33 ;  /* 0x0011b42101007387 */ /* 0x000fe80000100800 */
[----:B------:R-:W2:Y:S01]  /*17120*/  LDL.LU R49, [R1+0x454] ;  /* 0x0004540001317983 */ /* 0x000ea20000300800 */
[----:B----4-:R-:W-:-:S03]  /*17130*/  LOP3.LUT R31, R47, 0xffff, RZ, 0xc0, !PT ;  /* 0x0000ffff2f1f7812 */ /* 0x010fc600078ec0ff */
[----:B------:R-:W3:Y:S01]  /*17140*/  LDL.LU R47, [R1+0x44c] ;  /* 0x00044c00012f7983 */ /* 0x000ee20000300800 */
[----:B0-----:R-:W-:-:S03]  /*17150*/  LOP3.LUT R29, R45, 0xffff, RZ, 0xc0, !PT ;  /* 0x0000ffff2d1d7812 */ /* 0x001fc600078ec0ff */
[----:B------:R-:W4:Y:S01]  /*17160*/  LDL.LU R45, [R1+0x448] ;  /* 0x00044800012d7983 */ /* 0x000f220000300800 */
[----:B------:R-:W-:Y:S02]  /*17170*/  LOP3.LUT R208, R208, 0xffff, RZ, 0xc0, !PT ;  /* 0x0000ffffd0d07812 */ /* 0x000fe400078ec0ff */
[----:B------:R-:W-:Y:S02]  /*17180*/  F2FP.SATFINITE.E4M3.F32.PACK_AB_MERGE_C R108, R109, R108, RZ ;  /* 0x0000006c6d6c723e */ /* 0x000fe400048070ff */
[----:B------:R-:W-:Y:S02]  /*17190*/  SHF.R.U32.HI R41, RZ, 0x8, R31 ;  /* 0x00000008ff297819 */ /* 0x000fe4000001161f */
[----:B------:R-:W-:Y:S02]  /*171a0*/  PRMT R31, R31, 0x3340, R208 ;  /* 0x000033401f1f7816 */ /* 0x000fe400000000d0 */
[----:B------:R-:W-:Y:S02]  /*171b0*/  LOP3.LUT R210, R210, 0xffff, RZ, 0xc0, !PT ;  /* 0x0000ffffd2d27812 */ /* 0x000fe400078ec0ff */
[----:B------:R-:W-:-:S02]  /*171c0*/  LOP3.LUT R199, R199, 0xffff, RZ, 0xc0, !PT ;  /* 0x0000ffffc7c77812 */ /* 0x000fc400078ec0ff */
[----:B------:R-:W-:Y:S01]  /*171d0*/  LOP3.LUT R108, R108, 0xffff, RZ, 0xc0, !PT ;  /* 0x0000ffff6c6c7812 */ /* 0x000fe200078ec0ff */
[----:B------:R0:W-:Y:S01]  /*171e0*/  STL [R1+0x1370], R31 ;  /* 0x0013701f01007387 */ /* 0x0001e20000100800 */
[----:B------:R-:W-:Y:S02]  /*171f0*/  F2FP.SATFINITE.E4M3.F32.PACK_AB_MERGE_C R110, R111, R110, RZ ;  /* 0x0000006e6f6e723e */ /* 0x000fe400048070ff */
[----:B------:R-:W-:Y:S02]  /*17200*/  SHF.R.U32.HI R37, RZ, 0x8, R29 ;  /* 0x00000008ff257819 */ /* 0x000fe4000001161d */
[----:B------:R-:W-:Y:S02]  /*17210*/  PRMT R29, R29, 0x3340, R210 ;  /* 0x000033401d1d7816 */ /* 0x000fe400000000d2 */
[----:B------:R-:W-:Y:S02]  /*17220*/  LOP3.LUT R197, R197, 0xffff, RZ, 0xc0, !PT ;  /* 0x0000ffffc5c57812 */ /* 0x000fe400078ec0ff */
[----:B0-----:R-:W-:-:S02]  /*17230*/  PRMT R31, R199, 0x3340, R108 ;  /* 0x00003340c71f7816 */ /* 0x001fc4000000006c */
[----:B------:R-:W-:Y:S01]  /*17240*/  LOP3.LUT R110, R110, 0xffff, RZ, 0xc0, !PT ;  /* 0x0000ffff6e6e7812 */ /* 0x000fe200078ec0ff */
[----:B------:R0:W-:Y:S01]  /*17250*/  STL [R1+0x1374], R29 ;  /* 0x0013741d01007387 */ /* 0x0001e20000100800 */
[----:B------:R-:W-:Y:S02]  /*17260*/  SHF.R.U32.HI R43, RZ, 0x8, R208 ;  /* 0x00000008ff2b7819 */ /* 0x000fe400000116d0 */
[----:B------:R-:W-:Y:S01]  /*17270*/  SHF.R.U32.HI R39, RZ, 0x8, R210 ;  /* 0x00000008ff277819 */ /* 0x000fe200000116d2 */
[----:B------:R1:W-:Y:S01]  /*17280*/  STL [R1+0x1378], R31 ;  /* 0x0013781f01007387 */ /* 0x0003e20000100800 */
[----:B------:R-:W-:Y:S02]  /*17290*/  SHF.R.U32.HI R33, RZ, 0x8, R199 ;  /* 0x00000008ff217819 */ /* 0x000fe400000116c7 */
[----:B------:R-:W-:Y:S02]  /*172a0*/  SHF.R.U32.HI R35, RZ, 0x8, R108 ;  /* 0x00000008ff237819 */ /* 0x000fe4000001166c */
[----:B------:R-:W-:-:S02]  /*172b0*/  LOP3.LUT R41, R41, 0xffff, RZ, 0xc0, !PT ;  /* 0x0000ffff29297812 */ /* 0x000fc400078ec0ff */
[----:B0-----:R-:W-:Y:S02]  /*172c0*/  SHF.R.U32.HI R29, RZ, 0x8, R197 ;  /* 0x00000008ff1d7819 */ /* 0x001fe400000116c5 */
[----:B------:R-:W-:Y:S02]  /*172d0*/  LOP3.LUT R43, R43, 0xffff, RZ, 0xc0, !PT ;  /* 0x0000ffff2b2b7812 */ /* 0x000fe400078ec0ff */
[----:B-1----:R-:W-:Y:S02]  /*172e0*/  SHF.R.U32.HI R31, RZ, 0x8, R110 ;  /* 0x00000008ff1f7819 */ /* 0x002fe4000001166e */
[----:B------:R-:W-:Y:S02]  /*172f0*/  LOP3.LUT R37, R37, 0xffff, RZ, 0xc0, !PT ;  /* 0x0000ffff25257812 */ /* 0x000fe400078ec0ff */
[----:B------:R-:W-:Y:S02]  /*17300*/  LOP3.LUT R39, R39, 0xffff, RZ, 0xc0, !PT ;  /* 0x0000ffff27277812 */ /* 0x000fe400078ec0ff */
[----:B------:R-:W-:-:S02]  /*17310*/  LOP3.LUT R33, R33, 0xffff, RZ, 0xc0, !PT ;  /* 0x0000ffff21217812 */ /* 0x000fc400078ec0ff */
[----:B------:R-:W-:Y:S02]  /*17320*/  LOP3.LUT R35, R35, 0xffff, RZ, 0xc0, !PT ;  /* 0x0000ffff23237812 */ /* 0x000fe400078ec0ff */
[----:B------:R-:W-:Y:S02]  /*17330*/  PRMT R51, R197, 0x3340, R110 ;  /* 0x00003340c5337816 */ /* 0x000fe4000000006e */
[----:B------:R-:W-:Y:S02]  /*17340*/  LOP3.LUT R29, R29, 0xffff, RZ, 0xc0, !PT ;  /* 0x0000ffff1d1d7812 */ /* 0x000fe400078ec0ff */
[----:B------:R-:W-:Y:S02]  /*17350*/  LOP3.LUT R31, R31, 0xffff, RZ, 0xc0, !PT ;  /* 0x0000ffff1f1f7812 */ /* 0x000fe400078ec0ff */
[----:B------:R-:W-:Y:S02]  /*17360*/  PRMT R41, R41, 0x3340, R43 ;  /* 0x0000334029297816 */ /* 0x000fe4000000002b */
[----:B------:R-:W-:-:S02]  /*17370*/  PRMT R37, R37, 0x3340, R39 ;  /* 0x0000334025257816 */ /* 0x000fc40000000027 */
[----:B------:R-:W-:Y:S01]  /*17380*/  PRMT R33, R33, 0x3340, R35 ;  /* 0x0000334021217816 */ /* 0x000fe20000000023 */
[----:B------:R-:W-:Y:S01]  /*17390*/  STL [R1+0x137c], R51 ;  /* 0x00137c3301007387 */ /* 0x000fe20000100800 */
[----:B------:R-:W-:-:S03]  /*173a0*/  PRMT R29, R29, 0x3340, R31 ;  /* 0x000033401d1d7816 */ /* 0x000fc6000000001f */
[----:B------:R-:W-:Y:S04]  /*173b0*/  STL [R1+0x119c], R41 ;  /* 0x00119c2901007387 */ /* 0x000fe80000100800 */
[----:B------:R-:W-:Y:S04]  /*173c0*/  STL [R1+0x11a0], R37 ;  /* 0x0011a02501007387 */ /* 0x000fe80000100800 */
[----:B------:R3:W-:Y:S04]  /*173d0*/  STL [R1+0x11a4], R33 ;  /* 0x0011a42101007387 */ /* 0x0007e80000100800 */
[----:B------:R-:W-:Y:S01]  /*173e0*/  STL [R1+0x11a8], R29 ;  /* 0x0011a81d01007387 */ /* 0x000fe20000100800 */
[----:B---3--:R-:W-:-:S03]  /*173f0*/  LOP3.LUT R33, R47, 0xffff, RZ, 0xc0, !PT ;  /* 0x0000ffff2f217812 */ /* 0x008fc600078ec0ff */
[----:B------:R-:W3:Y:S01]  /*17400*/  LDL.LU R47, [R1+0x45c] ;  /* 0x00045c00012f7983 */ /* 0x000ee20000300800 */
[----:B----4-:R-:W-:-:S03]  /*17410*/  LOP3.LUT R35, R45, 0xffff, RZ, 0xc0, !PT ;  /* 0x0000ffff2d237812 */ /* 0x010fc600078ec0ff */
[----:B------:R-:W4:Y:S01]  /*17420*/  LDL.LU R45, [R1+0x450] ;  /* 0x00045000012d7983 */ /* 0x000f220000300800 */
[----:B--2---:R-:W-:Y:S02]  /*17430*/  LOP3.LUT R31, R49, 0xffff, RZ, 0xc0, !PT ;  /* 0x0000ffff311f7812 */ /* 0x004fe400078ec0ff */
[----:B------:R-:W-:Y:S02]  /*17440*/  LOP3.LUT R200, R200, 0xffff, RZ, 0xc0, !PT ;  /* 0x0000ffffc8c87812 */ /* 0x000fe400078ec0ff */
[----:B------:R-:W-:Y:S02]  /*17450*/  LOP3.LUT R206, R206, 0xffff, RZ, 0xc0, !PT ;  /* 0x0000ffffcece7812 */ /* 0x000fe400078ec0ff */
[----:B------:R-:W-:Y:S02]  /*17460*/  PRMT R39, R31, 0x3340, R200 ;  /* 0x000033401f277816 */ /* 0x000fe400000000c8 */
[----:B------:R-:W-:Y:S02]  /*17470*/  SHF.R.U32.HI R37, RZ, 0x8, R35 ;  /* 0x00000008ff257819 */ /* 0x000fe40000011623 */
[----:B------:R-:W-:-:S02]  /*17480*/  PRMT R35, R35, 0x3340, R206 ;  /* 0x0000334023237816 */ /* 0x000fc400000000ce */
[----:B------:R-:W-:Y:S01]  /*17490*/  LOP3.LUT R204, R204, 0xffff, RZ, 0xc0, !PT ;  /* 0x0000ffffcccc7812 */ /* 0x000fe200078ec0ff */
[----:B------:R-:W-:Y:S01]  /*174a0*/  STL [R1+0x136c], R39 ;  /* 0x00136c2701007387 */ /* 0x000fe20000100800 */
[----:B------:R-:W-:-:S03]  /*174b0*/  F2FP.SATFINITE.E4M3.F32.PACK_AB_MERGE_C R104, R105, R104, RZ ;  /* 0x000000686968723e */ /* 0x000fc600048070ff */
[----:B------:R0:W-:Y:S01]  /*174c0*/  STL [R1+0x1364], R35 ;  /* 0x0013642301007387 */ /* 0x0001e20000100800 */
[----:B------:R-:W-:Y:S02]  /*174d0*/  LOP3.LUT R201, R201, 0xffff, RZ, 0xc0, !PT ;  /* 0x0000ffffc9c97812 */ /* 0x000fe400078ec0ff */
[----:B------:R-:W-:Y:S02]  /*174e0*/  LOP3.LUT R104, R104, 0xffff, RZ, 0xc0, !PT ;  /* 0x0000ffff68687812 */ /* 0x000fe400078ec0ff */
[----:B------:R-:W-:Y:S02]  /*174f0*/  SHF.R.U32.HI R41, RZ, 0x8, R33 ;  /* 0x00000008ff297819 */ /* 0x000fe40000011621 */
[--C-:B0-----:R-:W-:Y:S02]  /*17500*/  PRMT R35, R33, 0x3340, R204.reuse ;  /* 0x0000334021237816 */ /* 0x101fe400000000cc */
[----:B------:R-:W-:Y:S02]  /*17510*/  SHF.R.U32.HI R43, RZ, 0x8, R204 ;  /* 0x00000008ff2b7819 */ /* 0x000fe400000116cc */
[----:B------:R-:W-:Y:S01]  /*17520*/  SHF.R.U32.HI R39, RZ, 0x8, R206 ;  /* 0x00000008ff277819 */ /* 0x000fe200000116ce */
[----:B------:R0:W-:Y:S01]  /*17530*/  STL [R1+0x1360], R35 ;  /* 0x0013602301007387 */ /* 0x0001e20000100800 */
[----:B------:R-:W-:-:S02]  /*17540*/  SHF.R.U32.HI R29, RZ, 0x8, R31 ;  /* 0x00000008ff1d7819 */ /* 0x000fc4000001161f */
[----:B------:R-:W-:Y:S02]  /*17550*/  SHF.R.U32.HI R33, RZ, 0x8, R201 ;  /* 0x00000008ff217819 */ /* 0x000fe400000116c9 */
[----:B------:R-:W-:Y:S02]  /*17560*/  SHF.R.U32.HI R31, RZ, 0x8, R200 ;  /* 0x00000008ff1f7819 */ /* 0x000fe400000116c8 */
[----:B------:R-:W-:Y:S02]  /*17570*/  LOP3.LUT R41, R41, 0xffff, RZ, 0xc0, !PT ;  /* 0x0000ffff29297812 */ /* 0x000fe400078ec0ff */
[----:B0-----:R-:W-:Y:S02]  /*17580*/  SHF.R.U32.HI R35, RZ, 0x8, R104 ;  /* 0x00000008ff237819 */ /* 0x001fe40000011668 */
[----:B------:R-:W-:Y:S02]  /*17590*/  LOP3.LUT R43, R43, 0xffff, RZ, 0xc0, !PT ;  /* 0x0000ffff2b2b7812 */ /* 0x000fe400078ec0ff */
[----:B------:R-:W-:-:S02]  /*175a0*/  LOP3.LUT R37, R37, 0xffff, RZ, 0xc0, !PT ;  /* 0x0000ffff25257812 */ /* 0x000fc400078ec0ff */
[----:B------:R-:W-:Y:S02]  /*175b0*/  LOP3.LUT R39, R39, 0xffff, RZ, 0xc0, !PT ;  /* 0x0000ffff27277812 */ /* 0x000fe400078ec0ff */
[----:B------:R-:W-:Y:S02]  /*175c0*/  LOP3.LUT R33, R33, 0xffff, RZ, 0xc0, !PT ;  /* 0x0000ffff21217812 */ /* 0x000fe400078ec0ff */
[----:B------:R-:W-:Y:S02]  /*175d0*/  LOP3.LUT R35, R35, 0xffff, RZ, 0xc0, !PT ;  /* 0x0000ffff23237812 */ /* 0x000fe400078ec0ff */
[----:B------:R-:W-:Y:S02]  /*175e0*/  PRMT R49, R201, 0x3340, R104 ;  /* 0x00003340c9317816 */ /* 0x000fe40000000068 */
[----:B------:R-:W-:Y:S02]  /*175f0*/  LOP3.LUT R29, R29, 0xffff, RZ, 0xc0, !PT ;  /* 0x0000ffff1d1d7812 */ /* 0x000fe400078ec0ff */
[----:B------:R-:W-:-:S02]  /*17600*/  LOP3.LUT R31, R31, 0xffff, RZ, 0xc0, !PT ;  /* 0x0000ffff1f1f7812 */ /* 0x000fc400078ec0ff */
[----:B------:R-:W-:Y:S02]  /*17610*/  PRMT R41, R41, 0x3340, R43 ;  /* 0x0000334029297816 */ /* 0x000fe4000000002b */
[----:B------:R-:W-:Y:S02]  /*17620*/  PRMT R37, R37, 0x3340, R39 ;  /* 0x0000334025257816 */ /* 0x000fe40000000027 */
[----:B------:R-:W-:Y:S01]  /*17630*/  PRMT R35, R33, 0x3340, R35 ;  /* 0x0000334021237816 */ /* 0x000fe20000000023 */
[----:B------:R-:W-:Y:S01]  /*17640*/  STL [R1+0x1368], R49 ;  /* 0x0013683101007387 */ /* 0x000fe20000100800 */
[----:B------:R-:W-:-:S03]  /*17650*/  PRMT R33, R29, 0x3340, R31 ;  /* 0x000033401d217816 */ /* 0x000fc6000000001f */
[----:B------:R0:W-:Y:S04]  /*17660*/  STL [R1+0x118c], R41 ;  /* 0x00118c2901007387 */ /* 0x0001e80000100800 */
[----:B------:R-:W-:Y:S04]  /*17670*/  STL [R1+0x1190], R37 ;  /* 0x0011902501007387 */ /* 0x000fe80000100800 */
[----:B------:R-:W-:Y:S04]  /*17680*/  STL [R1+0x1194], R35 ;  /* 0x0011942301007387 */ /* 0x000fe80000100800 */
[----:B------:R1:W-:Y:S01]  /*17690*/  STL [R1+0x1198], R33 ;  /* 0x0011982101007387 */ /* 0x0003e20000100800 */
[----:B---3--:R-:W-:-:S03]  /*176a0*/  LOP3.LUT R31, R47, 0xffff, RZ, 0xc0, !PT ;  /* 0x0000ffff2f1f7812 */ /* 0x008fc600078ec0ff */
[----:B------:R-:W2:Y:S01]  /*176b0*/  LDL.LU R47, [R1+0x624] ;  /* 0x00062400012f7983 */ /* 0x000ea20000300800 */
[----:B----4-:R-:W-:-:S03]  /*176c0*/  LOP3.LUT R29, R45, 0xffff, RZ, 0xc0, !PT ;  /* 0x0000ffff2d1d7812 */ /* 0x010fc600078ec0ff */
[----:B------:R-:W3:Y:S01]  /*176d0*/  LDL.LU R45, [R1+0x620] ;  /* 0x00062000012d7983 */ /* 0x000ee20000300800 */
[----:B------:R-:W-:Y:S02]  /*176e0*/  F2FP.SATFINITE.E4M3.F32.PACK_AB_MERGE_C R100, R101, R100, RZ ;  /* 0x000000646564723e */ /* 0x000fe400048070ff */
[----:B------:R-:W-:Y:S02]  /*176f0*/  LOP3.LUT R202, R202, 0xffff, RZ, 0xc0, !PT ;  /* 0x0000ffffcaca7812 */ /* 0x000fe400078ec0ff */
[----:B------:R-:W-:Y:S02]  /*17700*/  LOP3.LUT R205, R205, 0xffff, RZ, 0xc0, !PT ;  /* 0x0000ffffcdcd7812 */ /* 0x000fe400078ec0ff */
[----:B------:R-:W-:Y:S02]  /*17710*/  LOP3.LUT R100, R100, 0xffff, RZ, 0xc0, !PT ;  /* 0x0000ffff64647812 */ /* 0x000fe400078ec0ff */
[----:B0-----:R-:W-:Y:S02]  /*17720*/  SHF.R.U32.HI R41, RZ, 0x8, R29 ;  /* 0x00000008ff297819 */ /* 0x001fe4000001161d */
[----:B------:R-:W-:-:S02]  /*17730*/  PRMT R29, R29, 0x3340, R202 ;  /* 0x000033401d1d7816 */ /* 0x000fc400000000ca */
[----:B-1----:R-:W-:Y:S02]  /*17740*/  PRMT R33, R205, 0x3340, R100 ;  /* 0x00003340cd217816 */ /* 0x002fe40000000064 */
[----:B------:R-:W-:Y:S01]  /*17750*/  LOP3.LUT R196, R196, 0xffff, RZ, 0xc0, !PT ;  /* 0x0000ffffc4c47812 */ /* 0x000fe200078ec0ff */
[----:B------:R-:W-:Y:S01]  /*17760*/  STL [R1+0x1350], R29 ;  /* 0x0013501d01007387 */ /* 0x000fe20000100800 */
[----:B------:R-:W-:-:S03]  /*17770*/  F2FP.SATFINITE.E4M3.F32.PACK_AB_MERGE_C R102, R103, R102, RZ ;  /* 0x000000666766723e */ /* 0x000fc600048070ff */
[----:B------:R0:W-:Y:S01]  /*17780*/  STL [R1+0x1354], R33 ;  /* 0x0013542101007387 */ /* 0x0001e20000100800 */
[----:B------:R-:W-:Y:S02]  /*17790*/  LOP3.LUT R203, R203, 0xffff, RZ, 0xc0, !PT ;  /* 0x0000ffffcbcb7812 */ /* 0x000fe400078ec0ff */
[----:B------:R-:W-:Y:S02]  /*177a0*/  LOP3.LUT R102, R102, 0xffff, RZ, 0xc0, !PT ;  /* 0x0000ffff66667812 */ /* 0x000fe400078ec0ff */
[----:B------:R-:W-:Y:S02]  /*177b0*/  SHF.R.U32.HI R43, RZ, 0x8, R202 ;  /* 0x00000008ff2b7819 */ /* 0x000fe400000116ca */
[----:B0-----:R-:W-:Y:S02]  /*177c0*/  PRMT R33, R31, 0x3340, R196 ;  /* 0x000033401f217816 */ /* 0x001fe400000000c4 */
        /* <DEDUP_REMOVED lines=19> */
[----:B------:R0:W-:Y:S01]  /*17900*/  STL [R1+0x135c], R49 ;  /* 0x00135c3101007387 */ /* 0x0001e20000100800 */
[----:B------:R-:W-:-:S03]  /*17910*/  PRMT R33, R29, 0x3340, R39 ;  /* 0x000033401d217816 */ /* 0x000fc60000000027 */
[----:B------:R-:W-:Y:S04]  /*17920*/  STL [R1+0x1180], R41 ;  /* 0x0011802901007387 */ /* 0x000fe80000100800 */
[----:B------:R1:W-:Y:S04]  /*17930*/  STL [R1+0x1184], R37 ;  /* 0x0011842501007387 */ /* 0x0003e80000100800 */
[----:B------:R-:W-:Y:S04]  /*17940*/  STL [R1+0x1188], R35 ;  /* 0x0011882301007387 */ /* 0x000fe80000100800 */
[----:B------:R-:W-:Y:S04]  /*17950*/  STL [R1+0x117c], R33 ;  /* 0x00117c2101007387 */ /* 0x000fe80000100800 */
[----:B0-----:R-:W4:Y:S01]  /*17960*/  LDL.LU R49, [R1+0x464] ;  /* 0x0004640001317983 */ /* 0x001f220000300800 */
[----:B--2---:R-:W-:-:S03]  /*17970*/  LOP3.LUT R31, R47, 0xffff, RZ, 0xc0, !PT ;  /* 0x0000ffff2f1f7812 */ /* 0x004fc600078ec0ff */
[----:B------:R-:W2:Y:S01]  /*17980*/  LDL.LU R47, [R1+0x460] ;  /* 0x00046000012f7983 */ /* 0x000ea20000300800 */
[----:B---3--:R-:W-:-:S03]  /*17990*/  LOP3.LUT R29, R45, 0xffff, RZ, 0xc0, !PT ;  /* 0x0000ffff2d1d7812 */ /* 0x008fc600078ec0ff */
[----:B------:R-:W3:Y:S01]  /*179a0*/  LDL.LU R45, [R1+0x458] ;  /* 0x00045800012d7983 */ /* 0x000ee20000300800 */
[----:B------:R-:W-:Y:S02]  /*179b0*/  LOP3.LUT R166, R166, 0xffff, RZ, 0xc0, !PT ;  /* 0x0000ffffa6a67812 */ /* 0x000fe400078ec0ff */
[----:B-1----:R-:W-:Y:S02]  /*179c0*/  SHF.R.U32.HI R37, RZ, 0x8, R31 ;  /* 0x00000008ff257819 */ /* 0x002fe4000001161f */
[----:B------:R-:W-:Y:S02]  /*179d0*/  PRMT R31, R31, 0x3340, R166 ;  /* 0x000033401f1f7816 */ /* 0x000fe400000000a6 */
[----:B------:R-:W-:Y:S02]  /*179e0*/  LOP3.LUT R164, R164, 0xffff, RZ, 0xc0, !PT ;  /* 0x0000ffffa4a47812 */ /* 0x000fe400078ec0ff */
[----:B------:R-:W-:Y:S02]  /*179f0*/  LOP3.LUT R243, R243, 0xffff, RZ, 0xc0, !PT ;  /* 0x0000fffff3f37812 */ /* 0x000fe400078ec0ff */
[----:B------:R-:W-:Y:S01]  /*17a00*/  LOP3.LUT R24, R24, 0xffff, RZ, 0xc0, !PT ;  /* 0x0000ffff18187812 */ /* 0x000fe200078ec0ff */
[----:B------:R0:W-:Y:S01]  /*17a10*/  STL [R1+0x12b8], R31 ;  /* 0x0012b81f01007387 */ /* 0x0001e20000100800 */
[----:B------:R-:W-:-:S02]  /*17a20*/  LOP3.LUT R241, R241, 0xffff, RZ, 0xc0, !PT ;  /* 0x0000fffff1f17812 */ /* 0x000fc400078ec0ff */
[----:B------:R-:W-:Y:S02]  /*17a30*/  PRMT R41, R243, 0x3340, R24 ;  /* 0x00003340f3297816 */ /* 0x000fe40000000018 */
[----:B------:R-:W-:Y:S02]  /*17a40*/  LOP3.LUT R26, R26, 0xffff, RZ, 0xc0, !PT ;  /* 0x0000ffff1a1a7812 */ /* 0x000fe400078ec0ff */
[----:B0-----:R-:W-:Y:S02]  /*17a50*/  PRMT R31, R29, 0x3340, R164 ;  /* 0x000033401d1f7816 */ /* 0x001fe400000000a4 */
[----:B------:R-:W-:Y:S02]  /*17a60*/  SHF.R.U32.HI R39, RZ, 0x8, R166 ;  /* 0x00000008ff277819 */ /* 0x000fe400000116a6 */
[----:B------:R-:W-:Y:S01]  /*17a70*/  SHF.R.U32.HI R33, RZ, 0x8, R29 ;  /* 0x00000008ff217819 */ /* 0x000fe2000001161d */
[----:B------:R0:W-:Y:S01]  /*17a80*/  STL [R1+0x12bc], R31 ;  /* 0x0012bc1f01007387 */ /* 0x0001e20000100800 */
[----:B------:R-:W-:-:S02]  /*17a90*/  SHF.R.U32.HI R35, RZ, 0x8, R164 ;  /* 0x00000008ff237819 */ /* 0x000fc400000116a4 */
[----:B------:R-:W-:Y:S01]  /*17aa0*/  SHF.R.U32.HI R29, RZ, 0x8, R243 ;  /* 0x00000008ff1d7819 */ /* 0x000fe200000116f3 */
[----:B------:R1:W-:Y:S01]  /*17ab0*/  STL [R1+0x12c4], R41 ;  /* 0x0012c42901007387 */ /* 0x0003e20000100800 */
[----:B------:R-:W-:Y:S02]  /*17ac0*/  LOP3.LUT R37, R37, 0xffff, RZ, 0xc0, !PT ;  /* 0x0000ffff25257812 */ /* 0x000fe400078ec0ff */
[----:B------:R-:W-:Y:S02]  /*17ad0*/  LOP3.LUT R39, R39, 0xffff, RZ, 0xc0, !PT ;  /* 0x0000ffff27277812 */ /* 0x000fe400078ec0ff */
[----:B0-----:R-:W-:Y:S02]  /*17ae0*/  SHF.R.U32.HI R31, RZ, 0x8, R24 ;  /* 0x00000008ff1f7819 */ /* 0x001fe40000011618 */
[----:B------:R-:W-:Y:S02]  /*17af0*/  SHF.R.U32.HI R24, RZ, 0x8, R241 ;  /* 0x00000008ff187819 */ /* 0x000fe400000116f1 */
[----:B-1----:R-:W-:-:S02]  /*17b00*/  PRMT R41, R241, 0x3340, R26 ;  /* 0x00003340f1297816 */ /* 0x002fc4000000001a */
[----:B------:R-:W-:Y:S02]  /*17b10*/  SHF.R.U32.HI R26, RZ, 0x8, R26 ;  /* 0x00000008ff1a7819 */ /* 0x000fe4000001161a */
        /* <DEDUP_REMOVED lines=8> */
[----:B------:R-:W-:Y:S01]  /*17ba0*/  PRMT R29, R29, 0x3340, R31 ;  /* 0x000033401d1d7816 */ /* 0x000fe2000000001f */
[----:B------:R-:W-:Y:S01]  /*17bb0*/  STL [R1+0x12f0], R41 ;  /* 0x0012f02901007387 */ /* 0x000fe20000100800 */
[----:B------:R-:W-:-:S03]  /*17bc0*/  PRMT R24, R24, 0x3340, R26 ;  /* 0x0000334018187816 */ /* 0x000fc6000000001a */
[----:B------:R-:W-:Y:S04]  /*17bd0*/  STL [R1+0x10d0], R37 ;  /* 0x0010d02501007387 */ /* 0x000fe80000100800 */
[----:B------:R-:W-:Y:S04]  /*17be0*/  STL [R1+0x10d4], R33 ;  /* 0x0010d42101007387 */ /* 0x000fe80000100800 */
[----:B------:R-:W-:Y:S04]  /*17bf0*/  STL [R1+0x10dc], R29 ;  /* 0x0010dc1d01007387 */ /* 0x000fe80000100800 */
[----:B------:R3:W-:Y:S01]  /*17c00*/  STL [R1+0x1114], R24 ;  /* 0x0011141801007387 */ /* 0x0007e20000100800 */
[----:B--2---:R-:W-:-:S03]  /*17c10*/  LOP3.LUT R26, R47, 0xffff, RZ, 0xc0, !PT ;  /* 0x0000ffff2f1a7812 */ /* 0x004fc600078ec0ff */
[----:B------:R-:W2:Y:S01]  /*17c20*/  LDL.LU R47, [R1+0x61c] ;  /* 0x00061c00012f7983 */ /* 0x000ea20000300800 */
[----:B---3--:R-:W-:-:S03]  /*17c30*/  LOP3.LUT R24, R45, 0xffff, RZ, 0xc0, !PT ;  /* 0x0000ffff2d187812 */ /* 0x008fc600078ec0ff */
[----:B------:R-:W3:Y:S01]  /*17c40*/  LDL.LU R45, [R1+0x618] ;  /* 0x00061800012d7983 */ /* 0x000ee20000300800 */
[----:B------:R-:W-:Y:S02]  /*17c50*/  F2FP.SATFINITE.E4M3.F32.PACK_AB_MERGE_C R96, R97, R96, RZ ;  /* 0x000000606160723e */ /* 0x000fe400048070ff */
[----:B----4-:R-:W-:Y:S02]  /*17c60*/  LOP3.LUT R31, R49, 0xffff, RZ, 0xc0, !PT ;  /* 0x0000ffff311f7812 */ /* 0x010fe400078ec0ff */
[----:B------:R-:W-:Y:S02]  /*17c70*/  LOP3.LUT R192, R192, 0xffff, RZ, 0xc0, !PT ;  /* 0x0000ffffc0c07812 */ /* 0x000fe400078ec0ff */
[----:B------:R-:W-:Y:S02]  /*17c80*/  LOP3.LUT R198, R198, 0xffff, RZ, 0xc0, !PT ;  /* 0x0000ffffc6c67812 */ /* 0x000fe400078ec0ff */
[----:B------:R-:W-:Y:S02]  /*17c90*/  LOP3.LUT R207, R207, 0xffff, RZ, 0xc0, !PT ;  /* 0x0000ffffcfcf7812 */ /* 0x000fe400078ec0ff */
[----:B------:R-:W-:-:S02]  /*17ca0*/  LOP3.LUT R96, R96, 0xffff, RZ, 0xc0, !PT ;  /* 0x0000ffff60607812 */ /* 0x000fc400078ec0ff */
[----:B------:R-:W-:Y:S02]  /*17cb0*/  PRMT R33, R31, 0x3340, R192 ;  /* 0x000033401f217816 */ /* 0x000fe400000000c0 */
[----:B------:R-:W-:Y:S02]  /*17cc0*/  SHF.R.U32.HI R37, RZ, 0x8, R24 ;  /* 0x00000008ff257819 */ /* 0x000fe40000011618 */
[----:B------:R-:W-:Y:S02]  /*17cd0*/  PRMT R24, R24, 0x3340, R198 ;  /* 0x0000334018187816 */ /* 0x000fe400000000c6 */
[----:B------:R-:W-:Y:S01]  /*17ce0*/  PRMT R41, R207, 0x3340, R96 ;  /* 0x00003340cf297816 */ /* 0x000fe20000000060 */
[----:B------:R0:W-:Y:S01]  /*17cf0*/  STL [R1+0x1344], R33 ;  /* 0x0013442101007387 */ /* 0x0001e20000100800 */
[----:B------:R-:W-:Y:S02]  /*17d00*/  LOP3.LUT R194, R194, 0xffff, RZ, 0xc0, !PT ;  /* 0x0000ffffc2c27812 */ /* 0x000fe400078ec0ff */
[----:B------:R-:W-:Y:S01]  /*17d10*/  SHF.R.U32.HI R39, RZ, 0x8, R198 ;  /* 0x00000008ff277819 */ /* 0x000fe200000116c6 */
[----:B------:R1:W-:Y:S01]  /*17d20*/  STL [R1+0x133c], R24 ;  /* 0x00133c1801007387 */ /* 0x0003e20000100800 */
[----:B------:R-:W-:-:S02]  /*17d30*/  SHF.R.U32.HI R29, RZ, 0x8, R31 ;  /* 0x00000008ff1d7819 */ /* 0x000fc4000001161f */
[----:B------:R-:W-:Y:S01]  /*17d40*/  SHF.R.U32.HI R35, RZ, 0x8, R96 ;  /* 0x00000008ff237819 */ /* 0x000fe20000011660 */
[----:B------:R4:W-:Y:S01]  /*17d50*/  STL [R1+0x1340], R41 ;  /* 0x0013402901007387 */ /* 0x0009e20000100800 */
[----:B------:R-:W-:Y:S02]  /*17d60*/  SHF.R.U32.HI R31, RZ, 0x8, R192 ;  /* 0x00000008ff1f7819 */ /* 0x000fe400000116c0 */
[----:B0-----:R-:W-:Y:S02]  /*17d70*/  SHF.R.U32.HI R33, RZ, 0x8, R207 ;  /* 0x00000008ff217819 */ /* 0x001fe400000116cf */
[----:B-1----:R-:W-:Y:S02]  /*17d80*/  SHF.R.U32.HI R24, RZ, 0x8, R26 ;  /* 0x00000008ff187819 */ /* 0x002fe4000001161a */
[----:B------:R-:W-:Y:S02]  /*17d90*/  LOP3.LUT R37, R37, 0xffff, RZ, 0xc0, !PT ;  /* 0x0000ffff25257812 */ /* 0x000fe400078ec0ff */
[----:B----4-:R-:W-:-:S02]  /*17da0*/  PRMT R41, R26, 0x3340, R194 ;  /* 0x000033401a297816 */ /* 0x010fc400000000c2 */
[----:B------:R-:W-:Y:S02]  /*17db0*/  SHF.R.U32.HI R26, RZ, 0x8, R194 ;  /* 0x00000008ff1a7819 */ /* 0x000fe400000116c2 */
[----:B------:R-:W-:Y:S02]  /*17dc0*/  LOP3.LUT R39, R39, 0xffff, RZ, 0xc0, !PT ;  /* 0x0000ffff27277812 */ /* 0x000fe400078ec0ff */
[----:B------:R-:W-:Y:S02]  /*17dd0*/  LOP3.LUT R33, R33, 0xffff, RZ, 0xc0, !PT ;  /* 0x0000ffff21217812 */ /* 0x000fe400078ec0ff */
[----:B------:R-:W-:Y:S02]  /*17de0*/  LOP3.LUT R35, R35, 0xffff, RZ, 0xc0, !PT ;  /* 0x0000ffff23237812 */ /* 0x000fe400078ec0ff */
[----:B------:R-:W-:Y:S02]  /*17df0*/  LOP3.LUT R29, R29, 0xffff, RZ, 0xc0, !PT ;  /* 0x0000ffff1d1d7812 */ /* 0x000fe400078ec0ff */
[----:B------:R-:W-:-:S02]  /*17e00*/  LOP3.LUT R31, R31, 0xffff, RZ, 0xc0, !PT ;  /* 0x0000ffff1f1f7812 */ /* 0x000fc400078ec0ff */
[----:B------:R-:W-:Y:S02]  /*17e10*/  LOP3.LUT R24, R24, 0xffff, RZ, 0xc0, !PT ;  /* 0x0000ffff18187812 */ /* 0x000fe400078ec0ff */
        /* <DEDUP_REMOVED lines=15> */
[----:B------:R-:W-:Y:S02]  /*17f10*/  LOP3.LUT R162, R162, 0xffff, RZ, 0xc0, !PT ;  /* 0x0000ffffa2a27812 */ /* 0x000fe400078ec0ff */
[----:B------:R-:W-:Y:S02]  /*17f20*/  LOP3.LUT R160, R160, 0xffff, RZ, 0xc0, !PT ;  /* 0x0000ffffa0a07812 */ /* 0x000fe400078ec0ff */
[----:B------:R-:W-:Y:S02]  /*17f30*/  LOP3.LUT R211, R211, 0xffff, RZ, 0xc0, !PT ;  /* 0x0000ffffd3d37812 */ /* 0x000fe400078ec0ff */
[----:B------:R-:W-:Y:S02]  /*17f40*/  LOP3.LUT R92, R92, 0xffff, RZ, 0xc0, !PT ;  /* 0x0000ffff5c5c7812 */ /* 0x000fe400078ec0ff */
[----:B0-----:R-:W-:-:S02]  /*17f50*/  LOP3.LUT R26, R28, 0xffff, RZ, 0xc0, !PT ;  /* 0x0000ffff1c1a7812 */ /* 0x001fc400078ec0ff */
[----:B------:R-:W-:Y:S02]  /*17f60*/  SHF.R.U32.HI R31, RZ, 0x8, R29 ;  /* 0x00000008ff1f7819 */ /* 0x000fe4000001161d */
[----:B------:R-:W-:Y:S02]  /*17f70*/  PRMT R29, R29, 0x3340, R162 ;  /* 0x000033401d1d7816 */ /* 0x000fe400000000a2 */
[----:B------:R-:W-:Y:S02]  /*17f80*/  SHF.R.U32.HI R28, RZ, 0x8, R24 ;  /* 0x00000008ff1c7819 */ /* 0x000fe40000011618 */
[----:B------:R-:W-:Y:S02]  /*17f90*/  PRMT R24, R24, 0x3340, R160 ;  /* 0x0000334018187816 */ /* 0x000fe400000000a0 */
[----:B------:R-:W-:Y:S01]  /*17fa0*/  PRMT R39, R211, 0x3340, R92 ;  /* 0x00003340d3277816 */ /* 0x000fe2000000005c */
[----:B------:R0:W-:Y:S01]  /*17fb0*/  STL [R1+0x12dc], R29 ;  /* 0x0012dc1d01007387 */ /* 0x0001e20000100800 */
[----:B------:R-:W-:-:S02]  /*17fc0*/  LOP3.LUT R239, R239, 0xffff, RZ, 0xc0, !PT ;  /* 0x0000ffffefef7812 */ /* 0x000fc400078ec0ff */
[----:B------:R-:W-:Y:S01]  /*17fd0*/  SHF.R.U32.HI R35, RZ, 0x8, R211 ;  /* 0x00000008ff237819 */ /* 0x000fe200000116d3 */
[----:B------:R1:W-:Y:S01]  /*17fe0*/  STL [R1+0x12e8], R24 ;  /* 0x0012e81801007387 */ /* 0x0003e20000100800 */
[----:B------:R-:W-:Y:S02]  /*17ff0*/  SHF.R.U32.HI R37, RZ, 0x8, R92 ;  /* 0x00000008ff257819 */ /* 0x000fe4000001165c */
[----:B------:R-:W-:Y:S01]  /*18000*/  SHF.R.U32.HI R33, RZ, 0x8, R162 ;  /* 0x00000008ff217819 */ /* 0x000fe200000116a2 */
[----:B------:R4:W-:Y:S01]  /*18010*/  STL [R1+0x1338], R39 ;  /* 0x0013382701007387 */ /* 0x0009e20000100800 */
[----:B0-----:R-:W-:Y:S02]  /*18020*/  SHF.R.U32.HI R29, RZ, 0x8, R160 ;  /* 0x00000008ff1d7819 */ /* 0x001fe400000116a0 */
[----:B------:R-:W-:Y:S02]  /*18030*/  LOP3.LUT R35, R35, 0xffff, RZ, 0xc0, !PT ;  /* 0x0000ffff23237812 */ /* 0x000fe400078ec0ff */
[----:B-1----:R-:W-:-:S02]  /*18040*/  SHF.R.U32.HI R24, RZ, 0x8, R239 ;  /* 0x00000008ff187819 */ /* 0x002fc400000116ef */
[----:B------:R-:W-:Y:S02]  /*18050*/  LOP3.LUT R37, R37, 0xffff, RZ, 0xc0, !PT ;  /* 0x0000ffff25257812 */ /* 0x000fe400078ec0ff */
[--C-:B----4-:R-:W-:Y:S02]  /*18060*/  PRMT R39, R239, 0x3340, R26.reuse ;  /* 0x00003340ef277816 */ /* 0x110fe4000000001a */
[----:B------:R-:W-:Y:S02]  /*18070*/  SHF.R.U32.HI R26, RZ, 0x8, R26 ;  /* 0x00000008ff1a7819 */ /* 0x000fe4000001161a */
[----:B------:R-:W-:Y:S02]  /*18080*/  LOP3.LUT R31, R31, 0xffff, RZ, 0xc0, !PT ;  /* 0x0000ffff1f1f7812 */ /* 0x000fe400078ec0ff */
[----:B------:R-:W-:Y:S02]  /*18090*/  LOP3.LUT R33, R33, 0xffff, RZ, 0xc0, !PT ;  /* 0x0000ffff21217812 */ /* 0x000fe400078ec0ff */
[----:B------:R-:W-:-:S02]  /*180a0*/  LOP3.LUT R28, R28, 0xffff, RZ, 0xc0, !PT ;  /* 0x0000ffff1c1c7812 */ /* 0x000fc400078ec0ff */
[----:B------:R-:W-:Y:S02]  /*180b0*/  LOP3.LUT R29, R29, 0xffff, RZ, 0xc0, !PT ;  /* 0x0000ffff1d1d7812 */ /* 0x000fe400078ec0ff */
        /* <DEDUP_REMOVED lines=8> */
[----:B------:R0:W-:Y:S04]  /*18140*/  STL [R1+0x10f4], R31 ;  /* 0x0010f41f01007387 */ /* 0x0001e80000100800 */
[----:B------:R-:W-:Y:S04]  /*18150*/  STL [R1+0x10f8], R29 ;  /* 0x0010f81d01007387 */ /* 0x000fe80000100800 */
[----:B------:R-:W-:Y:S01]  /*18160*/  STL [R1+0x1104], R28 ;  /* 0x0011041c01007387 */ /* 0x000fe20000100800 */
[----:B--2---:R-:W-:-:S03]  /*18170*/  LOP3.LUT R24, R47, 0xffff, RZ, 0xc0, !PT ;  /* 0x0000ffff2f187812 */ /* 0x004fc600078ec0ff */
[----:B------:R-:W2:Y:S01]  /*18180*/  LDL.LU R47, [R1+0x614] ;  /* 0x00061400012f7983 */ /* 0x000ea20000300800 */
[----:B---3--:R-:W-:-:S03]  /*18190*/  LOP3.LUT R26, R45, 0xffff, RZ, 0xc0, !PT ;  /* 0x0000ffff2d1a7812 */ /* 0x008fc600078ec0ff */
[----:B------:R-:W3:Y:S01]  /*181a0*/  LDL.LU R45, [R1+0x610] ;  /* 0x00061000012d7983 */ /* 0x000ee20000300800 */
[----:B------:R-:W-:Y:S02]  /*181b0*/  LOP3.LUT R187, R187, 0xffff, RZ, 0xc0, !PT ;  /* 0x0000ffffbbbb7812 */ /* 0x000fe400078ec0ff */
[----:B------:R-:W-:Y:S02]  /*181c0*/  LOP3.LUT R189, R189, 0xffff, RZ, 0xc0, !PT ;  /* 0x0000ffffbdbd7812 */ /* 0x000fe400078ec0ff */
[----:B0-----:R-:W-:Y:S02]  /*181d0*/  PRMT R31, R24, 0x3340, R187 ;  /* 0x00003340181f7816 */ /* 0x001fe400000000bb */
[----:B------:R-:W-:-:S03]  /*181e0*/  LOP3.LUT R237, R237, 0xffff, RZ, 0xc0, !PT ;  /* 0x0000ffffeded7812 */ /* 0x000fc600078ec0ff */
[----:B------:R0:W-:Y:S01]  /*181f0*/  STL [R1+0x132c], R31 ;  /* 0x00132c1f01007387 */ /* 0x0001e20000100800 */
[----:B------:R-:W-:Y:S02]  /*18200*/  LOP3.LUT R30, R30, 0xffff, RZ, 0xc0, !PT ;  /* 0x0000ffff1e1e7812 */ /* 0x000fe400078ec0ff */
[----:B------:R-:W-:Y:S02]  /*18210*/  F2FP.SATFINITE.E4M3.F32.PACK_AB_MERGE_C R94, R95, R94, RZ ;  /* 0x0000005e5f5e723e */ /* 0x000fe400048070ff */
[----:B0-----:R-:W-:Y:S02]  /*18220*/  PRMT R31, R26, 0x3340, R189 ;  /* 0x000033401a1f7816 */ /* 0x001fe400000000bd */
[----:B------:R-:W-:-:S03]  /*18230*/  LOP3.LUT R209, R209, 0xffff, RZ, 0xc0, !PT ;  /* 0x0000ffffd1d17812 */ /* 0x000fc600078ec0ff */
[----:B------:R0:W-:Y:S01]  /*18240*/  STL [R1+0x1330], R31 ;  /* 0x0013301f01007387 */ /* 0x0001e20000100800 */
[----:B------:R-:W-:Y:S02]  /*18250*/  LOP3.LUT R94, R94, 0xffff, RZ, 0xc0, !PT ;  /* 0x0000ffff5e5e7812 */ /* 0x000fe400078ec0ff */
[----:B------:R-:W-:Y:S02]  /*18260*/  SHF.R.U32.HI R33, RZ, 0x8, R237 ;  /* 0x00000008ff217819 */ /* 0x000fe400000116ed */
[--C-:B------:R-:W-:Y:S02]  /*18270*/  SHF.R.U32.HI R35, RZ, 0x8, R30.reuse ;  /* 0x00000008ff237819 */ /* 0x100fe4000001161e */
        /* <DEDUP_REMOVED lines=25> */
[----:B------:R1:W-:Y:S01]  /*18410*/  STL [R1+0x1158], R28 ;  /* 0x0011581c01007387 */ /* 0x0003e20000100800 */
[----:B--2---:R-:W-:-:S03]  /*18420*/  LOP3.LUT R26, R47, 0xffff, RZ, 0xc0, !PT ;  /* 0x0000ffff2f1a7812 */ /* 0x004fc600078ec0ff */
[----:B------:R-:W2:Y:S01]  /*18430*/  LDL.LU R47, [R1+0x474] ;  /* 0x00047400012f7983 */ /* 0x000ea20000300800 */
[----:B---3--:R-:W-:-:S03]  /*18440*/  LOP3.LUT R24, R45, 0xffff, RZ, 0xc0, !PT ;  /* 0x0000ffff2d187812 */ /* 0x008fc600078ec0ff */
[----:B------:R-:W3:Y:S01]  /*18450*/  LDL.LU R45, [R1+0x470] ;  /* 0x00047000012d7983 */ /* 0x000ee20000300800 */
[----:B------:R-:W-:Y:S02]  /*18460*/  LOP3.LUT R158, R158, 0xffff, RZ, 0xc0, !PT ;  /* 0x0000ffff9e9e7812 */ /* 0x000fe400078ec0ff */
[----:B0-----:R-:W-:Y:S02]  /*18470*/  SHF.R.U32.HI R30, RZ, 0x8, R26 ;  /* 0x00000008ff1e7819 */ /* 0x001fe4000001161a */
[----:B------:R-:W-:Y:S02]  /*18480*/  PRMT R26, R26, 0x3340, R158 ;  /* 0x000033401a1a7816 */ /* 0x000fe4000000009e */
[----:B------:R-:W-:Y:S02]  /*18490*/  LOP3.LUT R156, R156, 0xffff, RZ, 0xc0, !PT ;  /* 0x0000ffff9c9c7812 */ /* 0x000fe400078ec0ff */
[----:B------:R-:W-:Y:S02]  /*184a0*/  LOP3.LUT R213, R213, 0xffff, RZ, 0xc0, !PT ;  /* 0x0000ffffd5d57812 */ /* 0x000fe400078ec0ff */
[----:B------:R-:W-:Y:S01]  /*184b0*/  LOP3.LUT R88, R88, 0xffff, RZ, 0xc0, !PT ;  /* 0x0000ffff58587812 */ /* 0x000fe200078ec0ff */
[----:B------:R0:W-:Y:S01]  /*184c0*/  STL [R1+0x12b0], R26 ;  /* 0x0012b01a01007387 */ /* 0x0001e20000100800 */
[----:B-1----:R-:W-:-:S02]  /*184d0*/  SHF.R.U32.HI R28, RZ, 0x8, R24 ;  /* 0x00000008ff1c7819 */ /* 0x002fc40000011618 */
[----:B------:R-:W-:Y:S02]  /*184e0*/  PRMT R24, R24, 0x3340, R156 ;  /* 0x0000334018187816 */ /* 0x000fe4000000009c */
[----:B------:R-:W-:Y:S02]  /*184f0*/  LOP3.LUT R235, R235, 0xffff, RZ, 0xc0, !PT ;  /* 0x0000ffffebeb7812 */ /* 0x000fe400078ec0ff */
[----:B------:R-:W-:Y:S02]  /*18500*/  LOP3.LUT R32, R32, 0xffff, RZ, 0xc0, !PT ;  /* 0x0000ffff20207812 */ /* 0x000fe400078ec0ff */
[--C-:B0-----:R-:W-:Y:S01]  /*18510*/  PRMT R26, R213, 0x3340, R88.reuse ;  /* 0x00003340d51a7816 */ /* 0x101fe20000000058 */
[----:B------:R0:W-:Y:S01]  /*18520*/  STL [R1+0x12c0], R24 ;  /* 0x0012c01801007387 */ /* 0x0001e20000100800 */
[----:B------:R-:W-:Y:S02]  /*18530*/  SHF.R.U32.HI R35, RZ, 0x8, R213 ;  /* 0x00000008ff237819 */ /* 0x000fe400000116d5 */
[----:B------:R-:W-:Y:S01]  /*18540*/  SHF.R.U32.HI R33, RZ, 0x8, R88 ;  /* 0x00000008ff217819 */ /* 0x000fe20000011658 */
[----:B------:R1:W-:Y:S01]  /*18550*/  STL [R1+0x1328], R26 ;  /* 0x0013281a01007387 */ /* 0x0003e20000100800 */
[----:B------:R-:W-:-:S02]  /*18560*/  SHF.R.U32.HI R31, RZ, 0x8, R158 ;  /* 0x00000008ff1f7819 */ /* 0x000fc4000001169e */
[----:B------:R-:W-:Y:S02]  /*18570*/  SHF.R.U32.HI R29, RZ, 0x8, R156 ;  /* 0x00000008ff1d7819 */ /* 0x000fe4000001169c */
[--C-:B------:R-:W-:Y:S02]  /*18580*/  PRMT R37, R235, 0x3340, R32.reuse ;  /* 0x00003340eb257816 */ /* 0x100fe40000000020 */
[----:B0-----:R-:W-:Y:S02]  /*18590*/  SHF.R.U32.HI R24, RZ, 0x8, R235 ;  /* 0x00000008ff187819 */ /* 0x001fe400000116eb */
[----:B------:R-:W-:Y:S02]  /*185a0*/  LOP3.LUT R33, R33, 0xffff, RZ, 0xc0, !PT ;  /* 0x0000ffff21217812 */ /* 0x000fe400078ec0ff */
[----:B-1----:R-:W-:Y:S02]  /*185b0*/  SHF.R.U32.HI R26, RZ, 0x8, R32 ;  /* 0x00000008ff1a7819 */ /* 0x002fe40000011620 */
        /* <DEDUP_REMOVED lines=38> */
[----:B------:R-:W-:Y:S02]  /*18820*/  LOP3.LUT R32, R32, 0xffff, RZ, 0xc0, !PT ;  /* 0x0000ffff20207812 */ /* 0x000fe400078ec0ff */
[----:B0-----:R-:W-:Y:S02]  /*18830*/  SHF.R.U32.HI R24, RZ, 0x8, R217 ;  /* 0x00000008ff187819 */ /* 0x001fe400000116d9 */
[----:B------:R-:W-:Y:S02]  /*18840*/  LOP3.LUT R33, R33, 0xffff, RZ, 0xc0, !PT ;  /* 0x0000ffff21217812 */ /* 0x000fe400078ec0ff */
[----:B-1----:R-:W-:Y:S02]  /*18850*/  SHF.R.U32.HI R26, RZ, 0x8, R84 ;  /* 0x00000008ff1a7819 */ /* 0x002fe40000011654 */
        /* <DEDUP_REMOVED lines=14> */
[----:B------:R1:W-:Y:S04]  /*18940*/  STL [R1+0x1148], R29 ;  /* 0x0011481d01007387 */ /* 0x0003e80000100800 */
[----:B------:R4:W-:Y:S01]  /*18950*/  STL [R1+0x114c], R28 ;  /* 0x00114c1c01007387 */ /* 0x0009e20000100800 */
[----:B------:R-:W-:-:S02]  /*18960*/  LOP3.LUT R154, R154, 0xffff, RZ, 0xc0, !PT ;  /* 0x0000ffff9a9a7812 */ /* 0x000fc400078ec0ff */
[----:B------:R-:W-:Y:S02]  /*18970*/  LOP3.LUT R152, R152, 0xffff, RZ, 0xc0, !PT ;  /* 0x0000ffff98987812 */ /* 0x000fe400078ec0ff */
[----:B------:R-:W-:Y:S02]  /*18980*/  LOP3.LUT R215, R215, 0xffff, RZ, 0xc0, !PT ;  /* 0x0000ffffd7d77812 */ /* 0x000fe400078ec0ff */
[----:B------:R-:W-:Y:S02]  /*18990*/  LOP3.LUT R86, R86, 0xffff, RZ, 0xc0, !PT ;  /* 0x0000ffff56567812 */ /* 0x000fe400078ec0ff */
[----:B------:R-:W-:Y:S02]  /*189a0*/  LOP3.LUT R231, R231, 0xffff, RZ, 0xc0, !PT ;  /* 0x0000ffffe7e77812 */ /* 0x000fe400078ec0ff */
[----:B------:R-:W-:Y:S02]  /*189b0*/  LOP3.LUT R36, R36, 0xffff, RZ, 0xc0, !PT ;  /* 0x0000ffff24247812 */ /* 0x000fe400078ec0ff */
[----:B0-----:R-:W-:-:S02]  /*189c0*/  SHF.R.U32.HI R32, RZ, 0x8, R215 ;  /* 0x00000008ff207819 */ /* 0x001fc400000116d7 */
[----:B------:R-:W-:Y:S02]  /*189d0*/  SHF.R.U32.HI R33, RZ, 0x8, R86 ;  /* 0x00000008ff217819 */ /* 0x000fe40000011656 */
[----:B------:R-:W-:Y:S02]  /*189e0*/  SHF.R.U32.HI R31, RZ, 0x8, R154 ;  /* 0x00000008ff1f7819 */ /* 0x000fe4000001169a */
[----:B-1----:R-:W-:Y:S02]  /*189f0*/  SHF.R.U32.HI R29, RZ, 0x8, R152 ;  /* 0x00000008ff1d7819 */ /* 0x002fe40000011698 */
[----:B------:R-:W-:Y:S02]  /*18a00*/  LOP3.LUT R32, R32, 0xffff, RZ, 0xc0, !PT ;  /* 0x0000ffff20207812 */ /* 0x000fe400078ec0ff */
[----:B------:R-:W-:Y:S02]  /*18a10*/  LOP3.LUT R33, R33, 0xffff, RZ, 0xc0, !PT ;  /* 0x0000ffff21217812 */ /* 0x000fe400078ec0ff */
[----:B------:R-:W-:-:S02]  /*18a20*/  LOP3.LUT R31, R31, 0xffff, RZ, 0xc0, !PT ;  /* 0x0000ffff1f1f7812 */ /* 0x000fc400078ec0ff */
[----:B------:R-:W-:Y:S02]  /*18a30*/  LOP3.LUT R29, R29, 0xffff, RZ, 0xc0, !PT ;  /* 0x0000ffff1d1d7812 */ /* 0x000fe400078ec0ff */
[----:B------:R-:W-:Y:S02]  /*18a40*/  PRMT R34, R231, 0x3340, R36 ;  /* 0x00003340e7227816 */ /* 0x000fe40000000024 */
[----:B------:R-:W-:Y:S02]  /*18a50*/  PRMT R32, R32, 0x3340, R33 ;  /* 0x0000334020207816 */ /* 0x000fe40000000021 */
[----:B--2---:R-:W-:Y:S02]  /*18a60*/  LOP3.LUT R26, R47, 0xffff, RZ, 0xc0, !PT ;  /* 0x0000ffff2f1a7812 */ /* 0x004fe400078ec0ff */
[----:B------:R-:W2:Y:S02]  /*18a70*/  LDL.LU R47, [R1+0x47c] ;  /* 0x00047c00012f7983 */ /* 0x000ea40000300800 */
[----:B------:R-:W-:-:S02]  /*18a80*/  SHF.R.U32.HI R30, RZ, 0x8, R26 ;  /* 0x00000008ff1e7819 */ /* 0x000fc4000001161a */
[----:B---3--:R-:W-:Y:S02]  /*18a90*/  LOP3.LUT R24, R45, 0xffff, RZ, 0xc0, !PT ;  /* 0x0000ffff2d187812 */ /* 0x008fe400078ec0ff */
[----:B------:R-:W-:Y:S01]  /*18aa0*/  PRMT R26, R26, 0x3340, R154 ;  /* 0x000033401a1a7816 */ /* 0x000fe2000000009a */
[----:B------:R-:W3:Y:S01]  /*18ab0*/  LDL.LU R45, [R1+0x478] ;  /* 0x00047800012d7983 */ /* 0x000ee20000300800 */
[----:B----4-:R-:W-:Y:S02]  /*18ac0*/  SHF.R.U32.HI R28, RZ, 0x8, R24 ;  /* 0x00000008ff1c7819 */ /* 0x010fe40000011618 */
[----:B------:R-:W-:Y:S01]  /*18ad0*/  PRMT R24, R24, 0x3340, R152 ;  /* 0x0000334018187816 */ /* 0x000fe20000000098 */
[----:B------:R0:W-:Y:S04]  /*18ae0*/  STL [R1+0x12a4], R26 ;  /* 0x0012a41a01007387 */ /* 0x0001e80000100800 */
[----:B------:R1:W-:Y:S01]  /*18af0*/  STL [R1+0x12a8], R24 ;  /* 0x0012a81801007387 */ /* 0x0003e20000100800 */
[----:B0-----:R-:W-:-:S02]  /*18b00*/  PRMT R26, R215, 0x3340, R86 ;  /* 0x00003340d71a7816 */ /* 0x001fc40000000056 */
[----:B------:R-:W-:Y:S02]  /*18b10*/  LOP3.LUT R30, R30, 0xffff, RZ, 0xc0, !PT ;  /* 0x0000ffff1e1e7812 */ /* 0x000fe400078ec0ff */
[----:B-1----:R-:W-:Y:S01]  /*18b20*/  SHF.R.U32.HI R24, RZ, 0x8, R231 ;  /* 0x00000008ff187819 */ /* 0x002fe200000116e7 */
[----:B------:R0:W-:Y:S01]  /*18b30*/  STL [R1+0x1318], R26 ;  /* 0x0013181a01007387 */ /* 0x0001e20000100800 */
[----:B------:R-:W-:Y:S02]  /*18b40*/  LOP3.LUT R28, R28, 0xffff, RZ, 0xc0, !PT ;  /* 0x0000ffff1c1c7812 */ /* 0x000fe400078ec0ff */
[----:B------:R-:W-:Y:S02]  /*18b50*/  LOP3.LUT R24, R24, 0xffff, RZ, 0xc0, !PT ;  /* 0x0000ffff18187812 */ /* 0x000fe400078ec0ff */
[----:B0-----:R-:W-:Y:S02]  /*18b60*/  SHF.R.U32.HI R26, RZ, 0x8, R36 ;  /* 0x00000008ff1a7819 */ /* 0x001fe40000011624 */
[----:B------:R-:W-:-:S02]  /*18b70*/  PRMT R30, R30, 0x3340, R31 ;  /* 0x000033401e1e7816 */ /* 0x000fc4000000001f */
[----:B------:R-:W-:Y:S02]  /*18b80*/  LOP3.LUT R26, R26, 0xffff, RZ, 0xc0, !PT ;  /* 0x0000ffff1a1a7812 */ /* 0x000fe400078ec0ff */
[----:B------:R-:W-:Y:S01]  /*18b90*/  PRMT R29, R28, 0x3340, R29 ;  /* 0x000033401c1d7816 */ /* 0x000fe2000000001d */
[----:B------:R-:W-:Y:S01]  /*18ba0*/  STL [R1+0x12ac], R34 ;  /* 0x0012ac2201007387 */ /* 0x000fe20000100800 */
[----:B------:R-:W-:-:S03]  /*18bb0*/  PRMT R28, R24, 0x3340, R26 ;  /* 0x00003340181c7816 */ /* 0x000fc6000000001a */
[----:B------:R0:W-:Y:S04]  /*18bc0*/  STL [R1+0x1140], R32 ;  /* 0x0011402001007387 */ /* 0x0001e80000100800 */
[----:B------:R-:W-:Y:S04]  /*18bd0*/  STL [R1+0x10c0], R30 ;  /* 0x0010c01e01007387 */ /* 0x000fe80000100800 */
[----:B------:R1:W-:Y:S04]  /*18be0*/  STL [R1+0x10c4], R29 ;  /* 0x0010c41d01007387 */ /* 0x0003e80000100800 */
[----:B------:R-:W-:Y:S04]  /*18bf0*/  STL [R1+0x10c8], R28 ;  /* 0x0010c81c01007387 */ /* 0x000fe80000100800 */
[----:B------:R-:W4:Y:S01]  /*18c00*/  LDL.LU R49, [R1+0x600] ;  /* 0x0006000001317983 */ /* 0x000f220000300800 */
        /* <DEDUP_REMOVED lines=19> */
[----:B------:R-:W-:Y:S02]  /*18d40*/  PRMT R26, R26, 0x3340, R179 ;  /* 0x000033401a1a7816 */ /* 0x000fe400000000b3 */
[----:B---3--:R-:W-:-:S03]  /*18d50*/  LOP3.LUT R24, R45, 0xffff, RZ, 0xc0, !PT ;  /* 0x0000ffff2d187812 */ /* 0x008fc600078ec0ff */
[----:B------:R0:W-:Y:S02]  /*18d60*/  STL [R1+0x130c], R26 ;  /* 0x00130c1a01007387 */ /* 0x0001e40000100800 */
[----:B0-----:R-:W-:-:S05]  /*18d70*/  PRMT R26, R229, 0x3340, R38 ;  /* 0x00003340e51a7816 */ /* 0x001fca0000000026 */
[----:B------:R0:W-:Y:S01]  /*18d80*/  STL [R1+0x129c], R26 ;  /* 0x00129c1a01007387 */ /* 0x0001e20000100800 */
[----:B------:R-:W-:Y:S02]  /*18d90*/  SHF.R.U32.HI R28, RZ, 0x8, R24 ;  /* 0x00000008ff1c7819 */ /* 0x000fe40000011618 */
[----:B0-----:R-:W-:Y:S02]  /*18da0*/  PRMT R26, R24, 0x3340, R181 ;  /* 0x00003340181a7816 */ /* 0x001fe400000000b5 */
[----:B------:R-:W-:-:S03]  /*18db0*/  SHF.R.U32.HI R24, RZ, 0x8, R219 ;  /* 0x00000008ff187819 */ /* 0x000fc600000116db */
[----:B------:R0:W-:Y:S01]  /*18dc0*/  STL [R1+0x1310], R26 ;  /* 0x0013101a01007387 */ /* 0x0001e20000100800 */
[----:B------:R-:W-:Y:S02]  /*18dd0*/  LOP3.LUT R30, R30, 0xffff, RZ, 0xc0, !PT ;  /* 0x0000ffff1e1e7812 */ /* 0x000fe400078ec0ff */
[----:B------:R-:W-:Y:S02]  /*18de0*/  LOP3.LUT R28, R28, 0xffff, RZ, 0xc0, !PT ;  /* 0x0000ffff1c1c7812 */ /* 0x000fe400078ec0ff */
[----:B------:R-:W-:Y:S02]  /*18df0*/  LOP3.LUT R24, R24, 0xffff, RZ, 0xc0, !PT ;  /* 0x0000ffff18187812 */ /* 0x000fe400078ec0ff */
[----:B0-----:R-:W-:Y:S02]  /*18e00*/  SHF.R.U32.HI R26, RZ, 0x8, R80 ;  /* 0x00000008ff1a7819 */ /* 0x001fe40000011650 */
[----:B------:R-:W-:Y:S02]  /*18e10*/  PRMT R30, R30, 0x3340, R31 ;  /* 0x000033401e1e7816 */ /* 0x000fe4000000001f */
[----:B------:R-:W-:-:S02]  /*18e20*/  LOP3.LUT R26, R26, 0xffff, RZ, 0xc0, !PT ;  /* 0x0000ffff1a1a7812 */ /* 0x000fc400078ec0ff */
[----:B------:R-:W-:Y:S01]  /*18e30*/  PRMT R28, R28, 0x3340, R29 ;  /* 0x000033401c1c7816 */ /* 0x000fe2000000001d */
[----:B------:R-:W-:Y:S01]  /*18e40*/  STL [R1+0x1314], R34 ;  /* 0x0013142201007387 */ /* 0x000fe20000100800 */
[----:B------:R-:W-:-:S03]  /*18e50*/  PRMT R24, R24, 0x3340, R26 ;  /* 0x0000334018187816 */ /* 0x000fc6000000001a */
[----:B------:R-:W-:Y:S04]  /*18e60*/  STL [R1+0x10b8], R32 ;  /* 0x0010b82001007387 */ /* 0x000fe80000100800 */
[----:B------:R-:W-:Y:S04]  /*18e70*/  STL [R1+0x1130], R30 ;  /* 0x0011301e01007387 */ /* 0x000fe80000100800 */
[----:B------:R-:W-:Y:S04]  /*18e80*/  STL [R1+0x1134], R28 ;  /* 0x0011341c01007387 */ /* 0x000fe80000100800 */
[----:B------:R4:W-:Y:S02]  /*18e90*/  STL [R1+0x1138], R24 ;  /* 0x0011381801007387 */ /* 0x0009e40000100800 */
[----:B----4-:R-:W-:-:S02]  /*18ea0*/  LOP3.LUT R24, R49, 0xffff, RZ, 0xc0, !PT ;  /* 0x0000ffff31187812 */ /* 0x010fc400078ec0ff */
[----:B------:R-:W3:Y:S01]  /*18eb0*/  LDL.LU R49, [R1+0x60c] ;  /* 0x00060c0001317983 */ /* 0x000ee20000300800 */
[----:B------:R-:W-:Y:S02]  /*18ec0*/  LOP3.LUT R175, R175, 0xffff, RZ, 0xc0, !PT ;  /* 0x0000ffffafaf7812 */ /* 0x000fe400078ec0ff */
[----:B------:R-:W-:-:S04]  /*18ed0*/  LOP3.LUT R29, R22, 0xffff, RZ, 0xc0, !PT ;  /* 0x0000ffff161d7812 */ /* 0x000fc800078ec0ff */
[----:B------:R-:W-:Y:S02]  /*18ee0*/  PRMT R30, R24, 0x3340, R29 ;  /* 0x00003340181e7816 */ /* 0x000fe4000000001d */
[----:B--2---:R-:W-:-:S04]  /*18ef0*/  LOP3.LUT R28, R47, 0xffff, RZ, 0xc0, !PT ;  /* 0x0000ffff2f1c7812 */ /* 0x004fc800078ec0ff */
[--C-:B------:R-:W-:Y:S02]  /*18f00*/  PRMT R22, R28, 0x3340, R175.reuse ;  /* 0x000033401c167816 */ /* 0x100fe400000000af */
[----:B------:R-:W-:Y:S02]  /*18f10*/  SHF.R.U32.HI R26, RZ, 0x8, R28 ;  /* 0x00000008ff1a7819 */ /* 0x000fe4000001161c */
[----:B------:R-:W-:Y:S01]  /*18f20*/  SHF.R.U32.HI R28, RZ, 0x8, R175 ;  /* 0x00000008ff1c7819 */ /* 0x000fe200000116af */
[----:B------:R0:W-:Y:S01]  /*18f30*/  STL [R1+0x1308], R22 ;  /* 0x0013081601007387 */ /* 0x0001e20000100800 */
[----:B------:R-:W-:Y:S02]  /*18f40*/  LOP3.LUT R26, R26, 0xffff, RZ, 0xc0, !PT ;  /* 0x0000ffff1a1a7812 */ /* 0x000fe400078ec0ff */
[----:B------:R-:W-:Y:S02]  /*18f50*/  LOP3.LUT R28, R28, 0xffff, RZ, 0xc0, !PT ;  /* 0x0000ffff1c1c7812 */ /* 0x000fe400078ec0ff */
[----:B0-----:R-:W-:-:S02]  /*18f60*/  SHF.R.U32.HI R22, RZ, 0x8, R24 ;  /* 0x00000008ff167819 */ /* 0x001fc40000011618 */
[----:B------:R-:W-:Y:S02]  /*18f70*/  SHF.R.U32.HI R24, RZ, 0x8, R29 ;  /* 0x00000008ff187819 */ /* 0x000fe4000001161d */
[----:B------:R-:W-:Y:S02]  /*18f80*/  LOP3.LUT R22, R22, 0xffff, RZ, 0xc0, !PT ;  /* 0x0000ffff16167812 */ /* 0x000fe400078ec0ff */
[----:B------:R-:W-:Y:S02]  /*18f90*/  LOP3.LUT R24, R24, 0xffff, RZ, 0xc0, !PT ;  /* 0x0000ffff18187812 */ /* 0x000fe400078ec0ff */
[----:B------:R-:W-:Y:S02]  /*18fa0*/  PRMT R26, R26, 0x3340, R28 ;  /* 0x000033401a1a7816 */ /* 0x000fe4000000001c */
[----:B------:R-:W-:Y:S01]  /*18fb0*/  PRMT R22, R22, 0x3340, R24 ;  /* 0x0000334016167816 */ /* 0x000fe20000000018 */
[----:B------:R-:W-:Y:S04]  /*18fc0*/  STL [R1+0x1298], R30 ;  /* 0x0012981e01007387 */ /* 0x000fe80000100800 */
[----:B------:R-:W-:Y:S04]  /*18fd0*/  STL [R1+0x112c], R26 ;  /* 0x00112c1a01007387 */ /* 0x000fe80000100800 */
[----:B------:R3:W-:Y:S02]  /*18fe0*/  STL [R1+0x10b0], R22 ;  /* 0x0010b01601007387 */ /* 0x0007e40000100800 */
[----:B---3--:R-:W-:-:S02]  /*18ff0*/  LOP3.LUT R22, R49, 0xffff, RZ, 0xc0, !PT ;  /* 0x0000ffff31167812 */ /* 0x008fc400078ec0ff */
[----:B------:R-:W2:Y:S01]  /*19000*/  LDL.LU R49, [R1+0x484] ;  /* 0x0004840001317983 */ /* 0x000ea20000300800 */
[----:B------:R-:W-:Y:S02]  /*19010*/  LOP3.LUT R20, R20, 0xffff, RZ, 0xc0, !PT ;  /* 0x0000ffff14147812 */ /* 0x000fe400078ec0ff */
[----:B------:R-:W-:Y:S02]  /*19020*/  SHF.R.U32.HI R24, RZ, 0x8, R22 ;  /* 0x00000008ff187819 */ /* 0x000fe40000011616 */
[--C-:B------:R-:W-:Y:S02]  /*19030*/  PRMT R22, R22, 0x3340, R20.reuse ;  /* 0x0000334016167816 */ /* 0x100fe40000000014 */
[----:B------:R-:W-:Y:S02]  /*19040*/  SHF.R.U32.HI R26, RZ, 0x8, R20 ;  /* 0x00000008ff1a7819 */ /* 0x000fe40000011614 */
[----:B------:R-:W-:Y:S02]  /*19050*/  LOP3.LUT R227, R227, 0xffff, RZ, 0xc0, !PT ;  /* 0x0000ffffe3e37812 */ /* 0x000fe400078ec0ff */
[----:B------:R-:W-:Y:S01]  /*19060*/  LOP3.LUT R40, R40, 0xffff, RZ, 0xc0, !PT ;  /* 0x0000ffff28287812 */ /* 0x000fe200078ec0ff */
[----:B------:R0:W-:Y:S01]  /*19070*/  STL [R1+0x128c], R22 ;  /* 0x00128c1601007387 */ /* 0x0001e20000100800 */
[----:B------:R-:W-:-:S02]  /*19080*/  LOP3.LUT R24, R24, 0xffff, RZ, 0xc0, !PT ;  /* 0x0000ffff18187812 */ /* 0x000fc400078ec0ff */
[----:B------:R-:W-:Y:S02]  /*19090*/  LOP3.LUT R26, R26, 0xffff, RZ, 0xc0, !PT ;  /* 0x0000ffff1a1a7812 */ /* 0x000fe400078ec0ff */
[----:B------:R-:W-:Y:S02]  /*190a0*/  SHF.R.U32.HI R20, RZ, 0x8, R227 ;  /* 0x00000008ff147819 */ /* 0x000fe400000116e3 */
[--C-:B------:R-:W-:Y:S02]  /*190b0*/  PRMT R28, R227, 0x3340, R40.reuse ;  /* 0x00003340e31c7816 */ /* 0x100fe40000000028 */
[----:B0-----:R-:W-:Y:S02]  /*190c0*/  SHF.R.U32.HI R22, RZ, 0x8, R40 ;  /* 0x00000008ff167819 */ /* 0x001fe40000011628 */
[----:B------:R-:W-:Y:S02]  /*190d0*/  PRMT R24, R24, 0x3340, R26 ;  /* 0x0000334018187816 */ /* 0x000fe4000000001a */
[----:B------:R-:W-:-:S02]  /*190e0*/  LOP3.LUT R20, R20, 0xffff, RZ, 0xc0, !PT ;  /* 0x0000ffff14147812 */ /* 0x000fc400078ec0ff */
[----:B------:R-:W-:Y:S02]  /*190f0*/  LOP3.LUT R22, R22, 0xffff, RZ, 0xc0, !PT ;  /* 0x0000ffff16167812 */ /* 0x000fe400078ec0ff */
[----:B------:R-:W-:Y:S02]  /*19100*/  LOP3.LUT R225, R225, 0xffff, RZ, 0xc0, !PT ;  /* 0x0000ffffe1e17812 */ /* 0x000fe400078ec0ff */
[----:B------:R-:W-:Y:S01]  /*19110*/  LOP3.LUT R42, R42, 0xffff, RZ, 0xc0, !PT ;  /* 0x0000ffff2a2a7812 */ /* 0x000fe200078ec0ff */
[----:B------:R-:W-:Y:S01]  /*19120*/  STL [R1+0x1294], R28 ;  /* 0x0012941c01007387 */ /* 0x000fe20000100800 */
[----:B------:R-:W-:Y:S02]  /*19130*/  PRMT R20, R20, 0x3340, R22 ;  /* 0x0000334014147816 */ /* 0x000fe40000000016 */
[----:B------:R-:W-:Y:S01]  /*19140*/  SHF.R.U32.HI R26, RZ, 0x8, R42 ;  /* 0x00000008ff1a7819 */ /* 0x000fe2000001162a */
[----:B------:R0:W-:Y:S01]  /*19150*/  STL [R1+0x10a4], R24 ;  /* 0x0010a41801007387 */ /* 0x0001e20000100800 */
[----:B------:R-:W-:-:S02]  /*19160*/  LOP3.LUT R177, R177, 0xffff, RZ, 0xc0, !PT ;  /* 0x0000ffffb1b17812 */ /* 0x000fc400078ec0ff */
[----:B------:R-:W-:Y:S01]  /*19170*/  LOP3.LUT R26, R26, 0xffff, RZ, 0xc0, !PT ;  /* 0x0000ffff1a1a7812 */ /* 0x000fe200078ec0ff */
[----:B------:R1:W-:Y:S01]  /*19180*/  STL [R1+0x10a8], R20 ;  /* 0x0010a81401007387 */ /* 0x0003e20000100800 */
[----:B0-----:R-:W-:-:S04]  /*19190*/  SHF.R.U32.HI R24, RZ, 0x8, R225 ;  /* 0x00000008ff187819 */ /* 0x001fc800000116e1 */
[----:B------:R-:W-:Y:S02]  /*191a0*/  LOP3.LUT R24, R24, 0xffff, RZ, 0xc0, !PT ;  /* 0x0000ffff18187812 */ /* 0x000fe400078ec0ff */
[----:B-1----:R-:W-:Y:S02]  /*191b0*/  PRMT R20, R225, 0x3340, R42 ;  /* 0x00003340e1147816 */ /* 0x002fe4000000002a */
[----:B------:R-:W-:-:S03]  /*191c0*/  PRMT R24, R24, 0x3340, R26 ;  /* 0x0000334018187816 */ /* 0x000fc6000000001a */
[----:B------:R0:W-:Y:S01]  /*191d0*/  STL [R1+0x1280], R20 ;  /* 0x0012801401007387 */ /* 0x0001e20000100800 */
[----:B--2---:R-:W-:-:S04]  /*191e0*/  LOP3.LUT R22, R49, 0xffff, RZ, 0xc0, !PT ;  /* 0x0000ffff31167812 */ /* 0x004fc800078ec0ff */
[----:B------:R-:W-:-:S05]  /*191f0*/  PRMT R28, R22, 0x3340, R177 ;  /* 0x00003340161c7816 */ /* 0x000fca00000000b1 */
[----:B------:R-:W-:Y:S04]  /*19200*/  STL [R1+0x1304], R28 ;  /* 0x0013041c01007387 */ /* 0x000fe80000100800 */
[----:B------:R1:W-:Y:S04]  /*19210*/  STL [R1+0x1098], R24 ;  /* 0x0010981801007387 */ /* 0x0003e80000100800 */
[----:B------:R-:W2:Y:S04]  /*19220*/  LDL.LU R51, [R1+0x62c] ;  /* 0x00062c0001337983 */ /* 0x000ea80000300800 */
[----:B------:R-:W3:Y:S01]  /*19230*/  LDL.LU R49, [R1+0x628] ;  /* 0x0006280001317983 */ /* 0x000ee20000300800 */
[----:B0-----:R-:W-:-:S02]  /*19240*/  SHF.R.U32.HI R20, RZ, 0x8, R22 ;  /* 0x00000008ff147819 */ /* 0x001fc40000011616 */
[----:B------:R-:W-:Y:S02]  /*19250*/  SHF.R.U32.HI R22, RZ, 0x8, R177 ;  /* 0x00000008ff167819 */ /* 0x000fe400000116b1 */
[----:B------:R-:W-:Y:S02]  /*19260*/  LOP3.LUT R20, R20, 0xffff, RZ, 0xc0, !PT ;  /* 0x0000ffff14147812 */ /* 0x000fe400078ec0ff */
[----:B------:R-:W-:Y:S02]  /*19270*/  LOP3.LUT R22, R22, 0xffff, RZ, 0xc0, !PT ;  /* 0x0000ffff16167812 */ /* 0x000fe400078ec0ff */
[----:B------:R-:W-:Y:S02]  /*19280*/  LOP3.LUT R223, R223, 0xffff, RZ, 0xc0, !PT ;  /* 0x0000ffffdfdf7812 */ /* 0x000fe400078ec0ff */
[----:B------:R-:W-:Y:S02]  /*19290*/  PRMT R20, R20, 0x3340, R22 ;  /* 0x0000334014147816 */ /* 0x000fe40000000016 */
[----:B------:R-:W-:-:S03]  /*192a0*/  LOP3.LUT R76, R76, 0xffff, RZ, 0xc0, !PT ;  /* 0x0000ffff4c4c7812 */ /* 0x000fc600078ec0ff */
[----:B------:R0:W-:Y:S01]  /*192b0*/  STL [R1+0x1128], R20 ;  /* 0x0011281401007387 */ /* 0x0001e20000100800 */
[----:B------:R-:W-:Y:S02]  /*192c0*/  LOP3.LUT R221, R221, 0xffff, RZ, 0xc0, !PT ;  /* 0x0000ffffdddd7812 */ /* 0x000fe400078ec0ff */
[----:B------:R-:W-:Y:S02]  /*192d0*/  LOP3.LUT R78, R78, 0xffff, RZ, 0xc0, !PT ;  /* 0x0000ffff4e4e7812 */ /* 0x000fe400078ec0ff */
[----:B-1----:R-:W-:Y:S02]  /*192e0*/  SHF.R.U32.HI R24, RZ, 0x8, R223 ;  /* 0x00000008ff187819 */ /* 0x002fe400000116df */
[--C-:B0-----:R-:W-:Y:S02]  /*192f0*/  PRMT R20, R223, 0x3340, R76.reuse ;  /* 0x00003340df147816 */ /* 0x101fe4000000004c */
[----:B------:R-:W-:Y:S02]  /*19300*/  SHF.R.U32.HI R26, RZ, 0x8, R76 ;  /* 0x00000008ff1a7819 */ /* 0x000fe4000001164c */
[----:B------:R-:W-:Y:S01]  /*19310*/  SHF.R.U32.HI R22, RZ, 0x8, R78 ;  /* 0x00000008ff167819 */ /* 0x000fe2000001164e */
[----:B------:R0:W-:Y:S01]  /*19320*/  STL [R1+0x12fc], R20 ;  /* 0x0012fc1401007387 */ /* 0x0001e20000100800 */
[----:B------:R-:W-:-:S02]  /*19330*/  LOP3.LUT R24, R24, 0xffff, RZ, 0xc0, !PT ;  /* 0x0000ffff18187812 */ /* 0x000fc400078ec0ff */
[----:B------:R-:W-:Y:S02]  /*19340*/  LOP3.LUT R26, R26, 0xffff, RZ, 0xc0, !PT ;  /* 0x0000ffff1a1a7812 */ /* 0x000fe400078ec0ff */
[----:B------:R-:W-:Y:S02]  /*19350*/  LOP3.LUT R22, R22, 0xffff, RZ, 0xc0, !PT ;  /* 0x0000ffff16167812 */ /* 0x000fe400078ec0ff */
[----:B0-----:R-:W-:Y:S02]  /*19360*/  SHF.R.U32.HI R20, RZ, 0x8, R221 ;  /* 0x00000008ff147819 */ /* 0x001fe400000116dd */
[----:B------:R-:W-:Y:S02]  /*19370*/  PRMT R28, R221, 0x3340, R78 ;  /* 0x00003340dd1c7816 */ /* 0x000fe4000000004e */
[----:B------:R-:W-:Y:S02]  /*19380*/  LOP3.LUT R20, R20, 0xffff, RZ, 0xc0, !PT ;  /* 0x0000ffff14147812 */ /* 0x000fe400078ec0ff */
[----:B------:R-:W-:-:S02]  /*19390*/  PRMT R24, R24, 0x3340, R26 ;  /* 0x0000334018187816 */ /* 0x000fc4000000001a */
[----:B------:R-:W-:Y:S01]  /*193a0*/  PRMT R20, R20, 0x3340, R22 ;  /* 0x0000334014147816 */ /* 0x000fe20000000016 */
[----:B------:R-:W-:Y:S04]  /*193b0*/  STL [R1+0x1300], R28 ;  /* 0x0013001c01007387 */ /* 0x000fe80000100800 */
[----:B------:R3:W-:Y:S04]  /*193c0*/  STL [R1+0x1120], R24 ;  /* 0x0011201801007387 */ /* 0x0007e80000100800 */
[----:B------:R0:W-:Y:S01]  /*193d0*/  STL [R1+0x1124], R20 ;  /* 0x0011241401007387 */ /* 0x0001e20000100800 */
[----:B--2---:R-:W-:-:S03]  /*193e0*/  LOP3.LUT R22, R51, 0xffff, RZ, 0xc0, !PT ;  /* 0x0000ffff33167812 */ /* 0x004fc600078ec0ff */
[----:B------:R-:W2:Y:S01]  /*193f0*/  LDL.LU R51, [R1+0x204] ;  /* 0x0002040001337983 */ /* 0x000ea20000300800 */
[----:B---3--:R-:W-:-:S03]  /*19400*/  LOP3.LUT R24, R49, 0xffff, RZ, 0xc0, !PT ;  /* 0x0000ffff31187812 */ /* 0x008fc600078ec0ff */
[----:B------:R-:W3:Y:S01]  /*19410*/  LDL.LU R49, [R1+0x200] ;  /* 0x0002000001317983 */ /* 0x000ee20000300800 */
[----:B------:R-:W-:Y:S02]  /*19420*/  LOP3.LUT R26, R9, 0xffff, RZ, 0xc0, !PT ;  /* 0x0000ffff091a7812 */ /* 0x000fe400078ec0ff */
[----:B------:R-:W-:Y:S02]  /*19430*/  LOP3.LUT R9, R8, 0xffff, RZ, 0xc0, !PT ;  /* 0x0000ffff08097812 */ /* 0x000fe400078ec0ff */
[----:B------:R-:W-:Y:S02]  /*19440*/  PRMT R8, R22, 0x3340, R26 ;  /* 0x0000334016087816 */ /* 0x000fe4000000001a */
[----:B0-----:R-:W-:-:S03]  /*19450*/  SHF.R.U32.HI R20, RZ, 0x8, R22 ;  /* 0x00000008ff147819 */ /* 0x001fc60000011616 */
[----:B------:R0:W-:Y:S01]  /*19460*/  STL [R1+0x1284], R8 ;  /* 0x0012840801007387 */ /* 0x0001e20000100800 */
[----:B------:R-:W-:Y:S02]  /*19470*/  SHF.R.U32.HI R22, RZ, 0x8, R26 ;  /* 0x00000008ff167819 */ /* 0x000fe4000001161a */
[----:B------:R-:W-:Y:S02]  /*19480*/  LOP3.LUT R20, R20, 0xffff, RZ, 0xc0, !PT ;  /* 0x0000ffff14147812 */ /* 0x000fe400078ec0ff */
[----:B------:R-:W-:Y:S02]  /*19490*/  LOP3.LUT R22, R22, 0xffff, RZ, 0xc0, !PT ;  /* 0x0000ffff16167812 */ /* 0x000fe400078ec0ff */
[----:B0-----:R-:W-:Y:S02]  /*194a0*/  SHF.R.U32.HI R8, RZ, 0x8, R24 ;  /* 0x00000008ff087819 */ /* 0x001fe40000011618 */
[--C-:B------:R-:W-:Y:S02]  /*194b0*/  PRMT R24, R24, 0x3340, R9.reuse ;  /* 0x0000334018187816 */ /* 0x100fe40000000009 */
[----:B------:R-:W-:-:S02]  /*194c0*/  SHF.R.U32.HI R9, RZ, 0x8, R9 ;  /* 0x00000008ff097819 */ /* 0x000fc40000011609 */
[----:B------:R-:W-:Y:S02]  /*194d0*/  LOP3.LUT R8, R8, 0xffff, RZ, 0xc0, !PT ;  /* 0x0000ffff08087812 */ /* 0x000fe400078ec0ff */
[----:B------:R-:W-:Y:S02]  /*194e0*/  LOP3.LUT R9, R9, 0xffff, RZ, 0xc0, !PT ;  /* 0x0000ffff09097812 */ /* 0x000fe400078ec0ff */
[----:B------:R-:W-:Y:S02]  /*194f0*/  PRMT R20, R20, 0x3340, R22 ;  /* 0x0000334014147816 */ /* 0x000fe40000000016 */
[----:B------:R-:W-:Y:S01]  /*19500*/  PRMT R8, R8, 0x3340, R9 ;  /* 0x0000334008087816 */ /* 0x000fe20000000009 */
[----:B------:R-:W-:Y:S04]  /*19510*/  STL [R1+0x1288], R24 ;  /* 0x0012881801007387 */ /* 0x000fe80000100800 */
[----:B------:R-:W-:Y:S04]  /*19520*/  STL [R1+0x109c], R20 ;  /* 0x00109c1401007387 */ /* 0x000fe80000100800 */
[----:B------:R2:W-:Y:S01]  /*19530*/  STL [R1+0x10a0], R8 ;  /* 0x0010a00801007387 */ /* 0x0005e20000100800 */
[----:B---3--:R-:W-:-:S03]  /*19540*/  LOP3.LUT R9, R49, 0xffff, RZ, 0xc0, !PT ;  /* 0x0000ffff31097812 */ /* 0x008fc600078ec0ff */
[----:B------:R-:W3:Y:S01]  /*19550*/  LDL.LU R49, [R1+0x48c] ;  /* 0x00048c0001317983 */ /* 0x000ee20000300800 */
[----:B--2---:R-:W-:Y:S02]  /*19560*/  LOP3.LUT R8, R51, 0xffff, RZ, 0xc0, !PT ;  /* 0x0000ffff33087812 */ /* 0x004fe400078ec0ff */
[----:B------:R-:W-:Y:S01]  /*19570*/  LOP3.LUT R44, R44, 0xffff, RZ, 0xc0, !PT ;  /* 0x0000ffff2c2c7812 */ /* 0x000fe200078ec0ff */
[----:B------:R-:W2:Y:S01]  /*19580*/  LDL.LU R51, [R1+0x488] ;  /* 0x0004880001337983 */ /* 0x000ea20000300800 */
[----:B------:R-:W-:Y:S02]  /*19590*/  SHF.R.U32.HI R20, RZ, 0x8, R8 ;  /* 0x00000008ff147819 */ /* 0x000fe40000011608 */
[--C-:B------:R-:W-:Y:S02]  /*195a0*/  PRMT R8, R8, 0x3340, R44.reuse ;  /* 0x0000334008087816 */ /* 0x100fe4000000002c */
[----:B------:R-:W-:Y:S02]  /*195b0*/  LOP3.LUT R46, R46, 0xffff, RZ, 0xc0, !PT ;  /* 0x0000ffff2e2e7812 */ /* 0x000fe400078ec0ff */
[----:B------:R-:W-:Y:S01]  /*195c0*/  SHF.R.U32.HI R22, RZ, 0x8, R44 ;  /* 0x00000008ff167819 */ /* 0x000fe2000001162c */
[----:B------:R0:W-:Y:S01]  /*195d0*/  STL [R1+0x1270], R8 ;  /* 0x0012700801007387 */ /* 0x0001e20000100800 */
[----:B------:R-:W-:-:S02]  /*195e0*/  PRMT R24, R9, 0x3340, R46 ;  /* 0x0000334009187816 */ /* 0x000fc4000000002e */
[----:B------:R-:W-:Y:S02]  /*195f0*/  LOP3.LUT R20, R20, 0xffff, RZ, 0xc0, !PT ;  /* 0x0000ffff14147812 */ /* 0x000fe400078ec0ff */
[----:B------:R-:W-:Y:S02]  /*19600*/  LOP3.LUT R22, R22, 0xffff, RZ, 0xc0, !PT ;  /* 0x0000ffff16167812 */ /* 0x000fe400078ec0ff */
[----:B0-----:R-:W-:Y:S02]  /*19610*/  SHF.R.U32.HI R8, RZ, 0x8, R9 ;  /* 0x00000008ff087819 */ /* 0x001fe40000011609 */
[----:B------:R-:W-:Y:S02]  /*19620*/  SHF.R.U32.HI R9, RZ, 0x8, R46 ;  /* 0x00000008ff097819 */ /* 0x000fe4000001162e */
[----:B------:R-:W-:Y:S02]  /*19630*/  LOP3.LUT R8, R8, 0xffff, RZ, 0xc0, !PT ;  /* 0x0000ffff08087812 */ /* 0x000fe400078ec0ff */
[----:B------:R-:W-:-:S02]  /*19640*/  LOP3.LUT R9, R9, 0xffff, RZ, 0xc0, !PT ;  /* 0x0000ffff09097812 */ /* 0x000fc400078ec0ff */
[----:B------:R-:W-:Y:S02]  /*19650*/  PRMT R20, R20, 0x3340, R22 ;  /* 0x0000334014147816 */ /* 0x000fe40000000016 */
[----:B------:R-:W-:Y:S01]  /*19660*/  PRMT R8, R8, 0x3340, R9 ;  /* 0x0000334008087816 */ /* 0x000fe20000000009 */
[----:B------:R-:W-:Y:S04]  /*19670*/  STL [R1+0x127c], R24 ;  /* 0x00127c1801007387 */ /* 0x000fe80000100800 */
[----:B------:R-:W-:Y:S04]  /*19680*/  STL [R1+0x1090], R20 ;  /* 0x0010901401007387 */ /* 0x000fe80000100800 */
[----:B------:R3:W-:Y:S02]  /*19690*/  STL [R1+0x1094], R8 ;  /* 0x0010940801007387 */ /* 0x0007e40000100800 */
[----:B---3--:R-:W-:-:S02]  /*196a0*/  LOP3.LUT R8, R49, 0xffff, RZ, 0xc0, !PT ;  /* 0x0000ffff31087812 */ /* 0x008fc400078ec0ff */
[----:B------:R-:W3:Y:S01]  /*196b0*/  LDL.LU R49, [R1+0x490] ;  /* 0x0004900001317983 */ /* 0x000ee20000300800 */
[----:B------:R-:W-:Y:S02]  /*196c0*/  LOP3.LUT R171, R171, 0xffff, RZ, 0xc0, !PT ;  /* 0x0000ffffabab7812 */ /* 0x000fe400078ec0ff */
[----:B------:R-:W-:Y:S02]  /*196d0*/  SHF.R.U32.HI R20, RZ, 0x8, R8 ;  /* 0x00000008ff147819 */ /* 0x000fe40000011608 */
[--C-:B------:R-:W-:Y:S02]  /*196e0*/  PRMT R8, R8, 0x3340, R171.reuse ;  /* 0x0000334008087816 */ /* 0x100fe400000000ab */
[----:B--2---:R-:W-:Y:S02]  /*196f0*/  LOP3.LUT R9, R51, 0xffff, RZ, 0xc0, !PT ;  /* 0x0000ffff33097812 */ /* 0x004fe400078ec0ff */
[----:B------:R-:W-:Y:S01]  /*19700*/  LOP3.LUT R173, R173, 0xffff, RZ, 0xc0, !PT ;  /* 0x0000ffffadad7812 */ /* 0x000fe200078ec0ff */
[----:B------:R0:W-:Y:S01]  /*19710*/  STL [R1+0x12e4], R8 ;  /* 0x0012e40801007387 */ /* 0x0001e20000100800 */
[----:B------:R-:W-:-:S02]  /*19720*/  SHF.R.U32.HI R22, RZ, 0x8, R171 ;  /* 0x00000008ff167819 */ /* 0x000fc400000116ab */
[----:B------:R-:W-:Y:S02]  /*19730*/  PRMT R24, R9, 0x3340, R173 ;  /* 0x0000334009187816 */ /* 0x000fe400000000ad */
[----:B------:R-:W-:Y:S02]  /*19740*/  LOP3.LUT R20, R20, 0xffff, RZ, 0xc0, !PT ;  /* 0x0000ffff14147812 */ /* 0x000fe400078ec0ff */
[----:B0-----:R-:W-:Y:S02]  /*19750*/  SHF.R.U32.HI R8, RZ, 0x8, R9 ;  /* 0x00000008ff087819 */ /* 0x001fe40000011609 */
[----:B------:R-:W-:Y:S02]  /*19760*/  SHF.R.U32.HI R9, RZ, 0x8, R173 ;  /* 0x00000008ff097819 */ /* 0x000fe400000116ad */
[----:B------:R-:W-:Y:S02]  /*19770*/  LOP3.LUT R22, R22, 0xffff, RZ, 0xc0, !PT ;  /* 0x0000ffff16167812 */ /* 0x000fe400078ec0ff */
[----:B------:R-:W-:-:S02]  /*19780*/  LOP3.LUT R8, R8, 0xffff, RZ, 0xc0, !PT ;  /* 0x0000ffff08087812 */ /* 0x000fc400078ec0ff */
[----:B------:R-:W-:Y:S02]  /*19790*/  LOP3.LUT R9, R9, 0xffff, RZ, 0xc0, !PT ;  /* 0x0000ffff09097812 */ /* 0x000fe400078ec0ff */
[----:B------:R-:W-:Y:S02]  /*197a0*/  PRMT R20, R20, 0x3340, R22 ;  /* 0x0000334014147816 */ /* 0x000fe40000000016 */
[----:B------:R-:W-:Y:S01]  /*197b0*/  PRMT R8, R8, 0x3340, R9 ;  /* 0x0000334008087816 */ /* 0x000fe20000000009 */
[----:B------:R-:W-:Y:S04]  /*197c0*/  STL [R1+0x12e0], R24 ;  /* 0x0012e01801007387 */ /* 0x000fe80000100800 */
[----:B------:R-:W-:Y:S04]  /*197d0*/  STL [R1+0x1118], R20 ;  /* 0x0011181401007387 */ /* 0x000fe80000100800 */
[----:B------:R0:W-:Y:S04]  /*197e0*/  STL [R1+0x111c], R8 ;  /* 0x00111c0801007387 */ /* 0x0001e80000100800 */
[----:B------:R-:W2:Y:S01]  /*197f0*/  LDL.LU R51, [R1+0x630] ;  /* 0x0006300001337983 */ /* 0x000ea20000300800 */
[----:B---3--:R-:W-:-:S03]  /*19800*/  LOP3.LUT R9, R49, 0xffff, RZ, 0xc0, !PT ;  /* 0x0000ffff31097812 */ /* 0x008fc600078ec0ff */
[----:B------:R-:W3:Y:S01]  /*19810*/  LDL.LU R49, [R1+0x494] ;  /* 0x0004940001317983 */ /* 0x000ee20000300800 */
[----:B------:R-:W-:Y:S02]  /*19820*/  LOP3.LUT R252, R252, 0xffff, RZ, 0xc0, !PT ;  /* 0x0000fffffcfc7812 */ /* 0x000fe400078ec0ff */
[----:B------:R-:W-:Y:S02]  /*19830*/  LOP3.LUT R72, R72, 0xffff, RZ, 0xc0, !PT ;  /* 0x0000ffff48487812 */ /* 0x000fe400078ec0ff */
[----:B------:R-:W-:Y:S02]  /*19840*/  LOP3.LUT R167, R167, 0xffff, RZ, 0xc0, !PT ;  /* 0x0000ffffa7a77812 */ /* 0x000fe400078ec0ff */
[----:B0-----:R-:W-:Y:S02]  /*19850*/  PRMT R8, R252, 0x3340, R72 ;  /* 0x00003340fc087816 */ /* 0x001fe40000000048 */
[----:B------:R-:W-:Y:S02]  /*19860*/  SHF.R.U32.HI R20, RZ, 0x8, R252 ;  /* 0x00000008ff147819 */ /* 0x000fe400000116fc */
        /* <DEDUP_REMOVED lines=17> */
[----:B------:R-:W-:Y:S02]  /*19980*/  LOP3.LUT R22, R10, 0xffff, RZ, 0xc0, !PT ;  /* 0x0000ffff0a167812 */ /* 0x000fe400078ec0ff */
[----:B------:R-:W-:Y:S02]  /*19990*/  SHF.R.U32.HI R10, RZ, 0x8, R8 ;  /* 0x00000008ff0a7819 */ /* 0x000fe40000011608 */
[--C-:B------:R-:W-:Y:S02]  /*199a0*/  PRMT R8, R8, 0x3340, R20.reuse ;  /* 0x0000334008087816 */ /* 0x100fe40000000014 */
[----:B--2---:R-:W-:Y:S02]  /*199b0*/  LOP3.LUT R9, R51, 0xffff, RZ, 0xc0, !PT ;  /* 0x0000ffff33097812 */ /* 0x004fe400078ec0ff */
[----:B------:R-:W2:Y:S01]  /*199c0*/  LDL.LU R51, [R1+0x210] ;  /* 0x0002100001337983 */ /* 0x000ea20000300800 */
[----:B------:R-:W-:-:S02]  /*199d0*/  SHF.R.U32.HI R20, RZ, 0x8, R20 ;  /* 0x00000008ff147819 */ /* 0x000fc40000011614 */
[--C-:B------:R-:W-:Y:S01]  /*199e0*/  PRMT R24, R9, 0x3340, R22.reuse ;  /* 0x0000334009187816 */ /* 0x100fe20000000016 */
[----:B------:R0:W-:Y:S01]  /*199f0*/  STL [R1+0x12b4], R8 ;  /* 0x0012b40801007387 */ /* 0x0001e20000100800 */
[----:B------:R-:W-:Y:S02]  /*19a00*/  LOP3.LUT R10, R10, 0xffff, RZ, 0xc0, !PT ;  /* 0x0000ffff0a0a7812 */ /* 0x000fe400078ec0ff */
[----:B------:R-:W-:Y:S02]  /*19a10*/  LOP3.LUT R20, R20, 0xffff, RZ, 0xc0, !PT ;  /* 0x0000ffff14147812 */ /* 0x000fe400078ec0ff */
[----:B0-----:R-:W-:Y:S02]  /*19a20*/  SHF.R.U32.HI R8, RZ, 0x8, R9 ;  /* 0x00000008ff087819 */ /* 0x001fe40000011609 */
[----:B------:R-:W-:Y:S02]  /*19a30*/  SHF.R.U32.HI R9, RZ, 0x8, R22 ;  /* 0x00000008ff097819 */ /* 0x000fe40000011616 */
[----:B------:R-:W-:-:S02]  /*19a40*/  LOP3.LUT R8, R8, 0xffff, RZ, 0xc0, !PT ;  /* 0x0000ffff08087812 */ /* 0x000fc400078ec0ff */
[----:B------:R-:W-:Y:S02]  /*19a50*/  LOP3.LUT R9, R9, 0xffff, RZ, 0xc0, !PT ;  /* 0x0000ffff09097812 */ /* 0x000fe400078ec0ff */
        /* <DEDUP_REMOVED lines=10> */
[----:B------:R-:W-:Y:S02]  /*19b00*/  LOP3.LUT R48, R48, 0xffff, RZ, 0xc0, !PT ;  /* 0x0000ffff30307812 */ /* 0x000fe400078ec0ff */
[----:B--2---:R-:W-:Y:S01]  /*19b10*/  LOP3.LUT R9, R51, 0xffff, RZ, 0xc0, !PT ;  /* 0x0000ffff33097812 */ /* 0x004fe200078ec0ff */
[----:B------:R0:W-:Y:S01]  /*19b20*/  STL [R1+0x1264], R8 ;  /* 0x0012640801007387 */ /* 0x0001e20000100800 */
[----:B------:R-:W-:-:S02]  /*19b30*/  SHF.R.U32.HI R20, RZ, 0x8, R21 ;  /* 0x00000008ff147819 */ /* 0x000fc40000011615 */
[--C-:B------:R-:W-:Y:S02]  /*19b40*/  PRMT R21, R9, 0x3340, R48.reuse ;  /* 0x0000334009157816 */ /* 0x100fe40000000030 */
        /* <DEDUP_REMOVED lines=16> */
[----:B------:R-:W-:Y:S02]  /*19c50*/  LOP3.LUT R9, R3, 0xffff, RZ, 0xc0, !PT ;  /* 0x0000ffff03097812 */ /* 0x000fe400078ec0ff */
[----:B------:R-:W-:Y:S01]  /*19c60*/  LOP3.LUT R68, R68, 0xffff, RZ, 0xc0, !PT ;  /* 0x0000ffff44447812 */ /* 0x000fe200078ec0ff */
[----:B------:R-:W3:Y:S01]  /*19c70*/  LDL.LU R3, [R1+0x1598] ;  /* 0x0015980001037983 */ /* 0x000ee20000300800 */
        /* <DEDUP_REMOVED lines=14> */
[----:B0-----:R-:W-:-:S02]  /*19d60*/  LOP3.LUT R8, R2, 0xffff, RZ, 0xc0, !PT ;  /* 0x0000ffff02087812 */ /* 0x001fc400078ec0ff */
[----:B------:R-:W4:Y:S04]  /*19d70*/  LDL.LU R2, [R1+0x1594] ;  /* 0x0015940001027983 */ /* 0x000f280000300800 */
[----:B------:R-:W3:Y:S01]  /*19d80*/  LDL.LU R51, [R1+0x63c] ;  /* 0x00063c0001337983 */ /* 0x000ee20000300800 */
[----:B--2---:R-:W-:-:S03]  /*19d90*/  LOP3.LUT R9, R49, 0xffff, RZ, 0xc0, !PT ;  /* 0x0000ffff31097812 */ /* 0x004fc600078ec0ff */
[----:B------:R-:W2:Y:S01]  /*19da0*/  LDL.LU R49, [R1+0x638] ;  /* 0x0006380001317983 */ /* 0x000ea20000300800 */
[----:B------:R-:W-:Y:S02]  /*19db0*/  LOP3.LUT R70, R70, 0xffff, RZ, 0xc0, !PT ;  /* 0x0000ffff46467812 */ /* 0x000fe400078ec0ff */
        /* <DEDUP_REMOVED lines=17> */
[----:B--2---:R-:W-:-:S02]  /*19ed0*/  LOP3.LUT R8, R49, 0xffff, RZ, 0xc0, !PT ;  /* 0x0000ffff31087812 */ /* 0x004fc400078ec0ff */
[----:B------:R-:W2:Y:S01]  /*19ee0*/  LDL.LU R49, [R1+0x220] ;  /* 0x0002200001317983 */ /* 0x000ea20000300800 */
[----:B---3--:R-:W-:Y:S02]  /*19ef0*/  LOP3.LUT R9, R51, 0xffff, RZ, 0xc0, !PT ;  /* 0x0000ffff33097812 */ /* 0x008fe400078ec0ff */
[----:B------:R-:W-:Y:S01]  /*19f00*/  LOP3.LUT R23, R23, 0xffff, RZ, 0xc0, !PT ;  /* 0x0000ffff17177812 */ /* 0x000fe200078ec0ff */
[----:B------:R-:W3:Y:S01]  /*19f10*/  LDL.LU R51, [R1+0x21c] ;  /* 0x00021c0001337983 */ /* 0x000ee20000300800 */
[----:B------:R-:W-:Y:S02]  /*19f20*/  SHF.R.U32.HI R10, RZ, 0x8, R9 ;  /* 0x00000008ff0a7819 */ /* 0x000fe40000011609 */
[----:B------:R-:W-:Y:S02]  /*19f30*/  LOP3.LUT R153, R153, 0xffff, RZ, 0xc0, !PT ;  /* 0x0000ffff99997812 */ /* 0x000fe400078ec0ff */
[----:B------:R-:W-:Y:S02]  /*19f40*/  PRMT R9, R9, 0x3340, R23 ;  /* 0x0000334009097816 */ /* 0x000fe40000000017 */
[----:B------:R-:W-:-:S02]  /*19f50*/  SHF.R.U32.HI R21, RZ, 0x8, R8 ;  /* 0x00000008ff157819 */ /* 0x000fc40000011608 */
[----:B------:R-:W-:Y:S01]  /*19f60*/  PRMT R8, R8, 0x3340, R153 ;  /* 0x0000334008087816 */ /* 0x000fe20000000099 */
[----:B------:R0:W-:Y:S01]  /*19f70*/  STL [R1+0x124c], R9 ;  /* 0x00124c0901007387 */ /* 0x0001e20000100800 */
[----:B------:R-:W-:Y:S02]  /*19f80*/  SHF.R.U32.HI R20, RZ, 0x8, R23 ;  /* 0x00000008ff147819 */ /* 0x000fe40000011617 */
[----:B------:R-:W-:Y:S01]  /*19f90*/  LOP3.LUT R10, R10, 0xffff, RZ, 0xc0, !PT ;  /* 0x0000ffff0a0a7812 */ /* 0x000fe200078ec0ff */
[----:B------:R1:W-:Y:S01]  /*19fa0*/  STL [R1+0x1248], R8 ;  /* 0x0012480801007387 */ /* 0x0003e20000100800 */
[----:B------:R-:W-:Y:S02]  /*19fb0*/  LOP3.LUT R20, R20, 0xffff, RZ, 0xc0, !PT ;  /* 0x0000ffff14147812 */ /* 0x000fe400078ec0ff */
[----:B0-----:R-:W-:Y:S02]  /*19fc0*/  SHF.R.U32.HI R9, RZ, 0x8, R153 ;  /* 0x00000008ff097819 */ /* 0x001fe40000011699 */
[----:B-1----:R-:W-:-:S02]  /*19fd0*/  LOP3.LUT R8, R21, 0xffff, RZ, 0xc0, !PT ;  /* 0x0000ffff15087812 */ /* 0x002fc400078ec0ff */
[----:B------:R-:W-:Y:S02]  /*19fe0*/  LOP3.LUT R9, R9, 0xffff, RZ, 0xc0, !PT ;  /* 0x0000ffff09097812 */ /* 0x000fe400078ec0ff */
[----:B------:R-:W-:Y:S02]  /*19ff0*/  PRMT R10, R10, 0x3340, R20 ;  /* 0x000033400a0a7816 */ /* 0x000fe40000000014 */
[----:B------:R-:W-:-:S03]  /*1a000*/  PRMT R8, R8, 0x3340, R9 ;  /* 0x0000334008087816 */ /* 0x000fc60000000009 */
[----:B------:R2:W-:Y:S04]  /*1a010*/  STL [R1+0x1068], R10 ;  /* 0x0010680a01007387 */ /* 0x0005e80000100800 */
[----:B------:R-:W-:Y:S01]  /*1a020*/  STL [R1+0x106c], R8 ;  /* 0x00106c0801007387 */ /* 0x000fe20000100800 */
[----:B--2---:R-:W-:-:S03]  /*1a030*/  LOP3.LUT R10, R49, 0xffff, RZ, 0xc0, !PT ;  /* 0x0000ffff310a7812 */ /* 0x004fc600078ec0ff */
[----:B------:R-:W2:Y:S01]  /*1a040*/  LDL.LU R49, [R1+0x49c] ;  /* 0x00049c0001317983 */ /* 0x000ea20000300800 */
[----:B------:R-:W-:Y:S02]  /*1a050*/  LOP3.LUT R52, R52, 0xffff, RZ, 0xc0, !PT ;  /* 0x0000ffff34347812 */ /* 0x000fe400078ec0ff */
[----:B---3--:R-:W-:Y:S02]  /*1a060*/  LOP3.LUT R9, R51, 0xffff, RZ, 0xc0, !PT ;  /* 0x0000ffff33097812 */ /* 0x008fe400078ec0ff */
        /* <DEDUP_REMOVED lines=15> */
[----:B------:R-:W-:Y:S04]  /*1a160*/  STL [R1+0x105c], R20 ;  /* 0x00105c1401007387 */ /* 0x000fe80000100800 */
[----:B------:R0:W-:Y:S02]  /*1a170*/  STL [R1+0x1060], R9 ;  /* 0x0010600901007387 */ /* 0x0001e40000100800 */
[----:B0-----:R-:W-:Y:S02]  /*1a180*/  LOP3.LUT R9, R5, 0xffff, RZ, 0xc0, !PT ;  /* 0x0000ffff05097812 */ /* 0x001fe400078ec0ff */
[----:B------:R-:W3:Y:S04]  /*1a190*/  LDL.LU R5, [R1+0x1590] ;  /* 0x0015900001057983 */ /* 0x000ee80000300800 */
[----:B------:R-:W4:Y:S01]  /*1a1a0*/  LDL.LU R51, [R1+0x644] ;  /* 0x0006440001337983 */ /* 0x000f220000300800 */
[----:B------:R-:W-:Y:S01]  /*1a1b0*/  IMAD R45, R4, UR5, RZ ;  /* 0x00000005042d7c24 */ /* 0x000fe2000f8e02ff */
[----:B------:R-:W-:-:S03]  /*1a1c0*/  ULDC UR5, c[0x0][0x248] ;  /* 0x0000920000057ab9 */ /* 0x000fc60000000800 */
[----:B------:R-:W-:Y:S01]  /*1a1d0*/  VIADD R47, R45, UR6 ;  /* 0x000000062d2f7c36 */ /* 0x000fe20008000000 */
[----:B------:R-:W-:-:S03]  /*1a1e0*/  ULDC UR6, c[0x0][0x248] ;  /* 0x0000920000067ab9 */ /* 0x000fc60000000800 */
[----:B------:R-:W-:Y:S01]  /*1a1f0*/  VIADD R131, R47, UR7 ;  /* 0x000000072f837c36 */ /* 0x000fe20008000000 */
[----:B------:R-:W-:Y:S01]  /*1a200*/  ULDC UR7, c[0x0][0x248] ;  /* 0x0000920000077ab9 */ /* 0x000fe20000000800 */
[----:B--2---:R-:W-:Y:S02]  /*1a210*/  LOP3.LUT R10, R49, 0xffff, RZ, 0xc0, !PT ;  /* 0x0000ffff310a7812 */ /* 0x004fe400078ec0ff */
[----:B------:R-:W2:Y:S01]  /*1a220*/  LDL.LU R49, [R1+0x640] ;  /* 0x0006400001317983 */ /* 0x000ea20000300800 */
[----:B------:R-:W-:Y:S01]  /*1a230*/  VIADD R132, R131, UR8 ;  /* 0x0000000883847c36 */ /* 0x000fe20008000000 */
[----:B------:R-:W-:-:S03]  /*1a240*/  ULDC UR8, c[0x0][0x248] ;  /* 0x0000920000087ab9 */ /* 0x000fc60000000800 */
        /* <DEDUP_REMOVED lines=9> */
[----:B------:R-:W-:Y:S01]  /*1a2e0*/  LOP3.LUT R165, R165, 0xffff, RZ, 0xc0, !PT ;  /* 0x0000ffffa5a57812 */ /* 0x000fe200078ec0ff */
[----:B------:R-:W-:Y:S02]  /*1a2f0*/  ULDC UR5, c[0x0][0x248] ;  /* 0x0000920000057ab9 */ /* 0x000fe40000000800 */
[----:B------:R-:W-:Y:S01]  /*1a300*/  VIADD R138, R137, UR7 ;  /* 0x00000007898a7c36 */ /* 0x000fe20008000000 */
[----:B------:R-:W-:Y:S01]  /*1a310*/  SHF.R.U32.HI R20, RZ, 0x8, R10 ;  /* 0x00000008ff147819 */ /* 0x000fe2000001160a */
[----:B------:R-:W-:Y:S02]  /*1a320*/  ULDC UR7, c[0x0][0x248] ;  /* 0x0000920000077ab9 */ /* 0x000fe40000000800 */
[----:B------:R-:W-:Y:S01]  /*1a330*/  VIADD R139, R138, UR8 ;  /* 0x000000088a8b7c36 */ /* 0x000fe20008000000 */
[----:B------:R-:W-:Y:S01]  /*1a340*/  LOP3.LUT R64, R64, 0xffff, RZ, 0xc0, !PT ;  /* 0x0000ffff40407812 */ /* 0x000fe200078ec0ff */
[----:B------:R-:W-:-:S02]  /*1a350*/  ULDC UR8, c[0x0][0x248] ;  /* 0x0000920000087ab9 */ /* 0x000fc40000000800 */
[----:B------:R-:W-:Y:S01]  /*1a360*/  VIADD R140, R139, UR6 ;  /* 0x000000068b8c7c36 */ /* 0x000fe20008000000 */
[----:B------:R-:W-:Y:S01]  /*1a370*/  PRMT R10, R10, 0x3340, R165 ;  /* 0x000033400a0a7816 */ /* 0x000fe200000000a5 */
[----:B------:R-:W-:Y:S02]  /*1a380*/  ULDC UR6, c[0x0][0x248] ;  /* 0x0000920000067ab9 */ /* 0x000fe40000000800 */
[----:B------:R-:W-:Y:S01]  /*1a390*/  VIADD R141, R140, UR9 ;  /* 0x000000098c8d7c36 */ /* 0x000fe20008000000 */
[----:B------:R-:W-:Y:S01]  /*1a3a0*/  SHF.R.U32.HI R28, RZ, 0x8, R9 ;  /* 0x00000008ff1c7819 */ /* 0x000fe20000011609 */
[----:B------:R0:W-:Y:S01]  /*1a3b0*/  STL [R1+0x1240], R10 ;  /* 0x0012400a01007387 */ /* 0x0001e20000100800 */
[----:B------:R-:W-:Y:S01]  /*1a3c0*/  SHF.R.U32.HI R24, RZ, 0x8, R165 ;  /* 0x00000008ff187819 */ /* 0x000fe200000116a5 */
[----:B------:R-:W-:Y:S01]  /*1a3d0*/  VIADD R142, R141, UR5 ;  /* 0x000000058d8e7c36 */ /* 0x000fe20008000000 */
[----:B------:R-:W-:Y:S01]  /*1a3e0*/  ULDC UR5, c[0x0][0x248] ;  /* 0x0000920000057ab9 */ /* 0x000fe20000000800 */
[--C-:B------:R-:W-:Y:S01]  /*1a3f0*/  PRMT R9, R9, 0x3340, R64.reuse ;  /* 0x0000334009097816 */ /* 0x100fe20000000040 */
[----:B------:R-:W-:Y:S01]  /*1a400*/  ULDC UR9, c[0x0][0x248] ;  /* 0x0000920000097ab9 */ /* 0x000fe20000000800 */
[----:B------:R-:W-:Y:S01]  /*1a410*/  VIADD R143, R142, UR5 ;  /* 0x000000058e8f7c36 */ /* 0x000fe20008000000 */
[----:B------:R-:W-:Y:S01]  /*1a420*/  ULDC UR5, c[0x0][0x248] ;  /* 0x0000920000057ab9 */ /* 0x000fe20000000800 */
[----:B0-----:R-:W-:-:S02]  /*1a430*/  SHF.R.U32.HI R10, RZ, 0x8, R64 ;  /* 0x00000008ff0a7819 */ /* 0x001fc40000011640 */
[----:B------:R-:W-:Y:S01]  /*1a440*/  VIADD R144, R143, UR6 ;  /* 0x000000068f907c36 */ /* 0x000fe20008000000 */
[----:B------:R0:W-:Y:S01]  /*1a450*/  STL [R1+0x1238], R9 ;  /* 0x0012380901007387 */ /* 0x0001e20000100800 */
[----:B------:R-:W-:Y:S01]  /*1a460*/  LOP3.LUT R20, R20, 0xffff, RZ, 0xc0, !PT ;  /* 0x0000ffff14147812 */ /* 0x000fe200078ec0ff */
[----:B------:R-:W-:Y:S01]  /*1a470*/  ULDC UR6, c[0x0][0x248] ;  /* 0x0000920000067ab9 */ /* 0x000fe20000000800 */
[----:B------:R-:W-:Y:S01]  /*1a480*/  LOP3.LUT R24, R24, 0xffff, RZ, 0xc0, !PT ;  /* 0x0000ffff18187812 */ /* 0x000fe200078ec0ff */
[----:B------:R-:W-:Y:S01]  /*1a490*/  VIADD R145, R144, UR5 ;  /* 0x0000000590917c36 */ /* 0x000fe20008000000 */
[----:B------:R-:W-:Y:S01]  /*1a4a0*/  LOP3.LUT R10, R10, 0xffff, RZ, 0xc0, !PT ;  /* 0x0000ffff0a0a7812 */ /* 0x000fe200078ec0ff */
[----:B------:R-:W-:Y:S01]  /*1a4b0*/  ULDC UR5, c[0x0][0x248] ;  /* 0x0000920000057ab9 */ /* 0x000fe20000000800 */
[----:B------:R-:W-:Y:S02]  /*1a4c0*/  PRMT R20, R20, 0x3340, R24 ;  /* 0x0000334014147816 */ /* 0x000fe40000000018 */
[----:B0-----:R-:W-:Y:S01]  /*1a4d0*/  LOP3.LUT R9, R28, 0xffff, RZ, 0xc0, !PT ;  /* 0x0000ffff1c097812 */ /* 0x001fe200078ec0ff */
[----:B------:R-:W-:-:S02]  /*1a4e0*/  VIADD R146, R145, UR7 ;  /* 0x0000000791927c36 */ /* 0x000fc40008000000 */
[----:B------:R-:W-:Y:S01]  /*1a4f0*/  STL [R1+0x1084], R20 ;  /* 0x0010841401007387 */ /* 0x000fe20000100800 */
[----:B------:R-:W-:Y:S01]  /*1a500*/  ULDC UR7, c[0x0][0x248] ;  /* 0x0000920000077ab9 */ /* 0x000fe20000000800 */
[----:B------:R-:W-:Y:S01]  /*1a510*/  PRMT R9, R9, 0x3340, R10 ;  /* 0x0000334009097816 */ /* 0x000fe2000000000a */
[----:B------:R-:W-:Y:S01]  /*1a520*/  VIADD R147, R146, UR8 ;  /* 0x0000000892937c36 */ /* 0x000fe20008000000 */
[----:B------:R-:W-:-:S03]  /*1a530*/  ULDC UR8, c[0x0][0x248] ;  /* 0x0000920000087ab9 */ /* 0x000fc60000000800 */
[----:B------:R4:W-:Y:S01]  /*1a540*/  STL [R1+0x1088], R9 ;  /* 0x0010880901007387 */ /* 0x0009e20000100800 */
[----:B------:R-:W-:Y:S01]  /*1a550*/  VIADD R148, R147, UR6 ;  /* 0x0000000693947c36 */ /* 0x000fe20008000000 */
[----:B------:R-:W-:Y:S01]  /*1a560*/  ULDC UR6, c[0x0][0x248] ;  /* 0x0000920000067ab9 */ /* 0x000fe20000000800 */
[----:B----4-:R-:W-:Y:S02]  /*1a570*/  LOP3.LUT R9, R51, 0xffff, RZ, 0xc0, !PT ;  /* 0x0000ffff33097812 */ /* 0x010fe400078ec0ff */
[----:B------:R-:W4:Y:S01]  /*1a580*/  LDL.LU R51, [R1+0x64c] ;  /* 0x00064c0001337983 */ /* 0x000f220000300800 */
        /* <DEDUP_REMOVED lines=130> */
[----:B------:R-:W-:-:S03]  /*1adb0*/  ULDC UR6, c[0x0][0x248] ;  /* 0x0000920000067ab9 */ /* 0x000fc60000000800 */
[----:B------:R-:W-:Y:S01]  /*1adc0*/  VIADD R167, R219, UR9 ;  /* 0x00000009dba77c36 */ /* 0x000fe20008000000 */
[----:B------:R-:W-:Y:S01]  /*1add0*/  SHF.R.U32.HI R20, RZ, 0x8, R9 ;  /* 0x00000008ff147819 */ /* 0x000fe20000011609 */
[----:B------:R-:W-:Y:S02]  /*1ade0*/  ULDC UR9, c[0x0][0x248] ;  /* 0x0000920000097ab9 */ /* 0x000fe40000000800 */
[----:B------:R-:W-:Y:S01]  /*1adf0*/  VIADD R186, R167, UR5 ;  /* 0x00000005a7ba7c36 */ /* 0x000fe20008000000 */
[----:B------:R-:W-:-:S03]  /*1ae00*/  ULDC UR5, c[0x0][0x248] ;  /* 0x0000920000057ab9 */ /* 0x000fc60000000800 */
[----:B------:R-:W-:Y:S01]  /*1ae10*/  VIADD R182, R186, UR5 ;  /* 0x00000005bab67c36 */ /* 0x000fe20008000000 */
[----:B------:R-:W-:-:S03]  /*1ae20*/  ULDC UR5, c[0x0][0x248] ;  /* 0x0000920000057ab9 */ /* 0x000fc60000000800 */
[----:B------:R-:W-:Y:S01]  /*1ae30*/  VIADD R178, R182, UR6 ;  /* 0x00000006b6b27c36 */ /* 0x000fe20008000000 */
[--C-:B------:R-:W-:Y:S01]  /*1ae40*/  SHF.R.U32.HI R48, RZ, 0x8, R159.reuse ;  /* 0x00000008ff307819 */ /* 0x100fe2000001169f */
[----:B------:R-:W-:Y:S02]  /*1ae50*/  ULDC UR6, c[0x0][0x248] ;  /* 0x0000920000067ab9 */ /* 0x000fe40000000800 */
[----:B------:R-:W-:Y:S01]  /*1ae60*/  VIADD R46, R178, UR5 ;  /* 0x00000005b22e7c36 */ /* 0x000fe20008000000 */
[----:B------:R-:W-:Y:S01]  /*1ae70*/  PRMT R9, R9, 0x3340, R159 ;  /* 0x0000334009097816 */ /* 0x000fe2000000009f */
[----:B------:R-:W-:Y:S02]  /*1ae80*/  ULDC UR5, c[0x0][0x248] ;  /* 0x0000920000057ab9 */ /* 0x000fe40000000800 */
[----:B------:R-:W-:Y:S01]  /*1ae90*/  VIADD R43, R46, UR7 ;  /* 0x000000072e2b7c36 */ /* 0x000fe20008000000 */
[----:B------:R-:W-:Y:S02]  /*1aea0*/  LOP3.LUT R161, R161, 0xffff, RZ, 0xc0, !PT ;  /* 0x0000ffffa1a17812 */ /* 0x000fe400078ec0ff */
[----:B------:R-:W-:Y:S01]  /*1aeb0*/  LOP3.LUT R20, R20, 0xffff, RZ, 0xc0, !PT ;  /* 0x0000ffff14147812 */ /* 0x000fe200078ec0ff */
[----:B------:R-:W-:Y:S01]  /*1aec0*/  VIADD R42, R43, UR8 ;  /* 0x000000082b2a7c36 */ /* 0x000fe20008000000 */
[----:B------:R-:W-:Y:S01]  /*1aed0*/  LOP3.LUT R48, R48, 0xffff, RZ, 0xc0, !PT ;  /* 0x0000ffff30307812 */ /* 0x000fe200078ec0ff */
[----:B------:R0:W-:Y:S01]  /*1aee0*/  STL [R1+0x1230], R9 ;  /* 0x0012300901007387 */ /* 0x0001e20000100800 */
[--C-:B------:R-:W-:Y:S01]  /*1aef0*/  PRMT R24, R10, 0x3340, R161.reuse ;  /* 0x000033400a187816 */ /* 0x100fe200000000a1 */
[----:B------:R-:W-:Y:S01]  /*1af00*/  VIADD R41, R42, UR6 ;  /* 0x000000062a297c36 */ /* 0x000fe20008000000 */
[----:B------:R-:W-:Y:S01]  /*1af10*/  PRMT R48, R20, 0x3340, R48 ;  /* 0x0000334014307816 */ /* 0x000fe20000000030 */
[----:B------:R-:W-:Y:S01]  /*1af20*/  ULDC UR6, c[0x0][0x248] ;  /* 0x0000920000067ab9 */ /* 0x000fe20000000800 */
[----:B------:R-:W-:Y:S01]  /*1af30*/  LOP3.LUT R155, R155, 0xffff, RZ, 0xc0, !PT ;  /* 0x0000ffff9b9b7812 */ /* 0x000fe200078ec0ff */
[----:B------:R-:W-:Y:S01]  /*1af40*/  VIADD R39, R41, UR9 ;  /* 0x0000000929277c36 */ /* 0x000fe20008000000 */
[----:B------:R-:W-:Y:S01]  /*1af50*/  LOP3.LUT R157, R157, 0xffff, RZ, 0xc0, !PT ;  /* 0x0000ffff9d9d7812 */ /* 0x000fe200078ec0ff */
[----:B------:R-:W-:Y:S01]  /*1af60*/  ULDC UR7, c[0x0][0x248] ;  /* 0x0000920000077ab9 */ /* 0x000fe20000000800 */
[----:B------:R-:W-:Y:S01]  /*1af70*/  ULDC UR8, c[0x0][0x248] ;  /* 0x0000920000087ab9 */ /* 0x000fe20000000800 */
[----:B0-----:R-:W-:Y:S01]  /*1af80*/  SHF.R.U32.HI R9, RZ, 0x8, R10 ;  /* 0x00000008ff097819 */ /* 0x001fe2000001160a */
[----:B------:R-:W-:Y:S01]  /*1af90*/  STL [R1+0x122c], R24 ;  /* 0x00122c1801007387 */ /* 0x000fe20000100800 */
[----:B------:R-:W-:Y:S01]  /*1afa0*/  SHF.R.U32.HI R10, RZ, 0x8, R161 ;  /* 0x00000008ff0a7819 */ /* 0x000fe200000116a1 */
[----:B------:R-:W-:Y:S01]  /*1afb0*/  VIADD R38, R39, UR5 ;  /* 0x0000000527267c36 */ /* 0x000fe20008000000 */
[----:B------:R-:W-:Y:S01]  /*1afc0*/  LOP3.LUT R9, R9, 0xffff, RZ, 0xc0, !PT ;  /* 0x0000ffff09097812 */ /* 0x000fe200078ec0ff */
[----:B------:R4:W-:Y:S01]  /*1afd0*/  STL [R1+0x107c], R48 ;  /* 0x00107c3001007387 */ /* 0x0009e20000100800 */
[----:B------:R-:W-:Y:S01]  /*1afe0*/  LOP3.LUT R10, R10, 0xffff, RZ, 0xc0, !PT ;  /* 0x0000ffff0a0a7812 */ /* 0x000fe200078ec0ff */
[----:B------:R-:W-:Y:S01]  /*1aff0*/  ULDC UR5, c[0x0][0x248] ;  /* 0x0000920000057ab9 */ /* 0x000fe20000000800 */
[----:B------:R-:W-:Y:S01]  /*1b000*/  SHF.R.U32.HI R50, RZ, 0x8, R155 ;  /* 0x00000008ff327819 */ /* 0x000fe2000001169b */
[----:B------:R-:W-:Y:S01]  /*1b010*/  VIADD R37, R38, UR5 ;  /* 0x0000000526257c36 */ /* 0x000fe20008000000 */
[----:B------:R-:W-:Y:S01]  /*1b020*/  PRMT R9, R9, 0x3340, R10 ;  /* 0x0000334009097816 */ /* 0x000fe2000000000a */
[----:B------:R-:W-:Y:S01]  /*1b030*/  ULDC UR5, c[0x0][0x248] ;  /* 0x0000920000057ab9 */ /* 0x000fe20000000800 */
[----:B------:R-:W-:Y:S01]  /*1b040*/  ULDC UR9, c[0x0][0x248] ;  /* 0x0000920000097ab9 */ /* 0x000fe20000000800 */
[----:B----4-:R-:W-:Y:S01]  /*1b050*/  LOP3.LUT R48, R51, 0xffff, RZ, 0xc0, !PT ;  /* 0x0000ffff33307812 */ /* 0x010fe200078ec0ff */
[----:B------:R-:W-:Y:S01]  /*1b060*/  VIADD R35, R37, UR6 ;  /* 0x0000000625237c36 */ /* 0x000fe20008000000 */
[----:B------:R-:W-:Y:S01]  /*1b070*/  STL [R1+0x1080], R9 ;  /* 0x0010800901007387 */ /* 0x000fe20000100800 */
[----:B------:R-:W-:Y:S01]  /*1b080*/  LOP3.LUT R50, R50, 0xffff, RZ, 0xc0, !PT ;  /* 0x0000ffff32327812 */ /* 0x000fe200078ec0ff */
[----:B------:R-:W-:Y:S01]  /*1b090*/  ULDC UR6, c[0x0][0x248] ;  /* 0x0000920000067ab9 */ /* 0x000fe20000000800 */
        /* <DEDUP_REMOVED lines=25> */
[----:B------:R-:W-:Y:S02]  /*1b230*/  SHF.R.U32.HI R49, RZ, 0x8, R48 ;  /* 0x00000008ff317819 */ /* 0x000fe40000011630 */
[----:B------:R-:W-:Y:S02]  /*1b240*/  PRMT R48, R48, 0x3340, R155 ;  /* 0x0000334030307816 */ /* 0x000fe4000000009b */
[----:B------:R-:W-:Y:S02]  /*1b250*/  SHF.R.U32.HI R51, RZ, 0x8, R10 ;  /* 0x00000008ff337819 */ /* 0x000fe4000001160a */
[----:B------:R-:W-:Y:S01]  /*1b260*/  PRMT R10, R10, 0x3340, R157 ;  /* 0x000033400a0a7816 */ /* 0x000fe2000000009d */
[----:B------:R0:W-:Y:S01]  /*1b270*/  STL [R1+0x121c], R48 ;  /* 0x00121c3001007387 */ /* 0x0001e20000100800 */
[----:B------:R-:W-:-:S03]  /*1b280*/  LOP3.LUT R49, R49, 0xffff, RZ, 0xc0, !PT ;  /* 0x0000ffff31317812 */ /* 0x000fc600078ec0ff */
[----:B------:R1:W-:Y:S01]  /*1b290*/  STL [R1+0x1218], R10 ;  /* 0x0012180a01007387 */ /* 0x0003e20000100800 */
[----:B0-----:R-:W-:Y:S02]  /*1b2a0*/  SHF.R.U32.HI R48, RZ, 0x8, R157 ;  /* 0x00000008ff307819 */ /* 0x001fe4000001169d */
[----:B-1----:R-:W-:Y:S02]  /*1b2b0*/  LOP3.LUT R10, R51, 0xffff, RZ, 0xc0, !PT ;  /* 0x0000ffff330a7812 */ /* 0x002fe400078ec0ff */
[----:B------:R-:W-:Y:S02]  /*1b2c0*/  LOP3.LUT R48, R48, 0xffff, RZ, 0xc0, !PT ;  /* 0x0000ffff30307812 */ /* 0x000fe400078ec0ff */
[----:B------:R-:W-:Y:S02]  /*1b2d0*/  PRMT R49, R49, 0x3340, R50 ;  /* 0x0000334031317816 */ /* 0x000fe40000000032 */
[----:B------:R-:W-:Y:S02]  /*1b2e0*/  PRMT R10, R10, 0x3340, R48 ;  /* 0x000033400a0a7816 */ /* 0x000fe40000000030 */
[----:B---3--:R-:W-:Y:S01]  /*1b2f0*/  LOP3.LUT R48, R5, 0xffff, RZ, 0xc0, !PT ;  /* 0x0000ffff05307812 */ /* 0x008fe200078ec0ff */
[----:B------:R-:W-:Y:S04]  /*1b300*/  STL [R1+0x1038], R49 ;  /* 0x0010383101007387 */ /* 0x000fe80000100800 */
[----:B------:R0:W-:Y:S04]  /*1b310*/  STL [R1+0x1040], R10 ;  /* 0x0010400a01007387 */ /* 0x0001e80000100800 */
        /* <DEDUP_REMOVED lines=67> */
[----:B0-----:R-:W-:Y:S01]  /*1b750*/  LOP3.LUT R10, R2, 0xffff, RZ, 0xc0, !PT ;  /* 0x0000ffff020a7812 */ /* 0x001fe200078ec0ff */
[----:B------:R-:W-:Y:S01]  /*1b760*/  ULDC UR9, c[0x0][0x248] ;  /* 0x0000920000097ab9 */ /* 0x000fe20000000800 */
[----:B------:R-:W-:Y:S01]  /*1b770*/  SHF.R.U32.HI R49, RZ, 0x8, R48 ;  /* 0x00000008ff317819 */ /* 0x000fe20000011630 */
[----:B------:R-:W-:Y:S01]  /*1b780*/  VIADD R116, R117, UR5 ;  /* 0x0000000575747c36 */ /* 0x000fe20008000000 */
[----:B------:R-:W-:Y:S01]  /*1b790*/  ULDC UR5, c[0x0][0x248] ;  /* 0x0000920000057ab9 */ /* 0x000fe20000000800 */
[----:B------:R-:W-:Y:S01]  /*1b7a0*/  LOP3.LUT R58, R58, 0xffff, RZ, 0xc0, !PT ;  /* 0x0000ffff3a3a7812 */ /* 0x000fe200078ec0ff */
[----:B------:R-:W3:Y:S01]  /*1b7b0*/  LDL.LU R2, [R1+0x1588] ;  /* 0x0015880001027983 */ /* 0x000ee20000300800 */
[----:B------:R-:W-:Y:S01]  /*1b7c0*/  VIADD R115, R116, UR5 ;  /* 0x0000000574737c36 */ /* 0x000fe20008000000 */
[----:B------:R-:W-:-:S03]  /*1b7d0*/  ULDC UR5, c[0x0][0x248] ;  /* 0x0000920000057ab9 */ /* 0x000fc60000000800 */
        /* <DEDUP_REMOVED lines=8> */
[----:B------:R-:W-:Y:S01]  /*1b860*/  PRMT R10, R10, 0x3340, R58 ;  /* 0x000033400a0a7816 */ /* 0x000fe2000000003a */
[----:B------:R-:W-:Y:S01]  /*1b870*/  ULDC UR5, c[0x0][0x248] ;  /* 0x0000920000057ab9 */ /* 0x000fe20000000800 */
[----:B------:R-:W-:Y:S01]  /*1b880*/  LOP3.LUT R49, R49, 0xffff, RZ, 0xc0, !PT ;  /* 0x0000ffff31317812 */ /* 0x000fe200078ec0ff */
[----:B------:R-:W-:Y:S01]  /*1b890*/  VIADD R111, R112, UR8 ;  /* 0x00000008706f7c36 */ /* 0x000fe20008000000 */
[----:B------:R-:W-:-:S02]  /*1b8a0*/  LOP3.LUT R50, R50, 0xffff, RZ, 0xc0, !PT ;  /* 0x0000ffff32327812 */ /* 0x000fc400078ec0ff */
[----:B0-----:R-:W-:Y:S01]  /*1b8b0*/  SHF.R.U32.HI R48, RZ, 0x8, R58 ;  /* 0x00000008ff307819 */ /* 0x001fe2000001163a */
[----:B------:R-:W-:Y:S01]  /*1b8c0*/  VIADD R110, R111, UR6 ;  /* 0x000000066f6e7c36 */ /* 0x000fe20008000000 */
[----:B------:R0:W-:Y:S01]  /*1b8d0*/  STL [R1+0x11fc], R10 ;  /* 0x0011fc0a01007387 */ /* 0x0001e20000100800 */
[----:B------:R-:W-:Y:S01]  /*1b8e0*/  F2FP.SATFINITE.E4M3.F32.PACK_AB_MERGE_C R27, R107, R106, RZ ;  /* 0x0000006a6b1b723e */ /* 0x000fe200048070ff */
[----:B------:R-:W-:Y:S01]  /*1b8f0*/  ULDC UR6, c[0x0][0x248] ;  /* 0x0000920000067ab9 */ /* 0x000fe20000000800 */
[----:B------:R-:W-:Y:S01]  /*1b900*/  VIADD R109, R110, UR9 ;  /* 0x000000096e6d7c36 */ /* 0x000fe20008000000 */
[----:B------:R-:W-:Y:S01]  /*1b910*/  LOP3.LUT R48, R48, 0xffff, RZ, 0xc0, !PT ;  /* 0x0000ffff30307812 */ /* 0x000fe200078ec0ff */
[----:B------:R-:W-:Y:S01]  /*1b920*/  ULDC UR7, c[0x0][0x248] ;  /* 0x0000920000077ab9 */ /* 0x000fe20000000800 */
[----:B------:R-:W-:Y:S01]  /*1b930*/  PRMT R49, R49, 0x3340, R50 ;  /* 0x0000334031317816 */ /* 0x000fe20000000032 */
[----:B------:R-:W-:Y:S01]  /*1b940*/  VIADD R108, R109, UR5 ;  /* 0x000000056d6c7c36 */ /* 0x000fe20008000000 */
[----:B------:R-:W-:Y:S01]  /*1b950*/  ULDC UR5, c[0x0][0x248] ;  /* 0x0000920000057ab9 */ /* 0x000fe20000000800 */
[----:B------:R-:W-:Y:S01]  /*1b960*/  LOP3.LUT R60, R60, 0xffff, RZ, 0xc0, !PT ;  /* 0x0000ffff3c3c7812 */ /* 0x000fe200078ec0ff */
[----:B------:R-:W-:Y:S01]  /*1b970*/  ULDC UR8, c[0x0][0x248] ;  /* 0x0000920000087ab9 */ /* 0x000fe20000000800 */
[----:B0-----:R-:W-:Y:S01]  /*1b980*/  LOP3.LUT R10, R51, 0xffff, RZ, 0xc0, !PT ;  /* 0x0000ffff330a7812 */ /* 0x001fe200078ec0ff */
[----:B------:R-:W-:Y:S01]  /*1b990*/  VIADD R107, R108, UR5 ;  /* 0x000000056c6b7c36 */ /* 0x000fe20008000000 */
[----:B------:R0:W-:Y:S01]  /*1b9a0*/  STL [R1+0x1030], R49 ;  /* 0x0010303101007387 */ /* 0x0001e20000100800 */
[----:B------:R-:W-:Y:S01]  /*1b9b0*/  ULDC UR5, c[0x0][0x248] ;  /* 0x0000920000057ab9 */ /* 0x000fe20000000800 */
[----:B------:R-:W-:Y:S01]  /*1b9c0*/  PRMT R10, R10, 0x3340, R48 ;  /* 0x000033400a0a7816 */ /* 0x000fe20000000030 */
[----:B------:R-:W-:Y:S01]  /*1b9d0*/  ULDC UR9, c[0x0][0x248] ;  /* 0x0000920000097ab9 */ /* 0x000fe20000000800 */
[----:B------:R-:W-:Y:S01]  /*1b9e0*/  LOP3.LUT R48, R3, 0xffff, RZ, 0xc0, !PT ;  /* 0x0000ffff03307812 */ /* 0x000fe200078ec0ff */
[----:B------:R-:W-:Y:S01]  /*1b9f0*/  VIADD R106, R107, UR6 ;  /* 0x000000066b6a7c36 */ /* 0x000fe20008000000 */
[----:B------:R-:W-:Y:S01]  /*1ba00*/  LOP3.LUT R62, R62, 0xffff, RZ, 0xc0, !PT ;  /* 0x0000ffff3e3e7812 */ /* 0x000fe200078ec0ff */
[----:B------:R1:W-:Y:S01]  /*1ba10*/  STL [R1+0x1034], R10 ;  /* 0x0010340a01007387 */ /* 0x0003e20000100800 */
[----:B------:R-:W-:-:S02]  /*1ba20*/  SHF.R.U32.HI R50, RZ, 0x8, R60 ;  /* 0x00000008ff327819 */ /* 0x000fc4000001163c */
[----:B0-----:R-:W-:Y:S01]  /*1ba30*/  SHF.R.U32.HI R49, RZ, 0x8, R48 ;  /* 0x00000008ff317819 */ /* 0x001fe20000011630 */
[----:B------:R-:W-:Y:S01]  /*1ba40*/  VIADD R105, R106, UR5 ;  /* 0x000000056a697c36 */ /* 0x000fe20008000000 */
[----:B------:R-:W-:Y:S01]  /*1ba50*/  PRMT R48, R48, 0x3340, R60 ;  /* 0x0000334030307816 */ /* 0x000fe2000000003c */
[----:B------:R-:W4:Y:S01]  /*1ba60*/  LDL.LU R3, [R1+0x1584] ;  /* 0x0015840001037983 */ /* 0x000f220000300800 */
[----:B------:R-:W-:Y:S01]  /*1ba70*/  ULDC UR6, c[0x0][0x248] ;  /* 0x0000920000067ab9 */ /* 0x000fe20000000800 */
[----:B-1----:R-:W-:Y:S01]  /*1ba80*/  LOP3.LUT R10, R6, 0xffff, RZ, 0xc0, !PT ;  /* 0x0000ffff060a7812 */ /* 0x002fe200078ec0ff */
[----:B------:R-:W-:Y:S01]  /*1ba90*/  VIADD R104, R105, UR7 ;  /* 0x0000000769687c36 */ /* 0x000fe20008000000 */
[----:B------:R-:W3:Y:S01]  /*1baa0*/  LDL.LU R6, [R1+0x1580] ;  /* 0x0015800001067983 */ /* 0x000ee20000300800 */
[----:B------:R-:W-:Y:S01]  /*1bab0*/  LOP3.LUT R49, R49, 0xffff, RZ, 0xc0, !PT ;  /* 0x0000ffff31317812 */ /* 0x000fe200078ec0ff */
[----:B------:R-:W-:Y:S01]  /*1bac0*/  ULDC UR5, c[0x0][0x248] ;  /* 0x0000920000057ab9 */ /* 0x000fe20000000800 */
[----:B------:R-:W-:Y:S01]  /*1bad0*/  SHF.R.U32.HI R51, RZ, 0x8, R10 ;  /* 0x00000008ff337819 */ /* 0x000fe2000001160a */
[----:B------:R0:W-:Y:S01]  /*1bae0*/  STL [R1+0x1200], R48 ;  /* 0x0012003001007387 */ /* 0x0001e20000100800 */
[--C-:B------:R-:W-:Y:S01]  /*1baf0*/  PRMT R10, R10, 0x3340, R62.reuse ;  /* 0x000033400a0a7816 */ /* 0x100fe2000000003e */
[----:B------:R-:W-:Y:S01]  /*1bb00*/  VIADD R103, R104, UR8 ;  /* 0x0000000868677c36 */ /* 0x000fe20008000000 */
[----:B------:R-:W-:Y:S01]  /*1bb10*/  LOP3.LUT R50, R50, 0xffff, RZ, 0xc0, !PT ;  /* 0x0000ffff32327812 */ /* 0x000fe200078ec0ff */
[----:B------:R-:W-:Y:S01]  /*1bb20*/  ULDC UR7, c[0x0][0x248] ;  /* 0x0000920000077ab9 */ /* 0x000fe20000000800 */
[----:B------:R-:W-:Y:S01]  /*1bb30*/  LOP3.LUT R66, R66, 0xffff, RZ, 0xc0, !PT ;  /* 0x0000ffff42427812 */ /* 0x000fe200078ec0ff */
[----:B------:R1:W-:Y:S01]  /*1bb40*/  STL [R1+0x11f4], R10 ;  /* 0x0011f40a01007387 */ /* 0x0003e20000100800 */
[----:B0-----:R-:W-:Y:S01]  /*1bb50*/  SHF.R.U32.HI R48, RZ, 0x8, R62 ;  /* 0x00000008ff307819 */ /* 0x001fe2000001163e */
[----:B------:R-:W-:Y:S01]  /*1bb60*/  VIADD R102, R103, UR6 ;  /* 0x0000000667667c36 */ /* 0x000fe20008000000 */
[----:B------:R-:W-:Y:S01]  /*1bb70*/  PRMT R49, R49, 0x3340, R50 ;  /* 0x0000334031317816 */ /* 0x000fe20000000032 */
[----:B------:R-:W-:Y:S01]  /*1bb80*/  ULDC UR6, c[0x0][0x248] ;  /* 0x0000920000067ab9 */ /* 0x000fe20000000800 */
[----:B------:R-:W-:Y:S01]  /*1bb90*/  LOP3.LUT R48, R48, 0xffff, RZ, 0xc0, !PT ;  /* 0x0000ffff30307812 */ /* 0x000fe200078ec0ff */
[----:B------:R-:W-:Y:S01]  /*1bba0*/  ULDC UR8, c[0x0][0x248] ;  /* 0x0000920000087ab9 */ /* 0x000fe20000000800 */
[----:B-1----:R-:W-:Y:S01]  /*1bbb0*/  LOP3.LUT R10, R51, 0xffff, RZ, 0xc0, !PT ;  /* 0x0000ffff330a7812 */ /* 0x002fe200078ec0ff */
[----:B------:R-:W-:Y:S01]  /*1bbc0*/  VIADD R101, R102, UR9 ;  /* 0x0000000966657c36 */ /* 0x000fe20008000000 */
[----:B------:R-:W-:Y:S01]  /*1bbd0*/  STL [R1+0x1054], R49 ;  /* 0x0010543101007387 */ /* 0x000fe20000100800 */
[----:B------:R-:W-:Y:S01]  /*1bbe0*/  F2FP.SATFINITE.E4M3.F32.PACK_AB_MERGE_C R25, R99, R98, RZ ;  /* 0x000000626319723e */ /* 0x000fe200048070ff */
[----:B------:R-:W-:Y:S01]  /*1bbf0*/  ULDC UR9, c[0x0][0x248] ;  /* 0x0000920000097ab9 */ /* 0x000fe20000000800 */
[----:B------:R-:W-:Y:S01]  /*1bc00*/  PRMT R10, R10, 0x3340, R48 ;  /* 0x000033400a0a7816 */ /* 0x000fe20000000030 */
[----:B------:R-:W-:Y:S01]  /*1bc10*/  VIADD R100, R101, UR5 ;  /* 0x0000000565647c36 */ /* 0x000fe20008000000 */
[----:B------:R-:W-:-:S03]  /*1bc20*/  ULDC UR5, c[0x0][0x248] ;  /* 0x0000920000057ab9 */ /* 0x000fc60000000800 */
[----:B------:R0:W-:Y:S01]  /*1bc30*/  STL [R1+0x1058], R10 ;  /* 0x0010580a01007387 */ /* 0x0001e20000100800 */
[----:B------:R-:W-:Y:S01]  /*1bc40*/  VIADD R99, R100, UR5 ;  /* 0x0000000564637c36 */ /* 0x000fe20008000000 */
[----:B------:R-:W-:Y:S01]  /*1bc50*/  LOP3.LUT R48, R7, 0xffff, RZ, 0xc0, !PT ;  /* 0x0000ffff07307812 */ /* 0x000fe200078ec0ff */
[----:B------:R-:W-:Y:S01]  /*1bc60*/  ULDC UR5, c[0x0][0x248] ;  /* 0x0000920000057ab9 */ /* 0x000fe20000000800 */
[----:B0-----:R-:W-:Y:S02]  /*1bc70*/  LOP3.LUT R10, R0, 0xffff, RZ, 0xc0, !PT ;  /* 0x0000ffff000a7812 */ /* 0x001fe400078ec0ff */
[----:B------:R-:W-:Y:S01]  /*1bc80*/  LOP3.LUT R74, R74, 0xffff, RZ, 0xc0, !PT ;  /* 0x0000ffff4a4a7812 */ /* 0x000fe200078ec0ff */
[----:B------:R-:W3:Y:S01]  /*1bc90*/  LDL.LU R0, [R1+0x157c] ;  /* 0x00157c0001007983 */ /* 0x000ee20000300800 */
[----:B------:R-:W-:Y:S02]  /*1bca0*/  SHF.R.U32.HI R49, RZ, 0x8, R10 ;  /* 0x00000008ff317819 */ /* 0x000fe4000001160a */
[--C-:B------:R-:W-:Y:S01]  /*1bcb0*/  PRMT R10, R10, 0x3340, R66.reuse ;  /* 0x000033400a0a7816 */ /* 0x100fe20000000042 */
[----:B------:R-:W3:Y:S01]  /*1bcc0*/  LDL.LU R7, [R1+0x1578] ;  /* 0x0015780001077983 */ /* 0x000ee20000300800 */
[----:B------:R-:W-:Y:S01]  /*1bcd0*/  VIADD R98, R99, UR6 ;  /* 0x0000000663627c36 */ /* 0x000fe20008000000 */
[----:B------:R-:W-:Y:S01]  /*1bce0*/  SHF.R.U32.HI R50, RZ, 0x8, R66 ;  /* 0x00000008ff327819 */ /* 0x000fe20000011642 */
[----:B------:R-:W-:Y:S01]  /*1bcf0*/  ULDC UR6, c[0x0][0x248] ;  /* 0x0000920000067ab9 */ /* 0x000fe20000000800 */
[----:B------:R0:W-:Y:S01]  /*1bd00*/  STL [R1+0x11f0], R10 ;  /* 0x0011f00a01007387 */ /* 0x0001e20000100800 */
[----:B------:R-:W-:Y:S01]  /*1bd10*/  PRMT R51, R48, 0x3340, R74 ;  /* 0x0000334030337816 */ /* 0x000fe2000000004a */
[----:B------:R-:W-:Y:S01]  /*1bd20*/  VIADD R97, R98, UR5 ;  /* 0x0000000562617c36 */ /* 0x000fe20008000000 */
[----:B------:R-:W-:Y:S01]  /*1bd30*/  LOP3.LUT R49, R49, 0xffff, RZ, 0xc0, !PT ;  /* 0x0000ffff31317812 */ /* 0x000fe200078ec0ff */
[----:B------:R-:W-:Y:S01]  /*1bd40*/  ULDC UR5, c[0x0][0x248] ;  /* 0x0000920000057ab9 */ /* 0x000fe20000000800 */
[----:B------:R-:W-:-:S02]  /*1bd50*/  LOP3.LUT R50, R50, 0xffff, RZ, 0xc0, !PT ;  /* 0x0000ffff32327812 */ /* 0x000fc400078ec0ff */
[----:B0-----:R-:W-:Y:S02]  /*1bd60*/  SHF.R.U32.HI R10, RZ, 0x8, R48 ;  /* 0x00000008ff0a7819 */ /* 0x001fe40000011630 */
[----:B------:R-:W-:Y:S01]  /*1bd70*/  SHF.R.U32.HI R48, RZ, 0x8, R74 ;  /* 0x00000008ff307819 */ /* 0x000fe2000001164a */
[----:B------:R-:W-:Y:S01]  /*1bd80*/  VIADD R96, R97, UR7 ;  /* 0x0000000761607c36 */ /* 0x000fe20008000000 */
[----:B------:R-:W-:Y:S01]  /*1bd90*/  LOP3.LUT R10, R10, 0xffff, RZ, 0xc0, !PT ;  /* 0x0000ffff0a0a7812 */ /* 0x000fe200078ec0ff */
[----:B------:R-:W-:Y:S01]  /*1bda0*/  STL [R1+0x1204], R51 ;  /* 0x0012043301007387 */ /* 0x000fe20000100800 */
[----:B------:R-:W-:Y:S02]  /*1bdb0*/  LOP3.LUT R48, R48, 0xffff, RZ, 0xc0, !PT ;  /* 0x0000ffff30307812 */ /* 0x000fe400078ec0ff */
[----:B------:R-:W-:Y:S01]  /*1bdc0*/  PRMT R49, R49, 0x3340, R50 ;  /* 0x0000334031317816 */ /* 0x000fe20000000032 */
[----:B------:R-:W-:Y:S01]  /*1bdd0*/  VIADD R95, R96, UR8 ;  /* 0x00000008605f7c36 */ /* 0x000fe20008000000 */
[----:B------:R-:W-:Y:S01]  /*1bde0*/  PRMT R10, R10, 0x3340, R48 ;  /* 0x000033400a0a7816 */ /* 0x000fe20000000030 */
[----:B------:R-:W-:Y:S01]  /*1bdf0*/  ULDC UR7, c[0x0][0x248] ;  /* 0x0000920000077ab9 */ /* 0x000fe20000000800 */
[----:B------:R-:W-:Y:S01]  /*1be00*/  LOP3.LUT R82, R82, 0xffff, RZ, 0xc0, !PT ;  /* 0x0000ffff52527812 */ /* 0x000fe200078ec0ff */
[----:B------:R-:W-:Y:S01]  /*1be10*/  STL [R1+0x104c], R49 ;  /* 0x00104c3101007387 */ /* 0x000fe20000100800 */
[----:B------:R-:W-:Y:S01]  /*1be20*/  VIADD R94, R95, UR6 ;  /* 0x000000065f5e7c36 */ /* 0x000fe20008000000 */
[----:B------:R-:W-:Y:S01]  /*1be30*/  LOP3.LUT R48, R18, 0xffff, RZ, 0xc0, !PT ;  /* 0x0000ffff12307812 */ /* 0x000fe200078ec0ff */
[----:B------:R-:W-:Y:S01]  /*1be40*/  ULDC UR6, c[0x0][0x248] ;  /* 0x0000920000067ab9 */ /* 0x000fe20000000800 */
[----:B------:R0:W-:Y:S01]  /*1be50*/  STL [R1+0x108c], R10 ;  /* 0x00108c0a01007387 */ /* 0x0001e20000100800 */
[----:B------:R-:W-:Y:S01]  /*1be60*/  VIADD R93, R94, UR9 ;  /* 0x000000095e5d7c36 */ /* 0x000fe20008000000 */
[----:B------:R-:W-:Y:S01]  /*1be70*/  LOP3.LUT R90, R90, 0xffff, RZ, 0xc0, !PT ;  /* 0x0000ffff5a5a7812 */ /* 0x000fe200078ec0ff */
[----:B------:R-:W-:Y:S01]  /*1be80*/  ULDC UR8, c[0x0][0x248] ;  /* 0x0000920000087ab9 */ /* 0x000fe20000000800 */
[----:B------:R-:W-:-:S02]  /*1be90*/  SHF.R.U32.HI R50, RZ, 0x8, R82 ;  /* 0x00000008ff327819 */ /* 0x000fc40000011652 */
[----:B0-----:R-:W-:Y:S01]  /*1bea0*/  LOP3.LUT R10, R17, 0xffff, RZ, 0xc0, !PT ;  /* 0x0000ffff110a7812 */ /* 0x001fe200078ec0ff */
[----:B------:R-:W-:Y:S01]  /*1beb0*/  VIADD R92, R93, UR5 ;  /* 0x000000055d5c7c36 */ /* 0x000fe20008000000 */
[----:B------:R-:W3:Y:S01]  /*1bec0*/  LDL.LU R17, [R1+0x1574] ;  /* 0x0015740001117983 */ /* 0x000ee20000300800 */
[----:B------:R-:W-:Y:S01]  /*1bed0*/  ULDC UR5, c[0x0][0x248] ;  /* 0x0000920000057ab9 */ /* 0x000fe20000000800 */
[----:B------:R-:W-:Y:S01]  /*1bee0*/  SHF.R.U32.HI R49, RZ, 0x8, R10 ;  /* 0x00000008ff317819 */ /* 0x000fe2000001160a */
[----:B------:R-:W-:Y:S01]  /*1bef0*/  ULDC UR9, c[0x0][0x248] ;  /* 0x0000920000097ab9 */ /* 0x000fe20000000800 */
[----:B------:R-:W-:Y:S01]  /*1bf00*/  PRMT R10, R10, 0x3340, R82 ;  /* 0x000033400a0a7816 */ /* 0x000fe20000000052 */
[----:B------:R-:W3:Y:S01]  /*1bf10*/  LDL.LU R18, [R1+0x1570] ;  /* 0x0015700001127983 */ /* 0x000ee20000300800 */
[----:B------:R-:W-:Y:S01]  /*1bf20*/  PRMT R51, R48, 0x3340, R90 ;  /* 0x0000334030337816 */ /* 0x000fe2000000005a */
[----:B------:R-:W-:Y:S01]  /*1bf30*/  VIADD R91, R92, UR5 ;  /* 0x000000055c5b7c36 */ /* 0x000fe20008000000 */
[----:B------:R-:W-:Y:S01]  /*1bf40*/  ULDC UR5, c[0x0][0x248] ;  /* 0x0000920000057ab9 */ /* 0x000fe20000000800 */
[----:B------:R0:W-:Y:S01]  /*1bf50*/  STL [R1+0x120c], R10 ;  /* 0x00120c0a01007387 */ /* 0x0001e20000100800 */
[----:B------:R-:W-:-:S02]  /*1bf60*/  LOP3.LUT R49, R49, 0xffff, RZ, 0xc0, !PT ;  /* 0x0000ffff31317812 */ /* 0x000fc400078ec0ff */
[----:B------:R-:W-:Y:S02]  /*1bf70*/  LOP3.LUT R50, R50, 0xffff, RZ, 0xc0, !PT ;  /* 0x0000ffff32327812 */ /* 0x000fe400078ec0ff */
[----:B0-----:R-:W-:Y:S02]  /*1bf80*/  SHF.R.U32.HI R10, RZ, 0x8, R48 ;  /* 0x00000008ff0a7819 */ /* 0x001fe40000011630 */
[----:B------:R-:W-:Y:S01]  /*1bf90*/  SHF.R.U32.HI R48, RZ, 0x8, R90 ;  /* 0x00000008ff307819 */ /* 0x000fe2000001165a */
[----:B------:R-:W-:Y:S01]  /*1bfa0*/  VIADD R90, R91, UR5 ;  /* 0x000000055b5a7c36 */ /* 0x000fe20008000000 */
[----:B------:R-:W-:Y:S01]  /*1bfb0*/  LOP3.LUT R10, R10, 0xffff, RZ, 0xc0, !PT ;  /* 0x0000ffff0a0a7812 */ /* 0x000fe200078ec0ff */
[----:B------:R0:W-:Y:S01]  /*1bfc0*/  STL [R1+0x1220], R51 ;  /* 0x0012203301007387 */ /* 0x0001e20000100800 */
[----:B------:R-:W-:Y:S01]  /*1bfd0*/  LOP3.LUT R48, R48, 0xffff, RZ, 0xc0, !PT ;  /* 0x0000ffff30307812 */ /* 0x000fe200078ec0ff */
[----:B------:R-:W-:Y:S01]  /*1bfe0*/  VIADD R89, R90, UR6 ;  /* 0x000000065a597c36 */ /* 0x000fe20008000000 */
[----:B------:R-:W-:Y:S01]  /*1bff0*/  PRMT R49, R49, 0x3340, R50 ;  /* 0x0000334031317816 */ /* 0x000fe20000000032 */
[----:B------:R-:W-:Y:S01]  /*1c000*/  ULDC UR5, c[0x0][0x248] ;  /* 0x0000920000057ab9 */ /* 0x000fe20000000800 */
[----:B------:R-:W-:Y:S01]  /*1c010*/  PRMT R10, R10, 0x3340, R48 ;  /* 0x000033400a0a7816 */ /* 0x000fe20000000030 */
[----:B------:R-:W-:Y:S01]  /*1c020*/  VIADD R88, R89, UR7 ;  /* 0x0000000759587c36 */ /* 0x000fe20008000000 */
[----:B------:R-:W-:Y:S01]  /*1c030*/  LOP3.LUT R48, R190, 0xffff, RZ, 0xc0, !PT ;  /* 0x0000ffffbe307812 */ /* 0x000fe200078ec0ff */
[----:B------:R-:W-:Y:S01]  /*1c040*/  STL [R1+0x10b4], R49 ;  /* 0x0010b43101007387 */ /* 0x000fe20000100800 */
[----:B------:R-:W-:Y:S01]  /*1c050*/  LOP3.LUT R25, R25, 0xffff, RZ, 0xc0, !PT ;  /* 0x0000ffff19197812 */ /* 0x000fe200078ec0ff */
[----:B0-----:R-:W0:Y:S01]  /*1c060*/  LDC R51, c[0x0][0x244] ;  /* 0x00009100ff337b82 */ /* 0x001e220000000800 */
[----:B------:R-:W-:Y:S01]  /*1c070*/  ULDC UR6, c[0x0][0x248] ;  /* 0x0000920000067ab9 */ /* 0x000fe20000000800 */
[----:B------:R1:W-:Y:S01]  /*1c080*/  STL [R1+0x10e8], R10 ;  /* 0x0010e80a01007387 */ /* 0x0003e20000100800 */
[----:B------:R-:W-:Y:S01]  /*1c090*/  VIADD R87, R88, UR5 ;  /* 0x0000000558577c36 */ /* 0x000fe20008000000 */
[----:B------:R-:W-:Y:S01]  /*1c0a0*/  LOP3.LUT R50, R27, 0xffff, RZ, 0xc0, !PT ;  /* 0x0000ffff1b327812 */ /* 0x000fe200078ec0ff */
[----:B------:R-:W-:-:S02]  /*1c0b0*/  ULDC UR5, c[0x0][0x248] ;  /* 0x0000920000057ab9 */ /* 0x000fc40000000800 */
[----:B------:R-:W-:Y:S01]  /*1c0c0*/  VIADD R86, R87, UR8 ;  /* 0x0000000857567c36 */ /* 0x000fe20008000000 */
[----:B-1----:R-:W-:Y:S02]  /*1c0d0*/  LOP3.LUT R10, R19, 0xffff, RZ, 0xc0, !PT ;  /* 0x0000ffff130a7812 */ /* 0x002fe400078ec0ff */
[--C-:B------:R-:W-:Y:S02]  /*1c0e0*/  PRMT R19, R48, 0x3340, R25.reuse ;  /* 0x0000334030137816 */ /* 0x100fe40000000019 */
[----:B------:R-:W-:Y:S02]  /*1c0f0*/  SHF.R.U32.HI R49, RZ, 0x8, R48 ;  /* 0x00000008ff317819 */ /* 0x000fe40000011630 */
[----:B------:R-:W-:Y:S01]  /*1c100*/  SHF.R.U32.HI R25, RZ, 0x8, R25 ;  /* 0x00000008ff197819 */ /* 0x000fe20000011619 */
[----:B------:R1:W-:Y:S01]  /*1c110*/  STL [R1+0x1224], R19 ;  /* 0x0012241301007387 */ /* 0x0003e20000100800 */
[----:B------:R-:W-:Y:S02]  /*1c120*/  SHF.R.U32.HI R27, RZ, 0x8, R10 ;  /* 0x00000008ff1b7819 */ /* 0x000fe4000001160a */
[----:B------:R-:W-:Y:S01]  /*1c130*/  SHF.R.U32.HI R48, RZ, 0x8, R50 ;  /* 0x00000008ff307819 */ /* 0x000fe20000011632 */
[----:B------:R-:W-:Y:S01]  /*1c140*/  VIADD R85, R86, UR9 ;  /* 0x0000000956557c36 */ /* 0x000fe20008000000 */
[----:B------:R-:W-:Y:S01]  /*1c150*/  LOP3.LUT R25, R25, 0xffff, RZ, 0xc0, !PT ;  /* 0x0000ffff19197812 */ /* 0x000fe200078ec0ff */
[----:B------:R-:W-:Y:S01]  /*1c160*/  ULDC.64 UR8, c[0x0][0x220] ;  /* 0x0000880000087ab9 */ /* 0x000fe20000000a00 */
[----:B------:R-:W-:-:S02]  /*1c170*/  LOP3.LUT R27, R27, 0xffff, RZ, 0xc0, !PT ;  /* 0x0000ffff1b1b7812 */ /* 0x000fc400078ec0ff */
[----:B-1----:R-:W-:Y:S02]  /*1c180*/  PRMT R19, R10, 0x3340, R50 ;  /* 0x000033400a137816 */ /* 0x002fe40000000032 */
[----:B------:R-:W-:Y:S02]  /*1c190*/  LOP3.LUT R10, R49, 0xffff, RZ, 0xc0, !PT ;  /* 0x0000ffff310a7812 */ /* 0x000fe400078ec0ff */
[----:B------:R-:W-:Y:S01]  /*1c1a0*/  LOP3.LUT R48, R48, 0xffff, RZ, 0xc0, !PT ;  /* 0x0000ffff30307812 */ /* 0x000fe200078ec0ff */
[----:B------:R1:W-:Y:S01]  /*1c1b0*/  STL [R1+0x1228], R19 ;  /* 0x0012281301007387 */ /* 0x0003e20000100800 */
[----:B------:R-:W-:Y:S01]  /*1c1c0*/  VIADD R84, R85, UR6 ;  /* 0x0000000655547c36 */ /* 0x000fe20008000000 */
[----:B------:R-:W-:-:S03]  /*1c1d0*/  ULDC UR6, c[0x0][0x248] ;  /* 0x0000920000067ab9 */ /* 0x000fc60000000800 */
[----:B------:R-:W-:Y:S01]  /*1c1e0*/  VIADD R83, R84, UR5 ;  /* 0x0000000554537c36 */ /* 0x000fe20008000000 */
[----:B------:R-:W-:Y:S01]  /*1c1f0*/  ULDC UR5, c[0x0][0x244] ;  /* 0x0000910000057ab9 */ /* 0x000fe20000000800 */
[----:B-1----:R-:W-:Y:S02]  /*1c200*/  PRMT R19, R10, 0x3340, R25 ;  /* 0x000033400a137816 */ /* 0x002fe40000000019 */
[----:B------:R-:W-:-:S03]  /*1c210*/  PRMT R10, R27, 0x3340, R48 ;  /* 0x000033401b0a7816 */ /* 0x000fc60000000030 */
[----:B------:R-:W-:Y:S01]  /*1c220*/  STL [R1+0x10ec], R19 ;  /* 0x0010ec1301007387 */ /* 0x000fe20000100800 */
[----:B------:R-:W-:Y:S01]  /*1c230*/  VIADD R82, R83, UR6 ;  /* 0x0000000653527c36 */ /* 0x000fe20008000000 */
[----:B------:R-:W-:Y:S02]  /*1c240*/  ULDC.64 UR6, c[0x0][0x220] ;  /* 0x0000880000067ab9 */ /* 0x000fe40000000a00 */
[----:B------:R2:W-:Y:S02]  /*1c250*/  STL [R1+0x1100], R10 ;  /* 0x0011000a01007387 */ /* 0x0005e40000100800 */
[----:B--2---:R-:W-:Y:S01]  /*1c260*/  IMAD R10, R5, UR5, RZ ;  /* 0x00000005050a7c24 */ /* 0x004fe2000f8e02ff */
[----:B------:R-:W-:Y:S01]  /*1c270*/  SHF.R.S32.HI R155, RZ, 0x1f, R45 ;  /* 0x0000001fff9b7819 */ /* 0x000fe2000001142d */
[----:B------:R-:W-:Y:S02]  /*1c280*/  ULDC UR5, c[0x0][0x248] ;  /* 0x0000920000057ab9 */ /* 0x000fe40000000800 */
[----:B0-----:R-:W-:Y:S01]  /*1c290*/  IMAD R48, R51, 0x80, R10 ;  /* 0x0000008033307824 */ /* 0x001fe200078e020a */
[----:B------:R-:W-:-:S02]  /*1c2a0*/  IADD3 R52, P3, R10, UR6, RZ ;  /* 0x000000060a347c10 */ /* 0x000fc4000ff7e0ff */
[----:B------:R-:W-:Y:S02]  /*1c2b0*/  SHF.R.S32.HI R25, RZ, 0x1f, R47 ;  /* 0x0000001fff197819 */ /* 0x000fe4000001142f */
[----:B------:R-:W-:Y:S02]  /*1c2c0*/  SHF.R.S32.HI R153, RZ, 0x1f, R131 ;  /* 0x0000001fff997819 */ /* 0x000fe40000011483 */
[----:B------:R-:W-:Y:S01]  /*1c2d0*/  SHF.R.S32.HI R27, RZ, 0x1f, R132 ;  /* 0x0000001fff1b7819 */ /* 0x000fe20000011484 */
[----:B------:R-:W-:Y:S01]  /*1c2e0*/  VIADD R81, R82, UR5 ;  /* 0x0000000552517c36 */ /* 0x000fe20008000000 */
[----:B------:R-:W-:Y:S01]  /*1c2f0*/  LEA.HI.X.SX32 R10, R10, UR7, 0x1, P3 ;  /* 0x000000070a0a7c11 */ /* 0x000fe200098f0eff */
[----:B------:R-:W-:Y:S01]  /*1c300*/  ULDC UR5, c[0x0][0x248] ;  /* 0x0000920000057ab9 */ /* 0x000fe20000000800 */
[----:B------:R-:W-:Y:S01]  /*1c310*/  IADD3 R51, P4, R48, UR8, RZ ;  /* 0x0000000830337c10 */ /* 0x000fe2000ff9e0ff */
[----:B------:R-:W-:Y:S01]  /*1c320*/  ULDC UR6, c[0x0][0x248] ;  /* 0x0000920000067ab9 */ /* 0x000fe20000000800 */
[----:B------:R-:W-:-:S02]  /*1c330*/  IADD3 R240, P3, R45, R52, RZ ;  /* 0x000000342df07210 */ /* 0x000fc40007f7e0ff */
[-C--:B------:R-:W-:Y:S01]  /*1c340*/  IADD3 R248, P6, R131, R52.reuse, RZ ;  /* 0x0000003483f87210 */ /* 0x080fe20007fde0ff */
[----:B------:R-:W-:Y:S01]  /*1c350*/  VIADD R80, R81, UR10 ;  /* 0x0000000a51507c36 */ /* 0x000fe20008000000 */
[----:B------:R-:W-:Y:S01]  /*1c360*/  LEA.HI.X.SX32 R48, R48, UR9, 0x1, P4 ;  /* 0x0000000930307c11 */ /* 0x000fe2000a0f0eff */
[--C-:B------:R-:W-:Y:S01]  /*1c370*/  IMAD.X R241, R155, 0x1, R10.reuse, P3 ;  /* 0x000000019bf17824 */ /* 0x100fe200018e060a */
[----:B------:R-:W-:Y:S01]  /*1c380*/  IADD3 R236, P4, R47, R52, RZ ;  /* 0x000000342fec7210 */ /* 0x000fe20007f9e0ff */
[----:B------:R-:W-:Y:S01]  /*1c390*/  ULDC UR7, c[0x0][0x248] ;  /* 0x0000920000077ab9 */ /* 0x000fe20000000800 */
[-C--:B------:R-:W-:Y:S01]  /*1c3a0*/  IADD3 R244, P5, R45, R51.reuse, RZ ;  /* 0x000000332df47210 */ /* 0x080fe20007fbe0ff */
[--C-:B------:R-:W-:Y:S01]  /*1c3b0*/  IMAD.X R249, R153, 0x1, R10.reuse, P6 ;  /* 0x0000000199f97824 */ /* 0x100fe200030e060a */
[----:B------:R0:W-:Y:S01]  /*1c3c0*/  STL.64 [R1+0xe60], R240 ;  /* 0x000e60f001007387 */ /* 0x0001e20000100a00 */
[----:B------:R-:W-:Y:S01]  /*1c3d0*/  IMAD.X R237, R25, 0x1, R10, P4 ;  /* 0x0000000119ed7824 */ /* 0x000fe200020e060a */
[----:B------:R-:W-:Y:S01]  /*1c3e0*/  ULDC UR8, c[0x0][0x248] ;  /* 0x0000920000087ab9 */ /* 0x000fe20000000800 */
[----:B------:R-:W-:Y:S01]  /*1c3f0*/  IMAD.X R245, R155, 0x1, R48, P5 ;  /* 0x000000019bf57824 */ /* 0x000fe200028e0630 */
[----:B------:R-:W-:Y:S01]  /*1c400*/  ULDC UR9, c[0x0][0x248] ;  /* 0x0000920000097ab9 */ /* 0x000fe20000000800 */
[----:B------:R-:W-:Y:S01]  /*1c410*/  ULDC UR10, c[0x0][0x248] ;  /* 0x00009200000a7ab9 */ /* 0x000fe20000000800 */
[----:B------:R1:W-:Y:S01]  /*1c420*/  STL.64 [R1+0xe58], R236 ;  /* 0x000e58ec01007387 */ /* 0x0003e20000100a00 */
[----:B0-----:R-:W-:-:S03]  /*1c430*/  IADD3 R240, P3, R47, R51, RZ ;  /* 0x000000332ff07210 */ /* 0x001fc60007f7e0ff */
[----:B------:R0:W-:Y:S02]  /*1c440*/  STL.64 [R1+0xe48], R244 ;  /* 0x000e48f401007387 */ /* 0x0001e40000100a00 */
[--C-:B------:R-:W-:Y:S01]  /*1c450*/  IMAD.X R241, R25, 0x1, R48.reuse, P3 ;  /* 0x0000000119f17824 */ /* 0x100fe200018e0630 */
[----:B-1----:R-:W-:Y:S01]  /*1c460*/  IADD3 R236, P4, R131, R51, RZ ;  /* 0x0000003383ec7210 */ /* 0x002fe20007f9e0ff */
[----:B------:R-:W-:Y:S04]  /*1c470*/  STL.64 [R1+0xe50], R248 ;  /* 0x000e50f801007387 */ /* 0x000fe80000100a00 */
[----:B------:R-:W-:Y:S01]  /*1c480*/  IMAD.X R237, R153, 0x1, R48, P4 ;  /* 0x0000000199ed7824 */ /* 0x000fe200020e0630 */
[----:B------:R1:W-:Y:S01]  /*1c490*/  STL.64 [R1+0xe40], R240 ;  /* 0x000e40f001007387 */ /* 0x0003e20000100a00 */
[----:B0-----:R-:W-:-:S02]  /*1c4a0*/  IADD3 R244, P5, R132, R52, RZ ;  /* 0x0000003484f47210 */ /* 0x001fc40007fbe0ff */
[----:B------:R-:W-:Y:S01]  /*1c4b0*/  SHF.R.S32.HI R25, RZ, 0x1f, R133 ;  /* 0x0000001fff197819 */ /* 0x000fe20000011485 */
[----:B------:R0:W-:Y:S01]  /*1c4c0*/  STL.64 [R1+0xe38], R236 ;  /* 0x000e38ec01007387 */ /* 0x0001e20000100a00 */
[----:B-1----:R-:W-:Y:S01]  /*1c4d0*/  IADD3 R240, P3, R132, R51, RZ ;  /* 0x0000003384f07210 */ /* 0x002fe20007f7e0ff */
[----:B------:R-:W-:Y:S01]  /*1c4e0*/  IMAD.X R245, R27, 0x1, R10, P5 ;  /* 0x000000011bf57824 */ /* 0x000fe200028e060a */
[----:B0-----:R-:W-:-:S03]  /*1c4f0*/  IADD3 R236, P4, R133, R52, RZ ;  /* 0x0000003485ec7210 */ /* 0x001fc60007f9e0ff */
[----:B------:R-:W-:Y:S01]  /*1c500*/  IMAD.X R241, R27, 0x1, R48, P3 ;  /* 0x000000011bf17824 */ /* 0x000fe200018e0630 */
[----:B------:R-:W-:Y:S01]  /*1c510*/  IADD3 R132, P3, R133, R51, RZ ;  /* 0x0000003385847210 */ /* 0x000fe20007f7e0ff */
[----:B------:R-:W-:-:S04]  /*1c520*/  IMAD.X R237, R25, 0x1, R10, P4 ;  /* 0x0000000119ed7824 */ /* 0x000fc800020e060a */
[----:B------:R-:W-:Y:S01]  /*1c530*/  IMAD.X R133, R25, 0x1, R48, P3 ;  /* 0x0000000119857824 */ /* 0x000fe200018e0630 */
[----:B------:R-:W-:Y:S01]  /*1c540*/  STL.64 [R1+0xe30], R244 ;  /* 0x000e30f401007387 */ /* 0x000fe20000100a00 */
[----:B------:R-:W-:-:S03]  /*1c550*/  SHF.R.S32.HI R27, RZ, 0x1f, R134 ;  /* 0x0000001fff1b7819 */ /* 0x000fc60000011486 */
[----:B------:R-:W-:Y:S04]  /*1c560*/  STL.64 [R1+0xe28], R240 ;  /* 0x000e28f001007387 */ /* 0x000fe80000100a00 */
[----:B------:R-:W-:Y:S04]  /*1c570*/  STL.64 [R1+0xe20], R236 ;  /* 0x000e20ec01007387 */ /* 0x000fe80000100a00 */
[----:B------:R0:W-:Y:S01]  /*1c580*/  STL.64 [R1+0xe18], R132 ;  /* 0x000e188401007387 */ /* 0x0001e20000100a00 */
[----:B------:R-:W-:Y:S02]  /*1c590*/  SHF.R.S32.HI R25, RZ, 0x1f, R135 ;  /* 0x0000001fff197819 */ /* 0x000fe40000011487 */
[----:B0-----:R-:W-:-:S05]  /*1c5a0*/  IADD3 R132, P3, R134, R51, RZ ;  /* 0x0000003386847210 */ /* 0x001fca0007f7e0ff */
[----:B------:R-:W-:Y:S01]  /*1c5b0*/  IMAD.X R133, R27, 0x1, R48, P3 ;  /* 0x000000011b857824 */ /* 0x000fe200018e0630 */
[-C--:B------:R-:W-:Y:S02]  /*1c5c0*/  IADD3 R240, P4, R134, R52.reuse, RZ ;  /* 0x0000003486f07210 */ /* 0x080fe40007f9e0ff */
[----:B------:R-:W-:Y:S02]  /*1c5d0*/  IADD3 R236, P5, R135, R52, RZ ;  /* 0x0000003487ec7210 */ /* 0x000fe40007fbe0ff */
[----:B------:R0:W-:Y:S01]  /*1c5e0*/  STL.64 [R1+0xe08], R132 ;  /* 0x000e088401007387 */ /* 0x0001e20000100a00 */
[--C-:B------:R-:W-:Y:S02]  /*1c5f0*/  IMAD.X R241, R27, 0x1, R10.reuse, P4 ;  /* 0x000000011bf17824 */ /* 0x100fe400020e060a */
[----:B------:R-:W-:Y:S01]  /*1c600*/  IMAD.X R237, R25, 0x1, R10, P5 ;  /* 0x0000000119ed7824 */ /* 0x000fe200028e060a */
[----:B0-----:R-:W-:Y:S02]  /*1c610*/  IADD3 R132, P3, R135, R51, RZ ;  /* 0x0000003387847210 */ /* 0x001fe40007f7e0ff */
[----:B------:R-:W-:Y:S03]  /*1c620*/  STL.64 [R1+0xe10], R240 ;  /* 0x000e10f001007387 */ /* 0x000fe60000100a00 */
[----:B------:R-:W-:Y:S01]  /*1c630*/  IMAD.X R133, R25, 0x1, R48, P3 ;  /* 0x0000000119857824 */ /* 0x000fe200018e0630 */
[----:B------:R-:W-:Y:S01]  /*1c640*/  STL.64 [R1+0xe00], R236 ;  /* 0x000e00ec01007387 */ /* 0x000fe20000100a00 */
[----:B------:R-:W-:-:S03]  /*1c650*/  SHF.R.S32.HI R27, RZ, 0x1f, R136 ;  /* 0x0000001fff1b7819 */ /* 0x000fc60000011488 */
        /* <DEDUP_REMOVED lines=15> */
[C---:B------:R-:W-:Y:S02]  /*1c750*/  IADD3 R136, P4, R138.reuse, R52, RZ ;  /* 0x000000348a887210 */ /* 0x040fe40007f9e0ff */
[----:B0-----:R-:W-:-:S05]  /*1c760*/  IADD3 R132, P3, R138, R51, RZ ;  /* 0x000000338a847210 */ /* 0x001fca0007f7e0ff */
[----:B------:R-:W-:Y:S01]  /*1c770*/  IMAD.X R133, R27, 0x1, R48, P3 ;  /* 0x000000011b857824 */ /* 0x000fe200018e0630 */
[----:B------:R-:W-:Y:S02]  /*1c780*/  SHF.R.S32.HI R25, RZ, 0x1f, R139 ;  /* 0x0000001fff197819 */ /* 0x000fe4000001148b */
[----:B------:R-:W-:Y:S02]  /*1c790*/  IADD3 R134, P5, R139, R52, RZ ;  /* 0x000000348b867210 */ /* 0x000fe40007fbe0ff */
[----:B------:R0:W-:Y:S01]  /*1c7a0*/  STL.64 [R1+0xdc8], R132 ;  /* 0x000dc88401007387 */ /* 0x0001e20000100a00 */
[--C-:B------:R-:W-:Y:S02]  /*1c7b0*/  IMAD.X R137, R27, 0x1, R10.reuse, P4 ;  /* 0x000000011b897824 */ /* 0x100fe400020e060a */
[----:B------:R-:W-:Y:S01]  /*1c7c0*/  IMAD.X R135, R25, 0x1, R10, P5 ;  /* 0x0000000119877824 */ /* 0x000fe200028e060a */
[----:B0-----:R-:W-:Y:S02]  /*1c7d0*/  IADD3 R132, P3, R139, R51, RZ ;  /* 0x000000338b847210 */ /* 0x001fe40007f7e0ff */
[----:B------:R0:W-:Y:S03]  /*1c7e0*/  STL.64 [R1+0xdd0], R136 ;  /* 0x000dd08801007387 */ /* 0x0001e60000100a00 */
[----:B------:R-:W-:Y:S01]  /*1c7f0*/  IMAD.X R133, R25, 0x1, R48, P3 ;  /* 0x0000000119857824 */ /* 0x000fe200018e0630 */
[----:B------:R-:W-:Y:S01]  /*1c800*/  STL.64 [R1+0xdc0], R134 ;  /* 0x000dc08601007387 */ /* 0x000fe20000100a00 */
[----:B------:R-:W-:-:S03]  /*1c810*/  SHF.R.S32.HI R27, RZ, 0x1f, R140 ;  /* 0x0000001fff1b7819 */ /* 0x000fc6000001148c */
[----:B------:R1:W-:Y:S01]  /*1c820*/  STL.64 [R1+0xdb8], R132 ;  /* 0x000db88401007387 */ /* 0x0003e20000100a00 */
[----:B------:R-:W-:Y:S02]  /*1c830*/  SHF.R.S32.HI R25, RZ, 0x1f, R141 ;  /* 0x0000001fff197819 */ /* 0x000fe4000001148d */
[C---:B0-----:R-:W-:Y:S02]  /*1c840*/  IADD3 R136, P4, R140.reuse, R52, RZ ;  /* 0x000000348c887210 */ /* 0x041fe40007f9e0ff */
[----:B-1----:R-:W-:-:S05]  /*1c850*/  IADD3 R132, P3, R140, R51, RZ ;  /* 0x000000338c847210 */ /* 0x002fca0007f7e0ff */
[----:B------:R-:W-:Y:S01]  /*1c860*/  IMAD.X R133, R27, 0x1, R48, P3 ;  /* 0x000000011b857824 */ /* 0x000fe200018e0630 */
[----:B------:R-:W-:-:S04]  /*1c870*/  IADD3 R134, P5, R141, R52, RZ ;  /* 0x000000348d867210 */ /* 0x000fc80007fbe0ff */
        /* <DEDUP_REMOVED lines=86> */
[C---:B------:R-:W-:Y:S01]  /*1cde0*/  IMAD.X R135, R25.reuse, 0x1, R10, P5 ;  /* 0x0000000119877824 */ /* 0x040fe200028e060a */
        /* <DEDUP_REMOVED lines=385> */
[CC--:B0-----:R-:W-:Y:S02]  /*1e600*/  IADD3 R136, P4, R227.reuse, R52.reuse, RZ ;  /* 0x00000034e3887210 */ /* 0x0c1fe40007f9e0ff */
[----:B-1----:R-:W-:Y:S02]  /*1e610*/  IADD3 R132, P3, R227, R51, RZ ;  /* 0x00000033e3847210 */ /* 0x002fe40007f7e0ff */
[----:B------:R-:W-:-:S03]  /*1e620*/  IADD3 R134, P5, R229, R52, RZ ;  /* 0x00000034e5867210 */ /* 0x000fc60007fbe0ff */
[C---:B------:R-:W-:Y:S02]  /*1e630*/  IMAD.X R133, R27.reuse, 0x1, R48, P3 ;  /* 0x000000011b857824 */ /* 0x040fe400018e0630 */
[--C-:B------:R-:W-:Y:S02]  /*1e640*/  IMAD.X R137, R27, 0x1, R10.reuse, P4 ;  /* 0x000000011b897824 */ /* 0x100fe400020e060a */
[----:B------:R-:W-:Y:S01]  /*1e650*/  IMAD.X R135, R25, 0x1, R10, P5 ;  /* 0x0000000119877824 */ /* 0x000fe200028e060a */
[----:B------:R0:W-:Y:S01]  /*1e660*/  STL.64 [R1+0x968], R132 ;  /* 0x0009688401007387 */ /* 0x0001e20000100a00 */
[----:B------:R-:W-:-:S03]  /*1e670*/  SHF.R.S32.HI R27, RZ, 0x1f, R232 ;  /* 0x0000001fff1b7819 */ /* 0x000fc600000114e8 */
[----:B------:R1:W-:Y:S01]  /*1e680*/  STL.64 [R1+0x970], R136 ;  /* 0x0009708801007387 */ /* 0x0003e20000100a00 */
[----:B0-----:R-:W-:-:S03]  /*1e690*/  IADD3 R132, P3, R229, R51, RZ ;  /* 0x00000033e5847210 */ /* 0x001fc60007f7e0ff */
[----:B------:R0:W-:Y:S02]  /*1e6a0*/  STL.64 [R1+0x960], R134 ;  /* 0x0009608601007387 */ /* 0x0001e40000100a00 */
[----:B------:R-:W-:Y:S01]  /*1e6b0*/  IMAD.X R133, R25, 0x1, R48, P3 ;  /* 0x0000000119857824 */ /* 0x000fe200018e0630 */
[C---:B-1----:R-:W-:Y:S02]  /*1e6c0*/  IADD3 R136, P4, R232.reuse, R52, RZ ;  /* 0x00000034e8887210 */ /* 0x042fe40007f9e0ff */
[----:B0-----:R-:W-:Y:S02]  /*1e6d0*/  IADD3 R134, P3, R232, R51, RZ ;  /* 0x00000033e8867210 */ /* 0x001fe40007f7e0ff */
[----:B------:R-:W-:-:S03]  /*1e6e0*/  SHF.R.S32.HI R25, RZ, 0x1f, R231 ;  /* 0x0000001fff197819 */ /* 0x000fc600000114e7 */
[----:B------:R-:W-:Y:S01]  /*1e6f0*/  IMAD.X R135, R27, 0x1, R48, P3 ;  /* 0x000000011b877824 */ /* 0x000fe200018e0630 */
[-C--:B------:R-:W-:Y:S01]  /*1e700*/  IADD3 R200, P3, R231, R51.reuse, RZ ;  /* 0x00000033e7c87210 */ /* 0x080fe20007f7e0ff */
[----:B------:R0:W-:Y:S01]  /*1e710*/  STL.64 [R1+0x958], R132 ;  /* 0x0009588401007387 */ /* 0x0001e20000100a00 */
[----:B------:R-:W-:Y:S01]  /*1e720*/  IMAD.X R137, R27, 0x1, R10, P4 ;  /* 0x000000011b897824 */ /* 0x000fe200020e060a */
[----:B------:R-:W-:Y:S02]  /*1e730*/  SHF.R.S32.HI R27, RZ, 0x1f, R219 ;  /* 0x0000001fff1b7819 */ /* 0x000fe400000114db */
[--C-:B------:R-:W-:Y:S01]  /*1e740*/  IMAD.X R201, R25, 0x1, R48.reuse, P3 ;  /* 0x0000000119c97824 */ /* 0x100fe200018e0630 */
[CC--:B------:R-:W-:Y:S02]  /*1e750*/  IADD3 R196, P3, R219.reuse, R51.reuse, RZ ;  /* 0x00000033dbc47210 */ /* 0x0c0fe40007f7e0ff */
[-C--:B------:R-:W-:Y:S02]  /*1e760*/  IADD3 R198, P4, R219, R52.reuse, RZ ;  /* 0x00000034dbc67210 */ /* 0x080fe40007f9e0ff */
[----:B0-----:R-:W-:Y:S01]  /*1e770*/  IADD3 R132, P5, R231, R52, RZ ;  /* 0x00000034e7847210 */ /* 0x001fe20007fbe0ff */
[----:B------:R-:W-:Y:S01]  /*1e780*/  IMAD.X R197, R27, 0x1, R48, P3 ;  /* 0x000000011bc57824 */ /* 0x000fe200018e0630 */
[----:B------:R-:W-:-:S03]  /*1e790*/  IADD3 R192, P3, R167, R51, RZ ;  /* 0x00000033a7c07210 */ /* 0x000fc60007f7e0ff */
[--C-:B------:R-:W-:Y:S01]  /*1e7a0*/  IMAD.X R133, R25, 0x1, R10.reuse, P5 ;  /* 0x0000000119857824 */ /* 0x100fe200028e060a */
[----:B------:R-:W-:Y:S01]  /*1e7b0*/  SHF.R.S32.HI R25, RZ, 0x1f, R167 ;  /* 0x0000001fff197819 */ /* 0x000fe200000114a7 */
[----:B------:R-:W-:Y:S01]  /*1e7c0*/  IMAD.X R199, R27, 0x1, R10, P4 ;  /* 0x000000011bc77824 */ /* 0x000fe200020e060a */
[-C--:B------:R-:W-:Y:S02]  /*1e7d0*/  IADD3 R194, P5, R167, R52.reuse, RZ ;  /* 0x00000034a7c27210 */ /* 0x080fe40007fbe0ff */
[----:B------:R-:W-:Y:S01]  /*1e7e0*/  SHF.R.S32.HI R27, RZ, 0x1f, R186 ;  /* 0x0000001fff1b7819 */ /* 0x000fe200000114ba */
[C---:B------:R-:W-:Y:S01]  /*1e7f0*/  IMAD.X R193, R25.reuse, 0x1, R48, P3 ;  /* 0x0000000119c17824 */ /* 0x040fe200018e0630 */
[C---:B------:R-:W-:Y:S01]  /*1e800*/  IADD3 R188, P4, R186.reuse, R52, RZ ;  /* 0x00000034babc7210 */ /* 0x040fe20007f9e0ff */
[----:B------:R-:W-:Y:S01]  /*1e810*/  STL.64 [R1+0x950], R136 ;  /* 0x0009508801007387 */ /* 0x000fe20000100a00 */
[----:B------:R-:W-:Y:S01]  /*1e820*/  IADD3 R186, P3, R186, R51, RZ ;  /* 0x00000033baba7210 */ /* 0x000fe20007f7e0ff */
[----:B------:R-:W-:-:S02]  /*1e830*/  IMAD.X R195, R25, 0x1, R10, P5 ;  /* 0x0000000119c37824 */ /* 0x000fc400028e060a */
[----:B------:R-:W-:Y:S01]  /*1e840*/  STL.64 [R1+0x948], R134 ;  /* 0x0009488601007387 */ /* 0x000fe20000100a00 */
[----:B------:R-:W-:Y:S01]  /*1e850*/  SHF.R.S32.HI R25, RZ, 0x1f, R182 ;  /* 0x0000001fff197819 */ /* 0x000fe200000114b6 */
[----:B------:R-:W-:Y:S02]  /*1e860*/  IMAD.X R187, R27, 0x1, R48, P3 ;  /* 0x000000011bbb7824 */ /* 0x000fe400018e0630 */
[----:B------:R0:W-:Y:S01]  /*1e870*/  STL.64 [R1+0x940], R132 ;  /* 0x0009408401007387 */ /* 0x0001e20000100a00 */
[----:B------:R-:W-:-:S03]  /*1e880*/  IADD3 R184, P5, R182, R52, RZ ;  /* 0x00000034b6b87210 */ /* 0x000fc60007fbe0ff */
[----:B------:R-:W-:Y:S01]  /*1e890*/  STL [R1+0x13fc], R200 ;  /* 0x0013fcc801007387 */ /* 0x000fe20000100800 */
[----:B------:R-:W-:-:S03]  /*1e8a0*/  IADD3 R182, P3, R182, R51, RZ ;  /* 0x00000033b6b67210 */ /* 0x000fc60007f7e0ff */
[----:B------:R-:W-:Y:S04]  /*1e8b0*/  STL [R1+0x13f8], R201 ;  /* 0x0013f8c901007387 */ /* 0x000fe80000100800 */
[----:B------:R-:W-:Y:S01]  /*1e8c0*/  STL [R1+0x1404], R198 ;  /* 0x001404c601007387 */ /* 0x000fe20000100800 */
[----:B------:R-:W-:-:S03]  /*1e8d0*/  IMAD.X R189, R27, 0x1, R10, P4 ;  /* 0x000000011bbd7824 */ /* 0x000fc600020e060a */
[----:B------:R-:W-:Y:S01]  /*1e8e0*/  STL [R1+0x1400], R199 ;  /* 0x001400c701007387 */ /* 0x000fe20000100800 */
[----:B------:R-:W-:-:S03]  /*1e8f0*/  SHF.R.S32.HI R27, RZ, 0x1f, R178 ;  /* 0x0000001fff1b7819 */ /* 0x000fc600000114b2 */
[----:B------:R-:W-:Y:S01]  /*1e900*/  STL [R1+0x140c], R196 ;  /* 0x00140cc401007387 */ /* 0x000fe20000100800 */
[C---:B------:R-:W-:Y:S01]  /*1e910*/  IADD3 R180, P4, R178.reuse, R52, RZ ;  /* 0x00000034b2b47210 */ /* 0x040fe20007f9e0ff */
[----:B------:R-:W-:Y:S02]  /*1e920*/  IMAD.X R183, R25, 0x1, R48, P3 ;  /* 0x0000000119b77824 */ /* 0x000fe400018e0630 */
[----:B------:R-:W-:Y:S01]  /*1e930*/  STL [R1+0x1408], R197 ;  /* 0x001408c501007387 */ /* 0x000fe20000100800 */
[----:B------:R-:W-:-:S03]  /*1e940*/  IADD3 R178, P3, R178, R51, RZ ;  /* 0x00000033b2b27210 */ /* 0x000fc60007f7e0ff */
[----:B------:R-:W-:Y:S01]  /*1e950*/  STL [R1+0x1414], R194 ;  /* 0x001414c201007387 */ /* 0x000fe20000100800 */
[----:B------:R-:W-:-:S03]  /*1e960*/  IMAD.X R185, R25, 0x1, R10, P5 ;  /* 0x0000000119b97824 */ /* 0x000fc600028e060a */
[----:B------:R-:W-:Y:S04]  /*1e970*/  STL [R1+0x1410], R195 ;  /* 0x001410c301007387 */ /* 0x000fe80000100800 */
[----:B------:R-:W-:Y:S04]  /*1e980*/  STL [R1+0x141c], R192 ;  /* 0x00141cc001007387 */ /* 0x000fe80000100800 */
[----:B------:R-:W-:Y:S01]  /*1e990*/  STL [R1+0x1418], R193 ;  /* 0x001418c101007387 */ /* 0x000fe20000100800 */
[----:B------:R-:W-:-:S03]  /*1e9a0*/  SHF.R.S32.HI R25, RZ, 0x1f, R46 ;  /* 0x0000001fff197819 */ /* 0x000fc6000001142e */
[----:B------:R-:W-:Y:S01]  /*1e9b0*/  STL [R1+0x1424], R188 ;  /* 0x001424bc01007387 */ /* 0x000fe20000100800 */
[C---:B------:R-:W-:Y:S01]  /*1e9c0*/  IADD3 R176, P5, R46.reuse, R52, RZ ;  /* 0x000000342eb07210 */ /* 0x040fe20007fbe0ff */
[C---:B------:R-:W-:Y:S02]  /*1e9d0*/  IMAD.X R179, R27.reuse, 0x1, R48, P3 ;  /* 0x000000011bb37824 */ /* 0x040fe400018e0630 */
[----:B------:R-:W-:Y:S01]  /*1e9e0*/  STL [R1+0x1420], R189 ;  /* 0x001420bd01007387 */ /* 0x000fe20000100800 */
[--C-:B------:R-:W-:Y:S01]  /*1e9f0*/  IMAD.X R181, R27, 0x1, R10.reuse, P4 ;  /* 0x000000011bb57824 */ /* 0x100fe200020e060a */
[----:B0-----:R-:W-:Y:S02]  /*1ea00*/  IADD3 R132, P3, R46, R51, RZ ;  /* 0x000000332e847210 */ /* 0x001fe40007f7e0ff */
[----:B------:R-:W-:Y:S04]  /*1ea10*/  STL [R1+0x1438], R186 ;  /* 0x001438ba01007387 */ /* 0x000fe80000100800 */
[----:B------:R-:W-:Y:S04]  /*1ea20*/  STL [R1+0x1434], R187 ;  /* 0x001434bb01007387 */ /* 0x000fe80000100800 */
[----:B------:R-:W-:Y:S01]  /*1ea30*/  STL [R1+0x1444], R184 ;  /* 0x001444b801007387 */ /* 0x000fe20000100800 */
[----:B------:R-:W-:-:S03]  /*1ea40*/  IMAD.X R177, R25, 0x1, R10, P5 ;  /* 0x0000000119b17824 */ /* 0x000fc600028e060a */
[----:B------:R-:W-:Y:S01]  /*1ea50*/  STL [R1+0x1440], R185 ;  /* 0x001440b901007387 */ /* 0x000fe20000100800 */
[----:B------:R-:W-:-:S03]  /*1ea60*/  IMAD.X R133, R25, 0x1, R48, P3 ;  /* 0x0000000119857824 */ /* 0x000fc600018e0630 */
[----:B------:R-:W-:Y:S04]  /*1ea70*/  STL [R1+0x144c], R182 ;  /* 0x00144cb601007387 */ /* 0x000fe80000100800 */
[----:B------:R-:W-:Y:S04]  /*1ea80*/  STL [R1+0x1448], R183 ;  /* 0x001448b701007387 */ /* 0x000fe80000100800 */
[----:B------:R-:W-:Y:S04]  /*1ea90*/  STL [R1+0x1454], R180 ;  /* 0x001454b401007387 */ /* 0x000fe80000100800 */
[----:B------:R-:W-:Y:S04]  /*1eaa0*/  STL [R1+0x1450], R181 ;  /* 0x001450b501007387 */ /* 0x000fe80000100800 */
[----:B------:R-:W-:Y:S04]  /*1eab0*/  STL [R1+0x145c], R178 ;  /* 0x00145cb201007387 */ /* 0x000fe80000100800 */
[----:B------:R-:W-:Y:S01]  /*1eac0*/  STL [R1+0x1458], R179 ;  /* 0x001458b301007387 */ /* 0x000fe20000100800 */
[----:B------:R-:W-:-:S03]  /*1ead0*/  SHF.R.S32.HI R27, RZ, 0x1f, R43 ;  /* 0x0000001fff1b7819 */ /* 0x000fc6000001142b */
[----:B------:R-:W-:Y:S04]  /*1eae0*/  STL [R1+0x1464], R176 ;  /* 0x001464b001007387 */ /* 0x000fe80000100800 */
[----:B------:R-:W-:Y:S04]  /*1eaf0*/  STL [R1+0x1460], R177 ;  /* 0x001460b101007387 */ /* 0x000fe80000100800 */
[----:B------:R0:W-:Y:S01]  /*1eb00*/  STL.64 [R1+0x938], R132 ;  /* 0x0009388401007387 */ /* 0x0001e20000100a00 */
[----:B------:R-:W-:Y:S02]  /*1eb10*/  IADD3 R134, P4, R43, R52, RZ ;  /* 0x000000342b867210 */ /* 0x000fe40007f9e0ff */
[----:B------:R-:W-:-:S02]  /*1eb20*/  SHF.R.S32.HI R25, RZ, 0x1f, R42 ;  /* 0x0000001fff197819 */ /* 0x000fc4000001142a */
[----:B------:R-:W-:Y:S02]  /*1eb30*/  IADD3 R46, P5, R42, R52, RZ ;  /* 0x000000342a2e7210 */ /* 0x000fe40007fbe0ff */
[----:B0-----:R-:W-:Y:S01]  /*1eb40*/  IADD3 R132, P3, R43, R51, RZ ;  /* 0x000000332b847210 */ /* 0x001fe20007f7e0ff */
[----:B------:R-:W-:-:S04]  /*1eb50*/  IMAD.X R135, R27, 0x1, R10, P4 ;  /* 0x000000011b877824 */ /* 0x000fc800020e060a */
[----:B------:R-:W-:Y:S01]  /*1eb60*/  IMAD.X R133, R27, 0x1, R48, P3 ;  /* 0x000000011b857824 */ /* 0x000fe200018e0630 */
[----:B------:R-:W-:Y:S01]  /*1eb70*/  IADD3 R42, P3, R42, R51, RZ ;  /* 0x000000332a2a7210 */ /* 0x000fe20007f7e0ff */
[C---:B------:R-:W-:Y:S01]  /*1eb80*/  IMAD.X R47, R25.reuse, 0x1, R10, P5 ;  /* 0x00000001192f7824 */ /* 0x040fe200028e060a */
[----:B------:R-:W-:Y:S03]  /*1eb90*/  STL.64 [R1+0x930], R134 ;  /* 0x0009308601007387 */ /* 0x000fe60000100a00 */
[----:B------:R-:W-:Y:S01]  /*1eba0*/  IMAD.X R43, R25, 0x1, R48, P3 ;  /* 0x00000001192b7824 */ /* 0x000fe200018e0630 */
[----:B------:R0:W-:Y:S01]  /*1ebb0*/  STL.64 [R1+0x928], R132 ;  /* 0x0009288401007387 */ /* 0x0001e20000100a00 */
[----:B------:R-:W-:-:S03]  /*1ebc0*/  SHF.R.S32.HI R27, RZ, 0x1f, R41 ;  /* 0x0000001fff1b7819 */ /* 0x000fc60000011429 */
[----:B------:R-:W-:Y:S04]  /*1ebd0*/  STL.64 [R1+0x920], R46 ;  /* 0x0009202e01007387 */ /* 0x000fe80000100a00 */
        /* <DEDUP_REMOVED lines=10> */
[----:B------:R-:W-:Y:S04]  /*1ec80*/  STL.64 [R1+0x910], R132 ;  /* 0x0009108401007387 */ /* 0x000fe80000100a00 */
[----:B------:R1:W-:Y:S01]  /*1ec90*/  STL.64 [R1+0x900], R46 ;  /* 0x0009002e01007387 */ /* 0x0003e20000100a00 */
[----:B0-----:R-:W-:-:S05]  /*1eca0*/  IADD3 R42, P3, R39, R51, RZ ;  /* 0x00000033272a7210 */ /* 0x001fca0007f7e0ff */
[--C-:B------:R-:W-:Y:S01]  /*1ecb0*/  IMAD.X R43, R25, 0x1, R48.reuse, P3 ;  /* 0x00000001192b7824 */ /* 0x100fe200018e0630 */
[CC--:B-1----:R-:W-:Y:S02]  /*1ecc0*/  IADD3 R46, P4, R38.reuse, R52.reuse, RZ ;  /* 0x00000034262e7210 */ /* 0x0c2fe40007f9e0ff */
[----:B------:R-:W-:Y:S02]  /*1ecd0*/  IADD3 R38, P3, R38, R51, RZ ;  /* 0x0000003326267210 */ /* 0x000fe40007f7e0ff */
[----:B------:R0:W-:Y:S01]  /*1ece0*/  STL.64 [R1+0x8f8], R42 ;  /* 0x0008f82a01007387 */ /* 0x0001e20000100a00 */
[----:B------:R-:W-:Y:S02]  /*1ecf0*/  SHF.R.S32.HI R25, RZ, 0x1f, R37 ;  /* 0x0000001fff197819 */ /* 0x000fe40000011425 */
[C---:B------:R-:W-:Y:S02]  /*1ed00*/  IMAD.X R39, R27.reuse, 0x1, R48, P3 ;  /* 0x000000011b277824 */ /* 0x040fe400018e0630 */
[----:B------:R-:W-:Y:S01]  /*1ed10*/  IMAD.X R47, R27, 0x1, R10, P4 ;  /* 0x000000011b2f7824 */ /* 0x000fe200020e060a */
[----:B0-----:R-:W-:-:S02]  /*1ed20*/  IADD3 R42, P5, R37, R52, RZ ;  /* 0x00000034252a7210 */ /* 0x001fc40007fbe0ff */
[----:B------:R0:W-:Y:S03]  /*1ed30*/  STL.64 [R1+0x8e8], R38 ;  /* 0x0008e82601007387 */ /* 0x0001e60000100a00 */
[----:B------:R-:W-:Y:S01]  /*1ed40*/  IMAD.X R43, R25, 0x1, R10, P5 ;  /* 0x00000001192b7824 */ /* 0x000fe200028e060a */
[----:B------:R1:W-:Y:S01]  /*1ed50*/  STL.64 [R1+0x8f0], R46 ;  /* 0x0008f02e01007387 */ /* 0x0003e20000100a00 */
[----:B------:R-:W-:Y:S02]  /*1ed60*/  SHF.R.S32.HI R27, RZ, 0x1f, R35 ;  /* 0x0000001fff1b7819 */ /* 0x000fe40000011423 */
[----:B0-----:R-:W-:Y:S01]  /*1ed70*/  IADD3 R38, P3, R37, R51, RZ ;  /* 0x0000003325267210 */ /* 0x001fe20007f7e0ff */
[----:B------:R0:W-:Y:S04]  /*1ed80*/  STL.64 [R1+0x8e0], R42 ;  /* 0x0008e02a01007387 */ /* 0x0001e80000100a00 */
[----:B------:R-:W-:Y:S01]  /*1ed90*/  IMAD.X R39, R25, 0x1, R48, P3 ;  /* 0x0000000119277824 */ /* 0x000fe200018e0630 */
[----:B-1----:R-:W-:-:S02]  /*1eda0*/  IADD3 R46, P4, R35, R52, RZ ;  /* 0x00000034232e7210 */ /* 0x002fc40007f9e0ff */
[----:B------:R-:W-:Y:S02]  /*1edb0*/  SHF.R.S32.HI R25, RZ, 0x1f, R34 ;  /* 0x0000001fff197819 */ /* 0x000fe40000011422 */
[----:B0-----:R-:W-:Y:S01]  /*1edc0*/  IADD3 R42, P3, R35, R51, RZ ;  /* 0x00000033232a7210 */ /* 0x001fe20007f7e0ff */
[----:B------:R0:W-:Y:S01]  /*1edd0*/  STL.64 [R1+0x8d8], R38 ;  /* 0x0008d82601007387 */ /* 0x0001e20000100a00 */
[----:B------:R-:W-:-:S03]  /*1ede0*/  IMAD.X R47, R27, 0x1, R10, P4 ;  /* 0x000000011b2f7824 */ /* 0x000fc600020e060a */
[----:B------:R-:W-:Y:S01]  /*1edf0*/  IMAD.X R43, R27, 0x1, R48, P3 ;  /* 0x000000011b2b7824 */ /* 0x000fe200018e0630 */
[C---:B0-----:R-:W-:Y:S02]  /*1ee00*/  IADD3 R38, P5, R34.reuse, R52, RZ ;  /* 0x0000003422267210 */ /* 0x041fe40007fbe0ff */
[----:B------:R-:W-:-:S03]  /*1ee10*/  IADD3 R34, P3, R34, R51, RZ ;  /* 0x0000003322227210 */ /* 0x000fc60007f7e0ff */
[C---:B------:R-:W-:Y:S02]  /*1ee20*/  IMAD.X R39, R25.reuse, 0x1, R10, P5 ;  /* 0x0000000119277824 */ /* 0x040fe400028e060a */
[----:B------:R-:W-:Y:S01]  /*1ee30*/  IMAD.X R35, R25, 0x1, R48, P3 ;  /* 0x0000000119237824 */ /* 0x000fe200018e0630 */
[----:B------:R-:W-:Y:S01]  /*1ee40*/  STL.64 [R1+0x8d0], R46 ;  /* 0x0008d02e01007387 */ /* 0x000fe20000100a00 */
[----:B------:R-:W-:-:S03]  /*1ee50*/  SHF.R.S32.HI R27, RZ, 0x1f, R33 ;  /* 0x0000001fff1b7819 */ /* 0x000fc60000011421 */
[----:B------:R0:W-:Y:S04]  /*1ee60*/  STL.64 [R1+0x8c8], R42 ;  /* 0x0008c82a01007387 */ /* 0x0001e80000100a00 */
[----:B------:R-:W-:Y:S04]  /*1ee70*/  STL.64 [R1+0x8c0], R38 ;  /* 0x0008c02601007387 */ /* 0x000fe80000100a00 */
[----:B------:R1:W-:Y:S01]  /*1ee80*/  STL.64 [R1+0x98], R34 ;  /* 0x0000982201007387 */ /* 0x0003e20000100a00 */
[----:B------:R-:W-:Y:S02]  /*1ee90*/  SHF.R.S32.HI R25, RZ, 0x1f, R31 ;  /* 0x0000001fff197819 */ /* 0x000fe4000001141f */
[----:B0-----:R-:W-:-:S02]  /*1eea0*/  IADD3 R42, P4, R33, R52, RZ ;  /* 0x00000034212a7210 */ /* 0x001fc40007f9e0ff */
        /* <DEDUP_REMOVED lines=11> */
[C---:B-1----:R-:W-:Y:S02]  /*1ef60*/  IADD3 R38, P4, R30.reuse, R52, RZ ;  /* 0x000000341e267210 */ /* 0x042fe40007f9e0ff */
[----:B------:R-:W-:Y:S02]  /*1ef70*/  IADD3 R30, P3, R30, R51, RZ ;  /* 0x000000331e1e7210 */ /* 0x000fe40007f7e0ff */
[----:B------:R0:W-:Y:S03]  /*1ef80*/  STL.64 [R1+0x78], R34 ;  /* 0x0000782201007387 */ /* 0x0001e60000100a00 */
[----:B------:R-:W-:Y:S01]  /*1ef90*/  IMAD.X R31, R27, 0x1, R48, P3 ;  /* 0x000000011b1f7824 */ /* 0x000fe200018e0630 */
[----:B------:R-:W-:-:S04]  /*1efa0*/  SHF.R.S32.HI R25, RZ, 0x1f, R29 ;  /* 0x0000001fff197819 */ /* 0x000fc8000001141d */
[----:B------:R1:W-:Y:S01]  /*1efb0*/  STL.64 [R1+0x68], R30 ;  /* 0x0000681e01007387 */ /* 0x0003e20000100a00 */
[----:B0-----:R-:W-:Y:S01]  /*1efc0*/  IADD3 R34, P5, R29, R52, RZ ;  /* 0x000000341d227210 */ /* 0x001fe20007fbe0ff */
[----:B------:R-:W-:-:S04]  /*1efd0*/  IMAD.X R39, R27, 0x1, R10, P4 ;  /* 0x000000011b277824 */ /* 0x000fc800020e060a */
[----:B------:R-:W-:Y:S01]  /*1efe0*/  IMAD.X R35, R25, 0x1, R10, P5 ;  /* 0x0000000119237824 */ /* 0x000fe200028e060a */
[----:B-1----:R-:W-:Y:S01]  /*1eff0*/  IADD3 R30, P3, R29, R51, RZ ;  /* 0x000000331d1e7210 */ /* 0x002fe20007f7e0ff */
[----:B------:R-:W-:Y:S04]  /*1f000*/  STL.64 [R1+0x70], R38 ;  /* 0x0000702601007387 */ /* 0x000fe80000100a00 */
        /* <DEDUP_REMOVED lines=13> */
[----:B------:R-:W-:-:S03]  /*1f0e0*/  SHF.R.S32.HI R23, RZ, 0x1f, R22 ;  /* 0x0000001fff177819 */ /* 0x000fc60000011416 */
[--C-:B------:R-:W-:Y:S01]  /*1f0f0*/  IMAD.X R31, R25, 0x1, R48.reuse, P3 ;  /* 0x00000001191f7824 */ /* 0x100fe200018e0630 */
[----:B------:R-:W-:Y:S01]  /*1f100*/  IADD3 R26, P3, R22, R51, RZ ;  /* 0x00000033161a7210 */ /* 0x000fe20007f7e0ff */
[----:B------:R-:W-:Y:S04]  /*1f110*/  STL.64 [R1+0x50], R38 ;  /* 0x0000502601007387 */ /* 0x000fe80000100a00 */
[----:B------:R0:W-:Y:S01]  /*1f120*/  STL.64 [R1+0x40], R34 ;  /* 0x0000402201007387 */ /* 0x0001e20000100a00 */
[----:B------:R-:W-:-:S03]  /*1f130*/  IMAD.X R27, R23, 0x1, R48, P3 ;  /* 0x00000001171b7824 */ /* 0x000fc600018e0630 */
[----:B------:R1:W-:Y:S01]  /*1f140*/  STL.64 [R1+0x38], R30 ;  /* 0x0000381e01007387 */ /* 0x0003e20000100a00 */
[-C--:B0-----:R-:W-:Y:S02]  /*1f150*/  IADD3 R34, P4, R22, R52.reuse, RZ ;  /* 0x0000003416227210 */ /* 0x081fe40007f9e0ff */
[----:B------:R-:W-:Y:S02]  /*1f160*/  SHF.R.S32.HI R22, RZ, 0x1f, R21 ;  /* 0x0000001fff167819 */ /* 0x000fe40000011415 */
[----:B-1----:R-:W-:Y:S01]  /*1f170*/  IADD3 R30, P5, R21, R52, RZ ;  /* 0x00000034151e7210 */ /* 0x002fe20007fbe0ff */
[--C-:B------:R-:W-:Y:S01]  /*1f180*/  IMAD.X R35, R23, 0x1, R10.reuse, P4 ;  /* 0x0000000117237824 */ /* 0x100fe200020e060a */
[----:B------:R0:W-:Y:S03]  /*1f190*/  STL.64 [R1+0x28], R26 ;  /* 0x0000281a01007387 */ /* 0x0001e60000100a00 */
[----:B------:R-:W-:Y:S01]  /*1f1a0*/  IMAD.X R31, R22, 0x1, R10, P5 ;  /* 0x00000001161f7824 */ /* 0x000fe200028e060a */
[----:B------:R1:W-:Y:S01]  /*1f1b0*/  STL.64 [R1+0x30], R34 ;  /* 0x0000302201007387 */ /* 0x0003e20000100a00 */
[----:B0-----:R-:W-:-:S03]  /*1f1c0*/  IADD3 R26, P3, R21, R51, RZ ;  /* 0x00000033151a7210 */ /* 0x001fc60007f7e0ff */
[----:B------:R0:W-:Y:S01]  /*1f1d0*/  STL.64 [R1+0x20], R30 ;  /* 0x0000201e01007387 */ /* 0x0001e20000100a00 */
[----:B------:R-:W-:Y:S01]  /*1f1e0*/  SHF.R.S32.HI R21, RZ, 0x1f, R8 ;  /* 0x0000001fff157819 */ /* 0x000fe20000011408 */
[----:B------:R-:W-:Y:S01]  /*1f1f0*/  IMAD.X R27, R22, 0x1, R48, P3 ;  /* 0x00000001161b7824 */ /* 0x000fe200018e0630 */
[C---:B-1----:R-:W-:Y:S02]  /*1f200*/  IADD3 R34, P4, R8.reuse, R52, RZ ;  /* 0x0000003408227210 */ /* 0x042fe40007f9e0ff */
[----:B0-----:R-:W-:Y:S02]  /*1f210*/  IADD3 R30, P3, R8, R51, RZ ;  /* 0x00000033081e7210 */ /* 0x001fe40007f7e0ff */
[----:B------:R0:W-:Y:S01]  /*1f220*/  STL.64 [R1+0x18], R26 ;  /* 0x0000181a01007387 */ /* 0x0001e20000100a00 */
[----:B------:R-:W-:Y:S02]  /*1f230*/  SHF.R.S32.HI R8, RZ, 0x1f, R250 ;  /* 0x0000001fff087819 */ /* 0x000fe400000114fa */
[----:B------:R-:W-:-:S02]  /*1f240*/  IMAD.X R31, R21, 0x1, R48, P3 ;  /* 0x00000001151f7824 */ /* 0x000fc400018e0630 */
[----:B------:R-:W-:Y:S01]  /*1f250*/  IMAD.X R35, R21, 0x1, R10, P4 ;  /* 0x0000000115237824 */ /* 0x000fe200020e060a */
[CC--:B0-----:R-:W-:Y:S02]  /*1f260*/  IADD3 R26, P5, R250.reuse, R52.reuse, RZ ;  /* 0x00000034fa1a7210 */ /* 0x0c1fe40007fbe0ff */
[-C--:B------:R-:W-:Y:S02]  /*1f270*/  IADD3 R250, P3, R250, R51.reuse, RZ ;  /* 0x00000033fafa7210 */ /* 0x080fe40007f7e0ff */
[----:B------:R-:W-:Y:S02]  /*1f280*/  SHF.R.S32.HI R21, RZ, 0x1f, R246 ;  /* 0x0000001fff157819 */ /* 0x000fe400000114f6 */
[----:B------:R-:W-:Y:S01]  /*1f290*/  IADD3 R248, P4, R246, R52, RZ ;  /* 0x00000034f6f87210 */ /* 0x000fe20007f9e0ff */
[----:B------:R-:W-:Y:S01]  /*1f2a0*/  IMAD.X R251, R8, 0x1, R48, P3 ;  /* 0x0000000108fb7824 */ /* 0x000fe200018e0630 */
[----:B------:R-:W-:Y:S01]  /*1f2b0*/  IADD3 R246, P3, R246, R51, RZ ;  /* 0x00000033f6f67210 */ /* 0x000fe20007f7e0ff */
[----:B------:R-:W-:Y:S01]  /*1f2c0*/  IMAD.X R27, R8, 0x1, R10, P5 ;  /* 0x00000001081b7824 */ /* 0x000fe200028e060a */
[----:B------:R-:W-:-:S02]  /*1f2d0*/  SHF.R.S32.HI R8, RZ, 0x1f, R242 ;  /* 0x0000001fff087819 */ /* 0x000fc400000114f2 */
[CC--:B------:R-:W-:Y:S01]  /*1f2e0*/  IADD3 R244, P5, R242.reuse, R52.reuse, RZ ;  /* 0x00000034f2f47210 */ /* 0x0c0fe20007fbe0ff */
[C---:B------:R-:W-:Y:S01]  /*1f2f0*/  IMAD.X R247, R21.reuse, 0x1, R48, P3 ;  /* 0x0000000115f77824 */ /* 0x040fe200018e0630 */
[-C--:B------:R-:W-:Y:S01]  /*1f300*/  IADD3 R242, P3, R242, R51.reuse, RZ ;  /* 0x00000033f2f27210 */ /* 0x080fe20007f7e0ff */
[----:B------:R-:W-:Y:S01]  /*1f310*/  IMAD.X R249, R21, 0x1, R10, P4 ;  /* 0x0000000115f97824 */ /* 0x000fe200020e060a */
        /* <DEDUP_REMOVED lines=39> */
[----:B------:R0:W-:Y:S01]  /*1f590*/  STL.64 [R1+0x10], R34 ;  /* 0x0000102201007387 */ /* 0x0001e20000100a00 */
[----:B------:R-:W-:Y:S01]  /*1f5a0*/  IMAD.X R217, R21, 0x1, R10, P4 ;  /* 0x0000000115d97824 */ /* 0x000fe200020e060a */
[----:B------:R-:W-:Y:S02]  /*1f5b0*/  SHF.R.S32.HI R21, RZ, 0x1f, R206 ;  /* 0x0000001fff157819 */ /* 0x000fe400000114ce */
[----:B------:R1:W-:Y:S01]  /*1f5c0*/  STL.64 [R1+0x8], R30 ;  /* 0x0000081e01007387 */ /* 0x0003e20000100a00 */
[----:B------:R-:W-:Y:S01]  /*1f5d0*/  IADD3 R208, P4, R206, R52, RZ ;  /* 0x00000034ced07210 */ /* 0x000fe20007f9e0ff */
[----:B------:R-:W-:Y:S02]  /*1f5e0*/  IMAD.X R211, R8, 0x1, R48, P3 ;  /* 0x0000000108d37824 */ /* 0x000fe400018e0630 */
[----:B------:R2:W-:Y:S01]  /*1f5f0*/  STL.64 [R1], R26 ;  /* 0x0000001a01007387 */ /* 0x0005e20000100a00 */
        /* <DEDUP_REMOVED lines=11> */
[----:B------:R-:W-:Y:S04]  /*1f6b0*/  STL [R1+0x1478], R247 ;  /* 0x001478f701007387 */ /* 0x000fe80000100800 */
[----:B------:R-:W-:Y:S04]  /*1f6c0*/  STL [R1+0x1488], R244 ;  /* 0x001488f401007387 */ /* 0x000fe80000100800 */
[----:B------:R-:W-:Y:S01]  /*1f6d0*/  STL [R1+0x1484], R245 ;  /* 0x001484f501007387 */ /* 0x000fe20000100800 */
[----:B------:R-:W-:-:S03]  /*1f6e0*/  IMAD.X R209, R21, 0x1, R10, P4 ;  /* 0x0000000115d17824 */ /* 0x000fc600020e060a */
[----:B------:R-:W-:Y:S01]  /*1f6f0*/  STL [R1+0x1490], R242 ;  /* 0x001490f201007387 */ /* 0x000fe20000100800 */
[----:B------:R-:W-:-:S03]  /*1f700*/  SHF.R.S32.HI R21, RZ, 0x1f, R44 ;  /* 0x0000001fff157819 */ /* 0x000fc6000001142c */
[----:B------:R-:W-:Y:S01]  /*1f710*/  STL [R1+0x148c], R243 ;  /* 0x00148cf301007387 */ /* 0x000fe20000100800 */
[----:B------:R-:W-:Y:S01]  /*1f720*/  IADD3 R46, P4, R44, R52, RZ ;  /* 0x000000342c2e7210 */ /* 0x000fe20007f9e0ff */
        /* <DEDUP_REMOVED lines=32> */
[C---:B0-----:R-:W-:Y:S01]  /*1f930*/  IADD3 R34, P5, R32.reuse, R52, RZ ;  /* 0x0000003420227210 */ /* 0x041fe20007fbe0ff */
        /* <DEDUP_REMOVED lines=10> */
[----:B-1----:R-:W-:Y:S01]  /*1f9e0*/  IADD3 R30, P4, R28, R52, RZ ;  /* 0x000000341c1e7210 */ /* 0x002fe20007f9e0ff */
        /* <DEDUP_REMOVED lines=10> */
[C---:B--2---:R-:W-:Y:S01]  /*1fa90*/  IADD3 R26, P5, R24.reuse, R52, RZ ;  /* 0x00000034181a7210 */ /* 0x044fe20007fbe0ff */
        /* <DEDUP_REMOVED lines=19> */
[----:B------:R-:W-:-:S03]  /*1fbd0*/  IMAD.X R21, R21, 0x1, R48, P3 ;  /* 0x0000000115157824 */ /* 0x000fc600018e0630 */
[----:B------:R-:W-:Y:S01]  /*1fbe0*/  STL [R1+0x1540], R47 ;  /* 0x0015402f01007387 */ /* 0x000fe20000100800 */
[----:B------:R-:W-:-:S03]  /*1fbf0*/  SHF.R.S32.HI R132, RZ, 0x1f, R9 ;  /* 0x0000001fff847819 */ /* 0x000fc60000011409 */
[----:B------:R-:W-:Y:S01]  /*1fc00*/  STL [R1+0x154c], R44 ;  /* 0x00154c2c01007387 */ /* 0x000fe20000100800 */
[----:B------:R-:W-:-:S03]  /*1fc10*/  IADD3 R136, P3, R9, R51, RZ ;  /* 0x0000003309887210 */ /* 0x000fc60007f7e0ff */
[----:B------:R-:W-:Y:S04]  /*1fc20*/  STL [R1+0x1548], R45 ;  /* 0x0015482d01007387 */ /* 0x000fe80000100800 */
[----:B------:R-:W-:Y:S04]  /*1fc30*/  STL [R1+0x1554], R42 ;  /* 0x0015542a01007387 */ /* 0x000fe80000100800 */
[----:B------:R-:W-:Y:S04]  /*1fc40*/  STL [R1+0x1550], R43 ;  /* 0x0015502b01007387 */ /* 0x000fe80000100800 */
[----:B------:R-:W-:Y:S01]  /*1fc50*/  STL [R1+0x155c], R40 ;  /* 0x00155c2801007387 */ /* 0x000fe20000100800 */
[----:B------:R-:W-:-:S03]  /*1fc60*/  IMAD.X R137, R132, 0x1, R48, P3 ;  /* 0x0000000184897824 */ /* 0x000fc600018e0630 */
[----:B------:R-:W-:Y:S01]  /*1fc70*/  STL [R1+0x1558], R41 ;  /* 0x0015582901007387 */ /* 0x000fe20000100800 */
[----:B------:R-:W-:-:S03]  /*1fc80*/  SHF.R.S32.HI R131, RZ, 0x1f, R130 ;  /* 0x0000001fff837819 */ /* 0x000fc60000011482 */
[----:B------:R-:W-:Y:S04]  /*1fc90*/  STL [R1+0x1564], R38 ;  /* 0x0015642601007387 */ /* 0x000fe80000100800 */
[----:B------:R-:W-:Y:S04]  /*1fca0*/  STL [R1+0x1560], R39 ;  /* 0x0015602701007387 */ /* 0x000fe80000100800 */
[----:B------:R0:W-:Y:S01]  /*1fcb0*/  STL [R1+0x156c], R36 ;  /* 0x00156c2401007387 */ /* 0x0001e20000100800 */
[----:B------:R-:W-:Y:S01]  /*1fcc0*/  IMAD.X R27, R8, 0x1, R10, P5 ;  /* 0x00000001081b7824 */ /* 0x000fe200028e060a */
[----:B------:R-:W-:-:S02]  /*1fcd0*/  IADD3 R8, P5, R9, R52, RZ ;  /* 0x0000003409087210 */ /* 0x000fc40007fbe0ff */
[----:B------:R1:W-:Y:S01]  /*1fce0*/  STL [R1+0x1568], R37 ;  /* 0x0015682501007387 */ /* 0x0003e20000100800 */
[----:B0-----:R-:W-:Y:S02]  /*1fcf0*/  IADD3 R36, P3, R130, R51, RZ ;  /* 0x0000003382247210 */ /* 0x001fe40007f7e0ff */
[----:B------:R-:W-:-:S03]  /*1fd00*/  IMAD.X R9, R132, 0x1, R10, P5 ;  /* 0x0000000184097824 */ /* 0x000fc600028e060a */
[----:B-1----:R-:W-:Y:S01]  /*1fd10*/  IMAD.X R37, R131, 0x1, R48, P3 ;  /* 0x0000000183257824 */ /* 0x002fe200018e0630 */
[-C--:B------:R-:W-:Y:S01]  /*1fd20*/  IADD3 R134, P4, R130, R52.reuse, RZ ;  /* 0x0000003482867210 */ /* 0x080fe20007f9e0ff */
[----:B------:R-:W-:Y:S01]  /*1fd30*/  STL.64 [R1+0x8b8], R136 ;  /* 0x0008b88801007387 */ /* 0x000fe20000100a00 */
[----:B------:R-:W-:Y:S02]  /*1fd40*/  SHF.R.S32.HI R130, RZ, 0x1f, R129 ;  /* 0x0000001fff827819 */ /* 0x000fe40000011481 */
[----:B------:R-:W-:Y:S01]  /*1fd50*/  IADD3 R38, P5, R129, R52, RZ ;  /* 0x0000003481267210 */ /* 0x000fe20007fbe0ff */
[----:B------:R0:W-:Y:S01]  /*1fd60*/  STL.64 [R1+0x8a8], R36 ;  /* 0x0008a82401007387 */ /* 0x0001e20000100a00 */
[----:B------:R-:W-:-:S03]  /*1fd70*/  IMAD.X R135, R131, 0x1, R10, P4 ;  /* 0x0000000183877824 */ /* 0x000fc600020e060a */
[C---:B------:R-:W-:Y:S01]  /*1fd80*/  IMAD.X R39, R130.reuse, 0x1, R10, P5 ;  /* 0x0000000182277824 */ /* 0x040fe200028e060a */
[----:B0-----:R-:W-:Y:S01]  /*1fd90*/  IADD3 R36, P3, R129, R51, RZ ;  /* 0x0000003381247210 */ /* 0x001fe20007f7e0ff */
[----:B------:R-:W-:Y:S04]  /*1fda0*/  STL.64 [R1+0x8b0], R134 ;  /* 0x0008b08601007387 */ /* 0x000fe80000100a00 */
        /* <DEDUP_REMOVED lines=18> */
[C---:B0-----:R-:W-:Y:S02]  /*1fed0*/  IADD3 R40, P4, R126.reuse, R52, RZ ;  /* 0x000000347e287210 */ /* 0x041fe40007f9e0ff */
[----:B-1----:R-:W-:-:S05]  /*1fee0*/  IADD3 R36, P3, R126, R51, RZ ;  /* 0x000000337e247210 */ /* 0x002fca0007f7e0ff */
        /* <DEDUP_REMOVED lines=320> */
[C---:B------:R-:W-:Y:S01]  /*212f0*/  VIADD R79, R80.reuse, UR5 ;  /* 0x00000005504f7c36 */ /* 0x040fe20008000000 */
[----:B------:R-:W-:Y:S01]  /*21300*/  ULDC UR5, c[0x0][0x248] ;  /* 0x0000920000057ab9 */ /* 0x000fe20000000800 */
[C---:B0-----:R-:W-:Y:S02]  /*21310*/  IADD3 R40, P4, R80.reuse, R52, RZ ;  /* 0x0000003450287210 */ /* 0x041fe40007f9e0ff */
[----:B-1----:R-:W-:-:S05]  /*21320*/  IADD3 R36, P3, R80, R51, RZ ;  /* 0x0000003350247210 */ /* 0x002fca0007f7e0ff */
[----:B------:R-:W-:Y:S01]  /*21330*/  IMAD.X R37, R81, 0x1, R48, P3 ;  /* 0x0000000151257824 */ /* 0x000fe200018e0630 */
[----:B------:R-:W-:Y:S02]  /*21340*/  SHF.R.S32.HI R80, RZ, 0x1f, R79 ;  /* 0x0000001fff507819 */ /* 0x000fe4000001144f */
[----:B------:R-:W-:Y:S02]  /*21350*/  IADD3 R38, P5, R79, R52, RZ ;  /* 0x000000344f267210 */ /* 0x000fe40007fbe0ff */
[----:B------:R0:W-:Y:S01]  /*21360*/  STL.64 [R1+0x4b0], R36 ;  /* 0x0004b02401007387 */ /* 0x0001e20000100a00 */
[--C-:B------:R-:W-:Y:S02]  /*21370*/  IMAD.X R41, R81, 0x1, R10.reuse, P4 ;  /* 0x0000000151297824 */ /* 0x100fe400020e060a */
[----:B------:R-:W-:Y:S02]  /*21380*/  IMAD.X R39, R80, 0x1, R10, P5 ;  /* 0x0000000150277824 */ /* 0x000fe400028e060a */
[C---:B------:R-:W-:Y:S01]  /*21390*/  VIADD R78, R79.reuse, UR5 ;  /* 0x000000054f4e7c36 */ /* 0x040fe20008000000 */
[----:B0-----:R-:W-:Y:S01]  /*213a0*/  IADD3 R36, P3, R79, R51, RZ ;  /* 0x000000334f247210 */ /* 0x001fe20007f7e0ff */
[----:B------:R0:W-:Y:S01]  /*213b0*/  STL.64 [R1+0x680], R40 ;  /* 0x0006802801007387 */ /* 0x0001e20000100a00 */
[----:B------:R-:W-:-:S03]  /*213c0*/  ULDC UR5, c[0x0][0x248] ;  /* 0x0000920000057ab9 */ /* 0x000fc60000000800 */
        /* <DEDUP_REMOVED lines=208> */
[-C--:B------:R-:W-:Y:S02]  /*220d0*/  IADD3 R38, P5, R55, R52.reuse, RZ ;  /* 0x0000003437267210 */ /* 0x080fe40007fbe0ff */
[----:B------:R0:W-:Y:S01]  /*220e0*/  STL.64 [R1+0x518], R36 ;  /* 0x0005182401007387 */ /* 0x0001e20000100a00 */
[--C-:B------:R-:W-:Y:S02]  /*220f0*/  IMAD.X R41, R57, 0x1, R10.reuse, P4 ;  /* 0x0000000139297824 */ /* 0x100fe400020e060a */
[C---:B------:R-:W-:Y:S02]  /*22100*/  IMAD.X R39, R56.reuse, 0x1, R10, P5 ;  /* 0x0000000138277824 */ /* 0x040fe400028e060a */
[C---:B------:R-:W-:Y:S01]  /*22110*/  VIADD R50, R55.reuse, UR47 ;  /* 0x0000002f37327c36 */ /* 0x040fe20008000000 */
[----:B0-----:R-:W-:Y:S01]  /*22120*/  IADD3 R36, P3, R55, R51, RZ ;  /* 0x0000003337247210 */ /* 0x001fe20007f7e0ff */
[----:B------:R0:W-:Y:S04]  /*22130*/  STL.64 [R1+0x530], R40 ;  /* 0x0005302801007387 */ /* 0x0001e80000100a00 */
[----:B------:R-:W-:Y:S01]  /*22140*/  IMAD.X R37, R56, 0x1, R48, P3 ;  /* 0x0000000138257824 */ /* 0x000fe200018e0630 */
[----:B------:R1:W-:Y:S01]  /*22150*/  STL.64 [R1+0x508], R38 ;  /* 0x0005082601007387 */ /* 0x0003e20000100a00 */
[C---:B------:R-:W-:Y:S01]  /*22160*/  VIADD R54, R50.reuse, UR46 ;  /* 0x0000002e32367c36 */ /* 0x040fe20008000000 */
[----:B------:R-:W-:Y:S01]  /*22170*/  SHF.R.S32.HI R55, RZ, 0x1f, R50 ;  /* 0x0000001fff377819 */ /* 0x000fe20000011432 */
[----:B------:R-:W-:Y:S01]  /*22180*/  ULDC.64 UR46, c[0x0][0x228] ;  /* 0x00008a00002e7ab9 */ /* 0x000fe20000000a00 */
[----:B------:R2:W-:Y:S01]  /*22190*/  STL.64 [R1+0x4f0], R36 ;  /* 0x0004f02401007387 */ /* 0x0005e20000100a00 */
[----:B0-----:R-:W-:-:S02]  /*221a0*/  IADD3 R40, P4, R50, R52, RZ ;  /* 0x0000003432287210 */ /* 0x001fc40007f9e0ff */
[----:B-1----:R-:W-:Y:S02]  /*221b0*/  IADD3 R38, P5, R54, R52, RZ ;  /* 0x0000003436267210 */ /* 0x002fe40007fbe0ff */
[----:B--2---:R-:W-:Y:S02]  /*221c0*/  IADD3 R36, P3, R50, R51, RZ ;  /* 0x0000003332247210 */ /* 0x004fe40007f7e0ff */
[----:B------:R-:W-:-:S03]  /*221d0*/  SHF.R.S32.HI R50, RZ, 0x1f, R54 ;  /* 0x0000001fff327819 */ /* 0x000fc60000011436 */
[C---:B------:R-:W-:Y:S02]  /*221e0*/  IMAD.X R37, R55.reuse, 0x1, R48, P3 ;  /* 0x0000000137257824 */ /* 0x040fe400018e0630 */
[--C-:B------:R-:W-:Y:S02]  /*221f0*/  IMAD.X R41, R55, 0x1, R10.reuse, P4 ;  /* 0x0000000137297824 */ /* 0x100fe400020e060a */
[----:B------:R-:W-:Y:S01]  /*22200*/  IMAD.X R39, R50, 0x1, R10, P5 ;  /* 0x0000000132277824 */ /* 0x000fe200028e060a */
[----:B------:R0:W-:Y:S01]  /*22210*/  STL.64 [R1+0x4c0], R36 ;  /* 0x0004c02401007387 */ /* 0x0001e20000100a00 */
[----:B------:R-:W-:-:S03]  /*22220*/  VIADD R49, R54, UR6 ;  /* 0x0000000636317c36 */ /* 0x000fc60008000000 */
[----:B------:R-:W-:Y:S04]  /*22230*/  STL.64 [R1+0x4d8], R40 ;  /* 0x0004d82801007387 */ /* 0x000fe80000100a00 */
[----:B------:R1:W-:Y:S01]  /*22240*/  STL.64 [R1+0x4a8], R38 ;  /* 0x0004a82601007387 */ /* 0x0003e20000100a00 */
[----:B0-----:R-:W-:Y:S02]  /*22250*/  IADD3 R36, P3, R54, R51, RZ ;  /* 0x0000003336247210 */ /* 0x001fe40007f7e0ff */
[----:B------:R-:W-:-:S03]  /*22260*/  SHF.R.S32.HI R54, RZ, 0x1f, R49 ;  /* 0x0000001fff367819 */ /* 0x000fc60000011431 */
[----:B------:R-:W-:Y:S01]  /*22270*/  IMAD.X R37, R50, 0x1, R48, P3 ;  /* 0x0000000132257824 */ /* 0x000fe200018e0630 */
[C---:B-1----:R-:W-:Y:S01]  /*22280*/  IADD3 R38, P4, R49.reuse, R52, RZ ;  /* 0x0000003431267210 */ /* 0x042fe20007f9e0ff */
[----:B------:R-:W-:-:S03]  /*22290*/  VIADD R53, R49, UR7 ;  /* 0x0000000731357c36 */ /* 0x000fc60008000000 */
[----:B------:R0:W-:Y:S01]  /*222a0*/  STL.64 [R1+0x490], R36 ;  /* 0x0004902401007387 */ /* 0x0001e20000100a00 */
[----:B------:R-:W-:Y:S01]  /*222b0*/  ULDC.64 UR6, c[0x0][0x228] ;  /* 0x00008a0000067ab9 */ /* 0x000fe20000000a00 */
[----:B------:R-:W-:Y:S01]  /*222c0*/  IMAD.X R39, R54, 0x1, R10, P4 ;  /* 0x0000000136277824 */ /* 0x000fe200020e060a */
[----:B------:R-:W-:-:S04]  /*222d0*/  SHF.R.S32.HI R50, RZ, 0x1f, R53 ;  /* 0x0000001fff327819 */ /* 0x000fc80000011435 */
[----:B------:R1:W-:Y:S01]  /*222e0*/  STL.64 [R1+0x478], R38 ;  /* 0x0004782601007387 */ /* 0x0003e20000100a00 */
[----:B0-----:R-:W-:-:S05]  /*222f0*/  IADD3 R36, P3, R49, R51, RZ ;  /* 0x0000003331247210 */ /* 0x001fca0007f7e0ff */
[----:B------:R-:W-:Y:S01]  /*22300*/  IMAD.X R37, R54, 0x1, R48, P3 ;  /* 0x0000000136257824 */ /* 0x000fe200018e0630 */
[C---:B-1----:R-:W-:Y:S01]  /*22310*/  IADD3 R38, P4, R53.reuse, R52, RZ ;  /* 0x0000003435267210 */ /* 0x042fe20007f9e0ff */
[----:B------:R-:W-:-:S03]  /*22320*/  VIADD R49, R53, UR5 ;  /* 0x0000000535317c36 */ /* 0x000fc60008000000 */
[----:B------:R0:W-:Y:S01]  /*22330*/  STL.64 [R1+0x3c0], R36 ;  /* 0x0003c02401007387 */ /* 0x0001e20000100a00 */
[----:B----4-:R-:W-:Y:S02]  /*22340*/  LOP3.LUT R3, R3, 0xfffff7ff, RZ, 0xc0, !PT ;  /* 0xfffff7ff03037812 */ /* 0x010fe400078ec0ff */
[----:B---3--:R-:W-:Y:S01]  /*22350*/  LOP3.LUT R2, R2, 0xffff7fff, RZ, 0xc0, !PT ;  /* 0xffff7fff02027812 */ /* 0x008fe200078ec0ff */
[----:B------:R-:W-:Y:S01]  /*22360*/  IMAD.X R39, R50, 0x1, R10, P4 ;  /* 0x0000000132277824 */ /* 0x000fe200020e060a */
[----:B------:R-:W-:Y:S01]  /*22370*/  SHF.R.S32.HI R54, RZ, 0x1f, R49 ;  /* 0x0000001fff367819 */ /* 0x000fe20000011431 */
[----:B------:R-:W-:Y:S01]  /*22380*/  VIADD R55, R4, 0x47 ;  /* 0x0000004704377836 */ /* 0x000fe20000000000 */
[----:B------:R-:W-:Y:S01]  /*22390*/  LOP3.LUT R0, R0, 0xfffffeff, RZ, 0xc0, !PT ;  /* 0xfffffeff00007812 */ /* 0x000fe200078ec0ff */
[C---:B------:R-:W-:Y:S01]  /*223a0*/  VIADD R66, R4.reuse, 0x58 ;  /* 0x0000005804427836 */ /* 0x040fe20000000000 */
[----:B------:R1:W-:Y:S01]  /*223b0*/  STL.64 [R1+0x3b8], R38 ;  /* 0x0003b82601007387 */ /* 0x0003e20000100a00 */
[----:B------:R-:W-:-:S02]  /*223c0*/  VIADD R65, R4, 0x57 ;  /* 0x0000005704417836 */ /* 0x000fc40000000000 */
[C---:B------:R-:W-:Y:S01]  /*223d0*/  VIADD R163, R4.reuse, 0x4f ;  /* 0x0000004f04a37836 */ /* 0x040fe20000000000 */
[----:B0-----:R-:W-:Y:S01]  /*223e0*/  IADD3 R36, P3, R53, R51, RZ ;  /* 0x0000003335247210 */ /* 0x001fe20007f7e0ff */
[C---:B------:R-:W-:Y:S02]  /*223f0*/  VIADD R64, R4.reuse, 0x56 ;  /* 0x0000005604407836 */ /* 0x040fe40000000000 */
[C---:B------:R-:W-:Y:S02]  /*22400*/  VIADD R165, R4.reuse, 0x4c ;  /* 0x0000004c04a57836 */ /* 0x040fe40000000000 */
[----:B------:R-:W-:Y:S01]  /*22410*/  VIADD R252, R4, 0x5 ;  /* 0x0000000504fc7836 */ /* 0x000fe20000000000 */
[----:B------:R-:W-:Y:S01]  /*22420*/  LOP3.LUT R7, R7, 0xfffdffff, RZ, 0xc0, !PT ;  /* 0xfffdffff07077812 */ /* 0x000fe200078ec0ff */
[----:B------:R-:W-:Y:S01]  /*22430*/  IMAD.X R37, R50, 0x1, R48, P3 ;  /* 0x0000000132257824 */ /* 0x000fe200018e0630 */
[C---:B-1----:R-:W-:Y:S01]  /*22440*/  IADD3 R38, P4, R49.reuse, R52, RZ ;  /* 0x0000003431267210 */ /* 0x042fe20007f9e0ff */
[----:B------:R-:W-:Y:S01]  /*22450*/  VIADD R53, R49, UR8 ;  /* 0x0000000831357c36 */ /* 0x000fe20008000000 */
[----:B------:R-:W-:Y:S01]  /*22460*/  ULDC UR8, c[0x0][0x22c] ;  /* 0x00008b0000087ab9 */ /* 0x000fe20000000800 */
[----:B------:R-:W-:Y:S01]  /*22470*/  VIADD R63, R4, 0x55 ;  /* 0x00000055043f7836 */ /* 0x000fe20000000000 */
[----:B------:R0:W-:Y:S01]  /*22480*/  STL.64 [R1+0x3b0], R36 ;  /* 0x0003b02401007387 */ /* 0x0001e20000100a00 */
[----:B------:R-:W-:Y:S01]  /*22490*/  IMAD.X R39, R54, 0x1, R10, P4 ;  /* 0x0000000136277824 */ /* 0x000fe200020e060a */
[----:B------:R-:W-:Y:S01]  /*224a0*/  SHF.R.S32.HI R50, RZ, 0x1f, R53 ;  /* 0x0000001fff327819 */ /* 0x000fe20000011435 */
[----:B------:R-:W-:Y:S01]  /*224b0*/  VIADD R62, R4, 0x54 ;  /* 0x00000054043e7836 */ /* 0x000fe20000000000 */
[----:B------:R-:W-:-:S02]  /*224c0*/  ULDC UR5, c[0x0][0x22c] ;  /* 0x00008b0000057ab9 */ /* 0x000fc40000000800 */
[----:B------:R1:W-:Y:S01]  /*224d0*/  STL.64 [R1+0x3a8], R38 ;  /* 0x0003a82601007387 */ /* 0x0003e20000100a00 */
[----:B0-----:R-:W-:-:S05]  /*224e0*/  IADD3 R36, P3, R49, R51, RZ ;  /* 0x0000003331247210 */ /* 0x001fca0007f7e0ff */
[----:B------:R-:W-:Y:S01]  /*224f0*/  IMAD.X R37, R54, 0x1, R48, P3 ;  /* 0x0000000136257824 */ /* 0x000fe200018e0630 */
[C---:B-1----:R-:W-:Y:S01]  /*22500*/  IADD3 R38, P4, R53.reuse, R52, RZ ;  /* 0x0000003435267210 */ /* 0x042fe20007f9e0ff */
[----:B------:R-:W-:-:S03]  /*22510*/  VIADD R49, R53, UR9 ;  /* 0x0000000935317c36 */ /* 0x000fc60008000000 */
[----:B------:R0:W-:Y:S01]  /*22520*/  STL.64 [R1+0x3a0], R36 ;  /* 0x0003a02401007387 */ /* 0x0001e20000100a00 */
        /* <DEDUP_REMOVED lines=14> */
[----:B------:R-:W-:Y:S01]  /*22610*/  VIADD R49, R53, UR11 ;  /* 0x0000000b35317c36 */ /* 0x000fe20008000000 */
[----:B------:R-:W-:Y:S02]  /*22620*/  ULDC.64 UR10, c[0x0][0x228] ;  /* 0x00008a00000a7ab9 */ /* 0x000fe40000000a00 */
        /* <DEDUP_REMOVED lines=93> */
[----:B------:R-:W-:Y:S02]  /*22c00*/  ULDC UR24, c[0x0][0x228] ;  /* 0x00008a0000187ab9 */ /* 0x000fe40000000800 */
        /* <DEDUP_REMOVED lines=8> */
[----:B------:R-:W-:Y:S01]  /*22c90*/  LOP3.LUT R17, R17, 0x7fffffff, RZ, 0xc0, !PT ;  /* 0x7fffffff11117812 */ /* 0x000fe200078ec0ff */
[----:B------:R-:W-:Y:S01]  /*22ca0*/  VIADD R60, R4, 0x52 ;  /* 0x00000052043c7836 */ /* 0x000fe20000000000 */
[----:B------:R0:W-:Y:S01]  /*22cb0*/  STL.64 [R1+0x2c0], R36 ;  /* 0x0002c02401007387 */ /* 0x0001e20000100a00 */
[----:B------:R-:W-:Y:S01]  /*22cc0*/  IMAD.X R39, R50, 0x1, R10, P4 ;  /* 0x0000000132277824 */ /* 0x000fe200020e060a */
[----:B------:R-:W-:Y:S01]  /*22cd0*/  SHF.R.S32.HI R54, RZ, 0x1f, R49 ;  /* 0x0000001fff367819 */ /* 0x000fe20000011431 */
[----:B------:R-:W-:Y:S01]  /*22ce0*/  VIADD R59, R4, 0x50 ;  /* 0x00000050043b7836 */ /* 0x000fe20000000000 */
[----:B------:R-:W-:Y:S02]  /*22cf0*/  ULDC UR25, c[0x0][0x228] ;  /* 0x00008a0000197ab9 */ /* 0x000fe40000000800 */
        /* <DEDUP_REMOVED lines=247> */
[----:B0-----:R-:W-:Y:S01]  /*23c70*/  IADD3 R36, P3, R49, R51, RZ ;  /* 0x0000003331247210 */ /* 0x001fe20007f7e0ff */
[----:B------:R-:W-:-:S04]  /*23c80*/  VIADD R49, R53, UR58 ;  /* 0x0000003a35317c36 */ /* 0x000fc80008000000 */
[----:B------:R-:W-:Y:S01]  /*23c90*/  IMAD.X R37, R54, 0x1, R48, P3 ;  /* 0x0000000136257824 */ /* 0x000fe200018e0630 */
[----:B-1----:R-:W-:-:S04]  /*23ca0*/  IADD3 R38, P4, R53, R52, RZ ;  /* 0x0000003435267210 */ /* 0x002fc80007f9e0ff */
[----:B------:R0:W-:Y:S01]  /*23cb0*/  STL.64 [R1+0xe0], R36 ;  /* 0x0000e02401007387 */ /* 0x0001e20000100a00 */
[----:B------:R-:W-:Y:S01]  /*23cc0*/  IMAD.X R39, R50, 0x1, R10, P4 ;  /* 0x0000000132277824 */ /* 0x000fe200020e060a */
[----:B------:R-:W-:-:S04]  /*23cd0*/  SHF.R.S32.HI R54, RZ, 0x1f, R49 ;  /* 0x0000001fff367819 */ /* 0x000fc80000011431 */
[----:B------:R1:W-:Y:S01]  /*23ce0*/  STL.64 [R1+0xd8], R38 ;  /* 0x0000d82601007387 */ /* 0x0003e20000100a00 */
[----:B0-----:R-:W-:Y:S01]  /*23cf0*/  IADD3 R36, P3, R53, R51, RZ ;  /* 0x0000003335247210 */ /* 0x001fe20007f7e0ff */
[----:B------:R-:W-:Y:S01]  /*23d00*/  VIADD R53, R49, UR59 ;  /* 0x0000003b31357c36 */ /* 0x000fe20008000000 */
[----:B------:R-:W-:-:S03]  /*23d10*/  ULDC.64 UR58, c[0x0][0x228] ;  /* 0x00008a00003a7ab9 */ /* 0x000fc60000000a00 */
[----:B------:R-:W-:Y:S01]  /*23d20*/  IMAD.X R37, R50, 0x1, R48, P3 ;  /* 0x0000000132257824 */ /* 0x000fe200018e0630 */
[-C--:B-1----:R-:W-:Y:S02]  /*23d30*/  IADD3 R38, P4, R49, R52.reuse, RZ ;  /* 0x0000003431267210 */ /* 0x082fe40007f9e0ff */
[----:B------:R-:W-:Y:S02]  /*23d40*/  SHF.R.S32.HI R50, RZ, 0x1f, R53 ;  /* 0x0000001fff327819 */ /* 0x000fe40000011435 */
[C---:B------:R-:W-:Y:S01]  /*23d50*/  IADD3 R42, P3, R53.reuse, R52, RZ ;  /* 0x00000034352a7210 */ /* 0x040fe20007f7e0ff */
[----:B------:R-:W-:Y:S01]  /*23d60*/  IMAD.X R39, R54, 0x1, R10, P4 ;  /* 0x0000000136277824 */ /* 0x000fe200020e060a */
[----:B------:R-:W-:-:S03]  /*23d70*/  IADD3 R40, P4, R53, R51, RZ ;  /* 0x0000003335287210 */ /* 0x000fc60007f9e0ff */
[C---:B------:R-:W-:Y:S01]  /*23d80*/  IMAD.X R43, R50.reuse, 0x1, R10, P3 ;  /* 0x00000001322b7824 */ /* 0x040fe200018e060a */
[----:B------:R-:W-:Y:S01]  /*23d90*/  ISETP.GE.AND P3, PT, R5, UR46, PT ;  /* 0x0000002e05007c0c */ /* 0x000fe2000bf66270 */
[----:B------:R-:W-:-:S03]  /*23da0*/  IMAD.X R41, R50, 0x1, R48, P4 ;  /* 0x0000000132297824 */ /* 0x000fc600020e0630 */
[C---:B------:R-:W-:Y:S01]  /*23db0*/  ISETP.LT.AND P4, PT, R4.reuse, UR7, !P3 ;  /* 0x0000000704007c0c */ /* 0x040fe2000df81270 */
[----:B------:R0:W-:Y:S01]  /*23dc0*/  STL.64 [R1+0xd0], R36 ;  /* 0x0000d02401007387 */ /* 0x0001e20000100a00 */
[----:B------:R-:W-:Y:S01]  /*23dd0*/  ISETP.LT.AND P3, PT, R5, UR6, !P2 ;  /* 0x0000000605007c0c */ /* 0x000fe2000d761270 */
[----:B------:R-:W-:Y:S01]  /*23de0*/  VIADD R58, R4, 0x4e ;  /* 0x0000004e043a7836 */ /* 0x000fe20000000000 */
[----:B------:R-:W-:Y:S01]  /*23df0*/  ISETP.LT.AND P2, PT, R6, UR18, !P2 ;  /* 0x0000001206007c0c */ /* 0x000fe2000d741270 */
[C---:B------:R-:W-:Y:S01]  /*23e00*/  VIADD R57, R4.reuse, 0x4b ;  /* 0x0000004b04397836 */ /* 0x040fe20000000000 */
[----:B------:R-:W-:Y:S01]  /*23e10*/  ULDC UR7, c[0x0][0x228] ;  /* 0x00008a0000077ab9 */ /* 0x000fe20000000800 */
[-C--:B0-----:R-:W-:Y:S01]  /*23e20*/  IADD3 R36, P5, R49, R51.reuse, RZ ;  /* 0x0000003331247210 */ /* 0x081fe20007fbe0ff */
[----:B------:R0:W-:Y:S07]  /*23e30*/  STL.64 [R1+0xc8], R38 ;  /* 0x0000c82601007387 */ /* 0x0001ee0000100a00 */
[----:B------:R-:W-:Y:S01]  /*23e40*/  @P3 LOP3.LUT R3, R3, 0x800, RZ, 0xfc, !PT ;  /* 0x0000080003033812 */ /* 0x000fe200078efcff */
[----:B------:R-:W-:Y:S01]  /*23e50*/  VIADD R56, R4, 0x49 ;  /* 0x0000004904387836 */ /* 0x000fe20000000000 */
[----:B------:R-:W-:Y:S01]  /*23e60*/  ISETP.LT.AND P3, PT, R5, UR26, !P1 ;  /* 0x0000001a05007c0c */ /* 0x000fe2000cf61270 */
[----:B------:R-:W-:Y:S01]  /*23e70*/  IMAD.X R37, R54, 0x1, R48, P5 ;  /* 0x0000000136257824 */ /* 0x000fe200028e0630 */
[----:B------:R-:W-:Y:S01]  /*23e80*/  LOP3.LUT R3, R3, 0xffffefff, RZ, 0xc0, !PT ;  /* 0xffffefff03037812 */ /* 0x000fe200078ec0ff */
[----:B------:R-:W-:Y:S01]  /*23e90*/  VIADD R49, R53, UR60 ;  /* 0x0000003c35317c36 */ /* 0x000fe20008000000 */
[----:B------:R-:W-:Y:S01]  /*23ea0*/  @P4 LOP3.LUT R2, R2, 0x8000, RZ, 0xfc, !PT ;  /* 0x0000800002024812 */ /* 0x000fe200078efcff */
[----:B------:R-:W-:Y:S01]  /*23eb0*/  VIADD R61, R4, 0x53 ;  /* 0x00000053043d7836 */ /* 0x000fe20000000000 */
[----:B------:R-:W-:Y:S01]  /*23ec0*/  @P2 LOP3.LUT R3, R3, 0x1000, RZ, 0xfc, !PT ;  /* 0x0000100003032812 */ /* 0x000fe200078efcff */
[----:B------:R1:W-:Y:S01]  /*23ed0*/  STL.64 [R1+0xc0], R36 ;  /* 0x0000c02401007387 */ /* 0x0003e20000100a00 */
[----:B------:R-:W-:Y:S01]  /*23ee0*/  ISETP.LT.AND P2, PT, R6, UR22, !P1 ;  /* 0x0000001606007c0c */ /* 0x000fe2000cf41270 */
[C---:B------:R-:W-:Y:S01]  /*23ef0*/  VIADD R67, R4.reuse, 0x51 ;  /* 0x0000005104437836 */ /* 0x040fe20000000000 */
[----:B------:R-:W-:Y:S01]  /*23f00*/  LOP3.LUT R3, R3, 0xffffbfff, RZ, 0xc0, !PT ;  /* 0xffffbfff03037812 */ /* 0x000fe200078ec0ff */
[----:B------:R-:W-:Y:S01]  /*23f10*/  VIADD R167, R4, 0x4a ;  /* 0x0000004a04a77836 */ /* 0x000fe20000000000 */
[----:B------:R-:W-:Y:S01]  /*23f20*/  ISETP.LT.AND P1, PT, R6, UR30, !P0 ;  /* 0x0000001e06007c0c */ /* 0x000fe2000c721270 */
[C---:B------:R-:W-:Y:S01]  /*23f30*/  VIADD R169, R4.reuse, 0x48 ;  /* 0x0000004804a97836 */ /* 0x040fe20000000000 */
[----:B------:R-:W-:Y:S01]  /*23f40*/  @P3 LOP3.LUT R3, R3, 0x4000, RZ, 0xfc, !PT ;  /* 0x0000400003033812 */ /* 0x000fe200078efcff */
[C---:B------:R-:W-:Y:S01]  /*23f50*/  VIADD R171, R4.reuse, 0x44 ;  /* 0x0000004404ab7836 */ /* 0x040fe20000000000 */
[----:B------:R-:W-:Y:S01]  /*23f60*/  ISETP.LT.AND P0, PT, R5, UR28, !P0 ;  /* 0x0000001c05007c0c */ /* 0x000fe2000c701270 */
[C---:B------:R-:W-:Y:S01]  /*23f70*/  VIADD R69, R4.reuse, 0x3a ;  /* 0x0000003a04457836 */ /* 0x040fe20000000000 */
[----:B------:R-:W-:Y:S01]  /*23f80*/  LOP3.LUT R3, R3, 0xffffdfff, RZ, 0xc0, !PT ;  /* 0xffffdfff03037812 */ /* 0x000fe200078ec0ff */
[C---:B------:R-:W-:Y:S01]  /*23f90*/  VIADD R50, R4.reuse, 0x41 ;  /* 0x0000004104327836 */ /* 0x040fe20000000000 */
[C---:B0-----:R-:W-:Y:S01]  /*23fa0*/  IADD3 R38, P5, R49.reuse, R52, RZ ;  /* 0x0000003431267210 */ /* 0x041fe20007fbe0ff */
[C---:B------:R-:W-:Y:S01]  /*23fb0*/  VIADD R173, R4.reuse, 0x43 ;  /* 0x0000004304ad7836 */ /* 0x040fe20000000000 */
[----:B-1----:R-:W-:Y:S01]  /*23fc0*/  IADD3 R36, P6, R49, R51, RZ ;  /* 0x0000003331247210 */ /* 0x002fe20007fde0ff */
[----:B------:R-:W-:Y:S01]  /*23fd0*/  VIADD R175, R4, 0x42 ;  /* 0x0000004204af7836 */ /* 0x000fe20000000000 */
[----:B------:R-:W-:Y:S01]  /*23fe0*/  SHF.R.S32.HI R49, RZ, 0x1f, R49 ;  /* 0x0000001fff317819 */ /* 0x000fe20000011431 */
[----:B------:R-:W-:Y:S01]  /*23ff0*/  ULDC UR6, c[0x0][0x228] ;  /* 0x00008a0000067ab9 */ /* 0x000fe20000000800 */
[----:B------:R-:W-:Y:S01]  /*24000*/  @P2 LOP3.LUT R3, R3, 0x2000, RZ, 0xfc, !PT ;  /* 0x0000200003032812 */ /* 0x000fe200078efcff */
[----:B------:R-:W-:Y:S01]  /*24010*/  ULDC UR60, c[0x0][0x228] ;  /* 0x00008a00003c7ab9 */ /* 0x000fe20000000800 */
[----:B------:R-:W-:Y:S01]  /*24020*/  LOP3.LUT R2, R2, 0xffffefff, RZ, 0xc0, !PT ;  /* 0xffffefff02027812 */ /* 0x000fe200078ec0ff */
[----:B------:R-:W-:Y:S01]  /*24030*/  IMAD.X R39, R49, 0x1, R10, P5 ;  /* 0x0000000131277824 */ /* 0x000fe200028e060a */
[----:B------:R-:W-:Y:S01]  /*24040*/  LOP3.LUT R3, R3, 0xffff7fff, RZ, 0xc0, !PT ;  /* 0xffff7fff03037812 */ /* 0x000fe200078ec0ff */
[----:B------:R-:W-:Y:S01]  /*24050*/  VIADD R10, R4, 0x1 ;  /* 0x00000001040a7836 */ /* 0x000fe20000000000 */
[----:B------:R-:W-:Y:S01]  /*24060*/  PRMT R54, R13, 0x5410, R14 ;  /* 0x000054100d367816 */ /* 0x000fe2000000000e */
[----:B------:R-:W-:Y:S01]  /*24070*/  ULDC UR26, c[0x0][0x228] ;  /* 0x00008a00001a7ab9 */ /* 0x000fe20000000800 */
[----:B------:R-:W-:Y:S01]  /*24080*/  @P0 LOP3.LUT R3, R3, 0x8000, RZ, 0xfc, !PT ;  /* 0x0000800003030812 */ /* 0x000fe200078efcff */
[----:B------:R-:W-:Y:S01]  /*24090*/  ULDC UR18, c[0x0][0x228] ;  /* 0x00008a0000127ab9 */ /* 0x000fe20000000800 */
[----:B------:R-:W-:Y:S01]  /*240a0*/  ISETP.GE.AND P0, PT, R10, UR43, PT ;  /* 0x0000002b0a007c0c */ /* 0x000fe2000bf06270 */
[----:B------:R-:W-:Y:S01]  /*240b0*/  ULDC UR28, c[0x0][0x228] ;  /* 0x00008a00001c7ab9 */ /* 0x000fe20000000800 */
[----:B------:R-:W-:Y:S01]  /*240c0*/  @P1 LOP3.LUT R2, R2, 0x1000, RZ, 0xfc, !PT ;  /* 0x0000100002021812 */ /* 0x000fe200078efcff */
[----:B------:R-:W-:Y:S01]  /*240d0*/  ULDC UR30, c[0x0][0x228] ;  /* 0x00008a00001e7ab9 */ /* 0x000fe20000000800 */
[----:B------:R-:W-:Y:S01]  /*240e0*/  ISETP.LT.AND P1, PT, R5, UR34, !P0 ;  /* 0x0000002205007c0c */ /* 0x000fe2000c721270 */
[----:B------:R-:W-:Y:S01]  /*240f0*/  IMAD.X R37, R49, 0x1, R48, P6 ;  /* 0x0000000131257824 */ /* 0x000fe200030e0630 */
[----:B------:R-:W-:Y:S01]  /*24100*/  ISETP.LT.AND P0, PT, R6, UR32, !P0 ;  /* 0x0000002006007c0c */ /* 0x000fe2000c701270 */
[C---:B------:R-:W-:Y:S01]  /*24110*/  VIADD R49, R4.reuse, 0x40 ;  /* 0x0000004004317836 */ /* 0x040fe20000000000 */
[----:B------:R-:W-:Y:S01]  /*24120*/  LOP3.LUT R3, R3, 0xfffeffff, RZ, 0xc0, !PT ;  /* 0xfffeffff03037812 */ /* 0x000fe200078ec0ff */
[----:B------:R-:W-:Y:S01]  /*24130*/  VIADD R51, R4, 0x45 ;  /* 0x0000004504337836 */ /* 0x000fe20000000000 */
[----:B------:R-:W-:Y:S01]  /*24140*/  LOP3.LUT R2, R2, 0xffffbfff, RZ, 0xc0, !PT ;  /* 0xffffbfff02027812 */ /* 0x000fe200078ec0ff */
[C---:B------:R-:W-:Y:S01]  /*24150*/  VIADD R52, R4.reuse, 0x46 ;  /* 0x0000004604347836 */ /* 0x040fe20000000000 */
[----:B------:R-:W-:Y:S01]  /*24160*/  ISETP.GE.AND P2, PT, R163, UR57, PT ;  /* 0x00000039a3007c0c */ /* 0x000fe2000bf46270 */
[C---:B------:R-:W-:Y:S01]  /*24170*/  VIADD R13, R4.reuse, 0x38 ;  /* 0x00000038040d7836 */ /* 0x040fe20000000000 */
[----:B------:R-:W-:Y:S01]  /*24180*/  ULDC UR32, c[0x0][0x228] ;  /* 0x00008a0000207ab9 */ /* 0x000fe20000000800 */
[----:B------:R-:W-:Y:S01]  /*24190*/  ULDC UR34, c[0x0][0x228] ;  /* 0x00008a0000227ab9 */ /* 0x000fe20000000800 */
[----:B------:R-:W-:-:S02]  /*241a0*/  VIADD R70, R4, 0x8 ;  /* 0x0000000804467836 */ /* 0x000fc40000000000 */
[C---:B------:R-:W-:Y:S01]  /*241b0*/  VIADD R71, R4.reuse, 0x3b ;  /* 0x0000003b04477836 */ /* 0x040fe20000000000 */
[----:B------:R-:W-:Y:S01]  /*241c0*/  @P0 LOP3.LUT R3, R3, 0x10000, RZ, 0xfc, !PT ;  /* 0x0001000003030812 */ /* 0x000fe200078efcff */
[----:B------:R-:W-:Y:S01]  /*241d0*/  VIADD R72, R4, 0x6 ;  /* 0x0000000604487836 */ /* 0x000fe20000000000 */
[----:B------:R-:W-:Y:S01]  /*241e0*/  ISETP.GE.AND P0, PT, R49, UR8, PT ;  /* 0x0000000831007c0c */ /* 0x000fe2000bf06270 */
[----:B------:R-:W-:Y:S01]  /*241f0*/  ULDC.64 UR8, c[0x0][0x228] ;  /* 0x00008a0000087ab9 */ /* 0x000fe20000000a00 */
[----:B------:R-:W-:Y:S01]  /*24200*/  @P1 LOP3.LUT R2, R2, 0x4000, RZ, 0xfc, !PT ;  /* 0x0000400002021812 */ /* 0x000fe200078efcff */
[----:B------:R-:W-:Y:S01]  /*24210*/  VIADD R73, R4, 0x7 ;  /* 0x0000000704497836 */ /* 0x000fe20000000000 */
[----:B------:R-:W-:Y:S01]  /*24220*/  ISETP.LT.AND P1, PT, R6, UR38, !P0 ;  /* 0x0000002606007c0c */ /* 0x000fe2000c721270 */
[----:B------:R-:W-:Y:S01]  /*24230*/  VIADD R68, R4, 0x39 ;  /* 0x0000003904447836 */ /* 0x000fe20000000000 */
[----:B------:R-:W-:Y:S02]  /*24240*/  ISETP.LT.AND P0, PT, R5, UR36, !P0 ;  /* 0x0000002405007c0c */ /* 0x000fe4000c701270 */
[----:B------:R-:W-:Y:S01]  /*24250*/  LOP3.LUT R18, R18, 0x7fffffff, RZ, 0xc0, !PT ;  /* 0x7fffffff12127812 */ /* 0x000fe200078ec0ff */
[----:B------:R-:W-:Y:S01]  /*24260*/  STL.64 [R1+0xb8], R42 ;  /* 0x0000b82a01007387 */ /* 0x000fe20000100a00 */
[----:B------:R-:W-:Y:S01]  /*24270*/  LOP3.LUT R2, R2, 0xffffdfff, RZ, 0xc0, !PT ;  /* 0xffffdfff02027812 */ /* 0x000fe200078ec0ff */
[C---:B------:R-:W-:Y:S01]  /*24280*/  VIADD R44, R4.reuse, 0x33 ;  /* 0x00000033042c7836 */ /* 0x040fe20000000000 */
[----:B------:R-:W-:Y:S01]  /*24290*/  LOP3.LUT R3, R3, 0x7fffffff, RZ, 0xc0, !PT ;  /* 0x7fffffff03037812 */ /* 0x000fe200078ec0ff */
[----:B------:R-:W-:Y:S01]  /*242a0*/  IMAD.MOV.U32 R49, RZ, RZ, R69 ;  /* 0x000000ffff317224 */ /* 0x000fe200078e0045 */
[----:B------:R-:W-:Y:S01]  /*242b0*/  ULDC UR36, c[0x0][0x228] ;  /* 0x00008a0000247ab9 */ /* 0x000fe20000000800 */
[----:B------:R-:W-:Y:S01]  /*242c0*/  ULDC UR38, c[0x0][0x228] ;  /* 0x00008a0000267ab9 */ /* 0x000fe20000000800 */
[----:B------:R-:W-:Y:S01]  /*242d0*/  PRMT R48, R11, 0x5410, R12 ;  /* 0x000054100b307816 */ /* 0x000fe2000000000c */
[----:B------:R-:W-:Y:S01]  /*242e0*/  VIADD R45, R4, 0xe ;  /* 0x0000000e042d7836 */ /* 0x000fe20000000000 */
[----:B------:R-:W-:Y:S01]  /*242f0*/  @P1 LOP3.LUT R2, R2, 0x2000, RZ, 0xfc, !PT ;  /* 0x0000200002021812 */ /* 0x000fe200078efcff */
[C---:B------:R-:W-:Y:S01]  /*24300*/  VIADD R46, R4.reuse, 0x32 ;  /* 0x00000032042e7836 */ /* 0x040fe20000000000 */
[----:B------:R-:W-:Y:S01]  /*24310*/  ULDC UR22, c[0x0][0x22c] ;  /* 0x00008b0000167ab9 */ /* 0x000fe20000000800 */
[----:B------:R-:W-:Y:S01]  /*24320*/  VIADD R47, R4, 0xf ;  /* 0x0000000f042f7836 */ /* 0x000fe20000000000 */
[----:B------:R-:W-:Y:S01]  /*24330*/  LOP3.LUT R2, R2, 0xfffffbff, RZ, 0xc0, !PT ;  /* 0xfffffbff02027812 */ /* 0x000fe200078ec0ff */
[----:B------:R-:W-:-:S02]  /*24340*/  VIADD R19, R4, 0x31 ;  /* 0x0000003104137836 */ /* 0x000fc40000000000 */
[----:B------:R-:W-:Y:S01]  /*24350*/  VIADD R202, R4, 0x10 ;  /* 0x0000001004ca7836 */ /* 0x000fe20000000000 */
[----:B------:R-:W-:Y:S01]  /*24360*/  @P0 LOP3.LUT R2, R2, 0x400, RZ, 0xfc, !PT ;  /* 0x0000040002020812 */ /* 0x000fe200078efcff */
[C---:B------:R-:W-:Y:S01]  /*24370*/  VIADD R203, R4.reuse, 0x30 ;  /* 0x0000003004cb7836 */ /* 0x040fe20000000000 */
[----:B------:R-:W-:Y:S01]  /*24380*/  ISETP.GE.AND P0, PT, R55, UR17, PT ;  /* 0x0000001137007c0c */ /* 0x000fe2000bf06270 */
[C---:B------:R-:W-:Y:S02]  /*24390*/  VIADD R204, R4.reuse, 0x11 ;  /* 0x0000001104cc7836 */ /* 0x040fe40000000000 */
[----:B------:R-:W-:Y:S01]  /*243a0*/  VIADD R205, R4, 0x2f ;  /* 0x0000002f04cd7836 */ /* 0x000fe20000000000 */
[----:B------:R-:W-:Y:S01]  /*243b0*/  ISETP.LT.AND P1, PT, R5, UR42, !P0 ;  /* 0x0000002a05007c0c */ /* 0x000fe2000c721270 */
[----:B------:R-:W-:Y:S01]  /*243c0*/  ULDC.64 UR42, c[0x0][0x228] ;  /* 0x00008a00002a7ab9 */ /* 0x000fe20000000a00 */
[----:B------:R-:W-:Y:S01]  /*243d0*/  ISETP.LT.AND P0, PT, R6, UR14, !P0 ;  /* 0x0000000e06007c0c */ /* 0x000fe2000c701270 */
[----:B------:R-:W-:Y:S01]  /*243e0*/  VIADD R206, R4, 0x12 ;  /* 0x0000001204ce7836 */ /* 0x000fe20000000000 */
[----:B------:R-:W-:Y:S01]  /*243f0*/  LOP3.LUT R2, R2, 0xfffff7ff, RZ, 0xc0, !PT ;  /* 0xfffff7ff02027812 */ /* 0x000fe200078ec0ff */
[----:B------:R-:W-:-:S02]  /*24400*/  VIADD R207, R4, 0x2e ;  /* 0x0000002e04cf7836 */ /* 0x000fc40000000000 */
[C---:B------:R-:W-:Y:S02]  /*24410*/  VIADD R208, R4.reuse, 0x13 ;  /* 0x0000001304d07836 */ /* 0x040fe40000000000 */
[C---:B------:R-:W-:Y:S02]  /*24420*/  VIADD R209, R4.reuse, 0x2d ;  /* 0x0000002d04d17836 */ /* 0x040fe40000000000 */
[C---:B------:R-:W-:Y:S02]  /*24430*/  VIADD R210, R4.reuse, 0x14 ;  /* 0x0000001404d27836 */ /* 0x040fe40000000000 */
[----:B------:R-:W-:Y:S01]  /*24440*/  VIADD R211, R4, 0x2c ;  /* 0x0000002c04d37836 */ /* 0x000fe20000000000 */
[----:B------:R-:W-:Y:S01]  /*24450*/  @P1 LOP3.LUT R2, R2, 0x800, RZ, 0xfc, !PT ;  /* 0x0000080002021812 */ /* 0x000fe200078efcff */
[C---:B------:R-:W-:Y:S02]  /*24460*/  VIADD R212, R4.reuse, 0x15 ;  /* 0x0000001504d47836 */ /* 0x040fe40000000000 */
[----:B------:R-:W-:Y:S01]  /*24470*/  VIADD R213, R4, 0x2b ;  /* 0x0000002b04d57836 */ /* 0x000fe20000000000 */
[----:B------:R-:W-:Y:S01]  /*24480*/  LOP3.LUT R2, R2, 0xfffffeff, RZ, 0xc0, !PT ;  /* 0xfffffeff02027812 */ /* 0x000fe200078ec0ff */
[----:B------:R-:W-:-:S02]  /*24490*/  VIADD R214, R4, 0x16 ;  /* 0x0000001604d67836 */ /* 0x000fc40000000000 */
[----:B------:R-:W-:Y:S01]  /*244a0*/  VIADD R215, R4, 0x2a ;  /* 0x0000002a04d77836 */ /* 0x000fe20000000000 */
[----:B------:R-:W-:Y:S01]  /*244b0*/  @P0 LOP3.LUT R2, R2, 0x100, RZ, 0xfc, !PT ;  /* 0x0000010002020812 */ /* 0x000fe200078efcff */
[----:B------:R-:W-:Y:S01]  /*244c0*/  VIADD R216, R4, 0x17 ;  /* 0x0000001704d87836 */ /* 0x000fe20000000000 */
        /* <DEDUP_REMOVED lines=20> */
[C---:B------:R-:W-:Y:S01]  /*24610*/  VIADD R228, R4.reuse, 0x23 ;  /* 0x0000002304e47836 */ /* 0x040fe20000000000 */
[----:B------:R-:W-:Y:S01]  /*24620*/  ISETP.GE.AND P0, PT, R65, UR47, PT ;  /* 0x0000002f41007c0c */ /* 0x000fe2000bf06270 */
[----:B------:R-:W-:Y:S01]  /*24630*/  ULDC.64 UR46, c[0x0][0x228] ;  /* 0x00008a00002e7ab9 */ /* 0x000fe20000000a00 */
[C---:B------:R-:W-:Y:S02]  /*24640*/  VIADD R229, R4.reuse, 0x1e ;  /* 0x0000001e04e57836 */ /* 0x040fe40000000000 */
[----:B------:R-:W-:Y:S01]  /*24650*/  VIADD R230, R4, 0x22 ;  /* 0x0000002204e67836 */ /* 0x000fe20000000000 */
[----:B------:R-:W-:Y:S01]  /*24660*/  ISETP.LT.AND P1, PT, R6, UR12, !P0 ;  /* 0x0000000c06007c0c */ /* 0x000fe2000c721270 */
[C---:B------:R-:W-:Y:S01]  /*24670*/  VIADD R231, R4.reuse, 0x1f ;  /* 0x0000001f04e77836 */ /* 0x040fe20000000000 */
[----:B------:R-:W-:Y:S01]  /*24680*/  ISETP.LT.AND P0, PT, R5, UR8, !P0 ;  /* 0x0000000805007c0c */ /* 0x000fe2000c701270 */
[----:B------:R-:W-:Y:S01]  /*24690*/  VIADD R232, R4, 0x20 ;  /* 0x0000002004e87836 */ /* 0x000fe20000000000 */
[----:B------:R-:W-:Y:S01]  /*246a0*/  LOP3.LUT R2, R2, 0xffffffbf, RZ, 0xc0, !PT ;  /* 0xffffffbf02027812 */ /* 0x000fe200078ec0ff */
[C---:B------:R-:W-:Y:S01]  /*246b0*/  VIADD R233, R4.reuse, 0x59 ;  /* 0x0000005904e97836 */ /* 0x040fe20000000000 */
[----:B------:R-:W-:Y:S01]  /*246c0*/  PRMT R53, R15, 0x5410, R16 ;  /* 0x000054100f357816 */ /* 0x000fe20000000010 */
[----:B------:R-:W-:Y:S01]  /*246d0*/  VIADD R234, R4, 0x5a ;  /* 0x0000005a04ea7836 */ /* 0x000fe20000000000 */
[----:B------:R-:W-:-:S05]  /*246e0*/  ULDC UR57, c[0x0][0x22c] ;  /* 0x00008b0000397ab9 */ /* 0x000fca0000000800 */
[----:B------:R-:W-:-:S04]  /*246f0*/  @P1 LOP3.LUT R2, R2, 0x40, RZ, 0xfc, !PT ;  /* 0x0000004002021812 */ /* 0x000fc800078efcff */
[----:B------:R-:W-:-:S04]  /*24700*/  LOP3.LUT R2, R2, 0xffffffdf, RZ, 0xc0, !PT ;  /* 0xffffffdf02027812 */ /* 0x000fc800078ec0ff */
[----:B------:R-:W-:Y:S02]  /*24710*/  @P0 LOP3.LUT R2, R2, 0x20, RZ, 0xfc, !PT ;  /* 0x0000002002020812 */ /* 0x000fe400078efcff */
[----:B------:R-:W-:Y:S01]  /*24720*/  ISETP.GE.AND P0, PT, R64, UR45, PT ;  /* 0x0000002d40007c0c */ /* 0x000fe2000bf06270 */
[----:B------:R-:W-:-:S03]  /*24730*/  ULDC.64 UR44, c[0x0][0x228] ;  /* 0x00008a00002c7ab9 */ /* 0x000fc60000000a00 */
[----:B------:R-:W-:Y:S01]  /*24740*/  ISETP.LT.AND P1, PT, R6, UR52, !P0 ;  /* 0x0000003406007c0c */ /* 0x000fe2000c721270 */
[----:B------:R-:W-:Y:S01]  /*24750*/  IMAD.MOV.U32 R65, RZ, RZ, R70 ;  /* 0x000000ffff417224 */ /* 0x000fe200078e0046 */
[----:B------:R-:W-:Y:S01]  /*24760*/  ISETP.LT.AND P0, PT, R5, UR42, !P0 ;  /* 0x0000002a05007c0c */ /* 0x000fe2000c701270 */
[----:B------:R-:W-:Y:S01]  /*24770*/  IMAD.MOV.U32 R55, RZ, RZ, R71 ;  /* 0x000000ffff377224 */ /* 0x000fe200078e0047 */
[----:B------:R-:W-:Y:S01]  /*24780*/  LOP3.LUT R2, R2, 0xffffffef, RZ, 0xc0, !PT ;  /* 0xffffffef02027812 */ /* 0x000fe200078ec0ff */
[----:B------:R-:W-:Y:S01]  /*24790*/  IMAD.MOV.U32 R10, RZ, RZ, R68 ;  /* 0x000000ffff0a7224 */ /* 0x000fe200078e0044 */
[----:B------:R-:W-:Y:S01]  /*247a0*/  STL.64 [R1+0xb0], R40 ;  /* 0x0000b02801007387 */ /* 0x000fe20000100a00 */
[----:B------:R-:W-:Y:S01]  /*247b0*/  VIADD R12, R4, 0x9 ;  /* 0x00000009040c7836 */ /* 0x000fe20000000000 */
[----:B------:R-:W-:-:S05]  /*247c0*/  ULDC UR52, c[0x0][0x22c] ;  /* 0x00008b0000347ab9 */ /* 0x000fca0000000800 */
[----:B------:R-:W-:-:S04]  /*247d0*/  @P1 LOP3.LUT R2, R2, 0x10, RZ, 0xfc, !PT ;  /* 0x0000001002021812 */ /* 0x000fc800078efcff */
[----:B------:R-:W-:-:S04]  /*247e0*/  LOP3.LUT R2, R2, 0xfffffff7, RZ, 0xc0, !PT ;  /* 0xfffffff702027812 */ /* 0x000fc800078ec0ff */
[----:B------:R-:W-:Y:S02]  /*247f0*/  @P0 LOP3.LUT R2, R2, 0x8, RZ, 0xfc, !PT ;  /* 0x0000000802020812 */ /* 0x000fe400078efcff */
[----:B------:R-:W-:Y:S01]  /*24800*/  ISETP.GE.AND P0, PT, R63, UR13, PT ;  /* 0x0000000d3f007c0c */ /* 0x000fe2000bf06270 */
[----:B------:R-:W-:-:S03]  /*24810*/  ULDC.64 UR12, c[0x0][0x228] ;  /* 0x00008a00000c7ab9 */ /* 0x000fc60000000a00 */
[----:B------:R-:W-:Y:S02]  /*24820*/  ISETP.LT.AND P1, PT, R6, UR54, !P0 ;  /* 0x0000003606007c0c */ /* 0x000fe4000c721270 */
[----:B------:R-:W-:Y:S01]  /*24830*/  LOP3.LUT R2, R2, 0xfffffffb, RZ, 0xc0, !PT ;  /* 0xfffffffb02027812 */ /* 0x000fe200078ec0ff */
[----:B------:R-:W-:Y:S01]  /*24840*/  IMAD.MOV.U32 R63, RZ, RZ, R13 ;  /* 0x000000ffff3f7224 */ /* 0x000fe200078e000d */
[----:B------:R-:W-:Y:S01]  /*24850*/  ISETP.LT.AND P0, PT, R5, UR10, !P0 ;  /* 0x0000000a05007c0c */ /* 0x000fe2000c701270 */
[----:B------:R-:W-:Y:S01]  /*24860*/  IMAD.MOV.U32 R163, RZ, RZ, R65 ;  /* 0x000000ffffa37224 */ /* 0x000fe200078e0041 */
[----:B------:R0:W-:Y:S01]  /*24870*/  STL.64 [R1+0xa8], R38 ;  /* 0x0000a82601007387 */ /* 0x0001e20000100a00 */
[----:B------:R-:W-:Y:S01]  /*24880*/  IMAD.MOV.U32 R64, RZ, RZ, R12 ;  /* 0x000000ffff407224 */ /* 0x000fe200078e000c */
        /* <DEDUP_REMOVED lines=12> */
[----:B0-----:R-:W-:Y:S01]  /*24950*/  VIADD R38, R4, 0x36 ;  /* 0x0000003604267836 */ /* 0x001fe20000000000 */
[----:B------:R-:W-:-:S05]  /*24960*/  ULDC UR56, c[0x0][0x22c] ;  /* 0x00008b0000387ab9 */ /* 0x000fca0000000800 */
[----:B------:R-:W-:-:S04]  /*24970*/  @P1 LOP3.LUT R2, R2, 0x1, RZ, 0xfc, !PT ;  /* 0x0000000102021812 */ /* 0x000fc800078efcff */
[----:B------:R-:W-:Y:S02]  /*24980*/  @P0 LOP3.LUT R3, R3, 0x80000000, RZ, 0xfc, !PT ;  /* 0x8000000003030812 */ /* 0x000fe400078efcff */
[----:B------:R-:W-:Y:S01]  /*24990*/  ISETP.GE.AND P0, PT, R60, UR43, PT ;  /* 0x0000002b3c007c0c */ /* 0x000fe2000bf06270 */
[----:B------:R-:W-:-:S03]  /*249a0*/  ULDC.64 UR42, c[0x0][0x228] ;  /* 0x00008a00002a7ab9 */ /* 0x000fc60000000a00 */
[----:B------:R-:W-:Y:S02]  /*249b0*/  ISETP.LT.AND P1, PT, R6, UR58, !P0 ;  /* 0x0000003a06007c0c */ /* 0x000fe4000c721270 */
[----:B------:R-:W-:Y:S01]  /*249c0*/  LOP3.LUT R3, R3, 0xbfffffff, RZ, 0xc0, !PT ;  /* 0xbfffffff03037812 */ /* 0x000fe200078ec0ff */
[----:B------:R-:W-:Y:S01]  /*249d0*/  IMAD.MOV.U32 R60, RZ, RZ, R72 ;  /* 0x000000ffff3c7224 */ /* 0x000fe200078e0048 */
[----:B------:R-:W-:Y:S01]  /*249e0*/  ISETP.LT.AND P0, PT, R5, UR12, !P0 ;  /* 0x0000000c05007c0c */ /* 0x000fe2000c701270 */
[----:B-1----:R-:W-:Y:S01]  /*249f0*/  VIADD R36, R4, 0x37 ;  /* 0x0000003704247836 */ /* 0x002fe20000000000 */
[----:B------:R-:W-:-:S07]  /*24a00*/  ULDC UR58, c[0x0][0x22c] ;  /* 0x00008b00003a7ab9 */ /* 0x000fce0000000800 */
[----:B------:R-:W-:-:S04]  /*24a10*/  @P1 LOP3.LUT R3, R3, 0x40000000, RZ, 0xfc, !PT ;  /* 0x4000000003031812 */ /* 0x000fc800078efcff */
[----:B------:R-:W-:-:S04]  /*24a20*/  LOP3.LUT R3, R3, 0xdfffffff, RZ, 0xc0, !PT ;  /* 0xdfffffff03037812 */ /* 0x000fc800078ec0ff */
[----:B------:R-:W-:Y:S02]  /*24a30*/  @P0 LOP3.LUT R3, R3, 0x20000000, RZ, 0xfc, !PT ;  /* 0x2000000003030812 */ /* 0x000fe400078efcff */
[----:B------:R-:W-:Y:S01]  /*24a40*/  ISETP.GE.AND P0, PT, R59, UR11, PT ;  /* 0x0000000b3b007c0c */ /* 0x000fe2000bf06270 */
[----:B------:R-:W-:-:S03]  /*24a50*/  ULDC.64 UR10, c[0x0][0x228] ;  /* 0x00008a00000a7ab9 */ /* 0x000fc60000000a00 */
[----:B------:R-:W-:Y:S02]  /*24a60*/  ISETP.LT.AND P1, PT, R6, UR50, !P0 ;  /* 0x0000003206007c0c */ /* 0x000fe4000c721270 */
[----:B------:R-:W-:Y:S02]  /*24a70*/  ISETP.LT.AND P0, PT, R5, UR8, !P0 ;  /* 0x0000000805007c0c */ /* 0x000fe4000c701270 */
[----:B------:R-:W-:-:S09]  /*24a80*/  LOP3.LUT R3, R3, 0xefffffff, RZ, 0xc0, !PT ;  /* 0xefffffff03037812 */ /* 0x000fd200078ec0ff */
[----:B------:R-:W-:-:S04]  /*24a90*/  @P1 LOP3.LUT R3, R3, 0x10000000, RZ, 0xfc, !PT ;  /* 0x1000000003031812 */ /* 0x000fc800078efcff */
[----:B------:R-:W-:-:S04]  /*24aa0*/  LOP3.LUT R3, R3, 0xf7ffffff, RZ, 0xc0, !PT ;  /* 0xf7ffffff03037812 */ /* 0x000fc800078ec0ff */
[----:B------:R-:W-:Y:S02]  /*24ab0*/  @P0 LOP3.LUT R3, R3, 0x8000000, RZ, 0xfc, !PT ;  /* 0x0800000003030812 */ /* 0x000fe400078efcff */
[----:B------:R-:W-:Y:S01]  /*24ac0*/  ISETP.GE.AND P0, PT, R58, UR45, PT ;  /* 0x0000002d3a007c0c */ /* 0x000fe2000bf06270 */
[----:B------:R-:W-:-:S03]  /*24ad0*/  ULDC.64 UR44, c[0x0][0x228] ;  /* 0x00008a00002c7ab9 */ /* 0x000fc60000000a00 */
[----:B------:R-:W-:Y:S01]  /*24ae0*/  ISETP.LT.AND P1, PT, R5, UR16, !P0 ;  /* 0x0000001005007c0c */ /* 0x000fe2000c721270 */
[----:B------:R-:W-:Y:S01]  /*24af0*/  ULDC.64 UR16, c[0x0][0x228] ;  /* 0x00008a0000107ab9 */ /* 0x000fe20000000a00 */
[----:B------:R-:W-:Y:S02]  /*24b00*/  ISETP.LT.AND P0, PT, R6, UR42, !P0 ;  /* 0x0000002a06007c0c */ /* 0x000fe4000c701270 */
[----:B------:R-:W-:-:S09]  /*24b10*/  LOP3.LUT R3, R3, 0xfbffffff, RZ, 0xc0, !PT ;  /* 0xfbffffff03037812 */ /* 0x000fd200078ec0ff */
        /* <DEDUP_REMOVED lines=28> */
[C---:B------:R-:W-:Y:S01]  /*24ce0*/  VIADD R37, R4.reuse, 0xa ;  /* 0x0000000a04257836 */ /* 0x040fe20000000000 */
[----:B------:R-:W-:Y:S01]  /*24cf0*/  LOP3.LUT R3, R3, 0xfff7ffff, RZ, 0xc0, !PT ;  /* 0xfff7ffff03037812 */ /* 0x000fe200078ec0ff */
[----:B------:R-:W-:Y:S01]  /*24d00*/  VIADD R39, R4, 0xb ;  /* 0x0000000b04277836 */ /* 0x000fe20000000000 */
[----:B------:R-:W-:Y:S01]  /*24d10*/  ISETP.LT.AND P1, PT, R6, UR40, !P0 ;  /* 0x0000002806007c0c */ /* 0x000fe2000c721270 */
[----:B------:R-:W-:Y:S01]  /*24d20*/  ULDC.64 UR40, c[0x0][0x228] ;  /* 0x00008a0000287ab9 */ /* 0x000fe20000000a00 */
[----:B------:R-:W-:Y:S01]  /*24d30*/  VIADD R40, R4, 0x35 ;  /* 0x0000003504287836 */ /* 0x000fe20000000000 */
[----:B------:R-:W-:-:S10]  /*24d40*/  ULDC UR13, c[0x0][0x22c] ;  /* 0x00008b00000d7ab9 */ /* 0x000fd40000000800 */
[----:B------:R-:W-:Y:S02]  /*24d50*/  @P1 LOP3.LUT R3, R3, 0x80000, RZ, 0xfc, !PT ;  /* 0x0008000003031812 */ /* 0x000fe400078efcff */
[----:B------:R-:W-:Y:S02]  /*24d60*/  ISETP.GE.AND P1, PT, R61, UR53, PT ;  /* 0x000000353d007c0c */ /* 0x000fe4000bf26270 */
[----:B------:R-:W-:Y:S01]  /*24d70*/  ISETP.LT.AND P0, PT, R5, UR10, !P0 ;  /* 0x0000000a05007c0c */ /* 0x000fe2000c701270 */
[----:B------:R-:W-:Y:S01]  /*24d80*/  ULDC UR10, c[0x0][0x22c] ;  /* 0x00008b00000a7ab9 */ /* 0x000fe20000000800 */
[----:B------:R-:W-:Y:S01]  /*24d90*/  LOP3.LUT R3, R3, 0xfffdffff, RZ, 0xc0, !PT ;  /* 0xfffdffff03037812 */ /* 0x000fe200078ec0ff */
[----:B------:R-:W-:Y:S01]  /*24da0*/  IMAD.MOV.U32 R61, RZ, RZ, R10 ;  /* 0x000000ffff3d7224 */ /* 0x000fe200078e000a */
[----:B------:R-:W-:-:S07]  /*24db0*/  ULDC UR53, c[0x0][0x22c] ;  /* 0x00008b0000357ab9 */ /* 0x000fce0000000800 */
[----:B------:R-:W-:Y:S02]  /*24dc0*/  @P1 LOP3.LUT R0, R0, 0x100, RZ, 0xfc, !PT ;  /* 0x0000010000001812 */ /* 0x000fe400078efcff */
[----:B------:R-:W-:Y:S02]  /*24dd0*/  ISETP.GE.AND P1, PT, R67, UR55, PT ;  /* 0x0000003743007c0c */ /* 0x000fe4000bf26270 */
[----:B------:R-:W-:Y:S02]  /*24de0*/  LOP3.LUT R0, R0, 0xffffff7f, RZ, 0xc0, !PT ;  /* 0xffffff7f00007812 */ /* 0x000fe400078ec0ff */
[----:B------:R-:W-:Y:S01]  /*24df0*/  @P0 LOP3.LUT R3, R3, 0x20000, RZ, 0xfc, !PT ;  /* 0x0002000003030812 */ /* 0x000fe200078efcff */
[----:B------:R-:W-:Y:S01]  /*24e00*/  IMAD.MOV.U32 R67, RZ, RZ, R49 ;  /* 0x000000ffff437224 */ /* 0x000fe200078e0031 */
[----:B------:R-:W-:-:S07]  /*24e10*/  ULDC UR55, c[0x0][0x22c] ;  /* 0x00008b0000377ab9 */ /* 0x000fce0000000800 */
[----:B------:R-:W-:Y:S02]  /*24e20*/  @P1 LOP3.LUT R0, R0, 0x80, RZ, 0xfc, !PT ;  /* 0x0000008000001812 */ /* 0x000fe400078efcff */
[----:B------:R-:W-:Y:S02]  /*24e30*/  ISETP.GE.AND P1, PT, R165, UR59, PT ;  /* 0x0000003ba5007c0c */ /* 0x000fe4000bf26270 */
[----:B------:R-:W-:Y:S01]  /*24e40*/  LOP3.LUT R0, R0, 0xffffffbf, RZ, 0xc0, !PT ;  /* 0xffffffbf00007812 */ /* 0x000fe200078ec0ff */
[C---:B------:R-:W-:Y:S01]  /*24e50*/  VIADD R165, R4.reuse, 0x4 ;  /* 0x0000000404a57836 */ /* 0x040fe20000000000 */
[----:B------:R-:W-:Y:S01]  /*24e60*/  LOP3.LUT R3, R3, 0xfffffdff, RZ, 0xc0, !PT ;  /* 0xfffffdff03037812 */ /* 0x000fe200078ec0ff */
[----:B------:R-:W-:Y:S01]  /*24e70*/  VIADD R41, R4, 0xc ;  /* 0x0000000c04297836 */ /* 0x000fe20000000000 */
[----:B------:R-:W-:Y:S01]  /*24e80*/  @P2 LOP3.LUT R0, R0, 0x40, RZ, 0xfc, !PT ;  /* 0x0000004000002812 */ /* 0x000fe200078efcff */
[----:B------:R-:W-:Y:S01]  /*24e90*/  VIADD R42, R4, 0x34 ;  /* 0x00000034042a7836 */ /* 0x000fe20000000000 */
[----:B------:R-:W-:Y:S01]  /*24ea0*/  ISETP.GE.AND P2, PT, R167, UR51, PT ;  /* 0x00000033a7007c0c */ /* 0x000fe2000bf46270 */
[----:B------:R-:W-:Y:S01]  /*24eb0*/  ULDC.64 UR50, c[0x0][0x228] ;  /* 0x00008a0000327ab9 */ /* 0x000fe20000000a00 */
[----:B------:R-:W-:Y:S01]  /*24ec0*/  LOP3.LUT R0, R0, 0xffffffef, RZ, 0xc0, !PT ;  /* 0xffffffef00007812 */ /* 0x000fe200078ec0ff */
[----:B------:R-:W-:Y:S01]  /*24ed0*/  VIADD R43, R4, 0xd ;  /* 0x0000000d042b7836 */ /* 0x000fe20000000000 */
[----:B------:R-:W-:Y:S01]  /*24ee0*/  ISETP.GE.AND P0, PT, R50, UR5, PT ;  /* 0x0000000532007c0c */ /* 0x000fe2000bf06270 */
[----:B------:R-:W-:Y:S01]  /*24ef0*/  ULDC UR5, c[0x0][0x22c] ;  /* 0x00008b0000057ab9 */ /* 0x000fe20000000800 */
[----:B------:R-:W-:Y:S01]  /*24f00*/  @P1 LOP3.LUT R0, R0, 0x10, RZ, 0xfc, !PT ;  /* 0x0000001000001812 */ /* 0x000fe200078efcff */
[----:B------:R-:W-:Y:S01]  /*24f10*/  ULDC UR59, c[0x0][0x22c] ;  /* 0x00008b00003b7ab9 */ /* 0x000fe20000000800 */
[----:B------:R-:W-:Y:S01]  /*24f20*/  ISETP.GE.AND P1, PT, R169, UR43, PT ;  /* 0x0000002ba9007c0c */ /* 0x000fe2000bf26270 */
[----:B------:R-:W-:Y:S01]  /*24f30*/  ULDC.64 UR42, c[0x0][0x228] ;  /* 0x00008a00002a7ab9 */ /* 0x000fe20000000a00 */
[----:B------:R-:W-:-:S04]  /*24f40*/  LOP3.LUT R0, R0, 0xfffffff7, RZ, 0xc0, !PT ;  /* 0xfffffff700007812 */ /* 0x000fc800078ec0ff */
[----:B------:R-:W-:Y:S02]  /*24f50*/  @P2 LOP3.LUT R0, R0, 0x8, RZ, 0xfc, !PT ;  /* 0x0000000800002812 */ /* 0x000fe400078efcff */
[----:B------:R-:W-:Y:S02]  /*24f60*/  ISETP.GE.AND P2, PT, R171, UR45, PT ;  /* 0x0000002dab007c0c */ /* 0x000fe4000bf46270 */
[----:B------:R-:W-:Y:S01]  /*24f70*/  LOP3.LUT R0, R0, 0xfffffffb, RZ, 0xc0, !PT ;  /* 0xfffffffb00007812 */ /* 0x000fe200078ec0ff */
[----:B------:R-:W-:Y:S01]  /*24f80*/  IMAD.MOV.U32 R171, RZ, RZ, R67 ;  /* 0x000000ffffab7224 */ /* 0x000fe200078e0043 */
[----:B------:R-:W-:Y:S01]  /*24f90*/  ISETP.GE.AND P3, PT, R165, UR9, PT ;  /* 0x00000009a5007c0c */ /* 0x000fe2000bf66270 */
[----:B------:R-:W-:Y:S01]  /*24fa0*/  ULDC.64 UR44, c[0x0][0x228] ;  /* 0x00008a00002c7ab9 */ /* 0x000fe20000000a00 */
[----:B------:R-:W-:Y:S01]  /*24fb0*/  @P1 LOP3.LUT R0, R0, 0x4, RZ, 0xfc, !PT ;  /* 0x0000000400001812 */ /* 0x000fe200078efcff */
[----:B------:R-:W-:Y:S01]  /*24fc0*/  IMAD.MOV.U32 R67, RZ, RZ, R63 ;  /* 0x000000ffff437224 */ /* 0x000fe200078e003f */
[----:B------:R-:W-:-:S02]  /*24fd0*/  ULDC.64 UR8, c[0x0][0x228] ;  /* 0x00008a0000087ab9 */ /* 0x000fc40000000a00 */
[----:B------:R-:W-:-:S04]  /*24fe0*/  LOP3.LUT R0, R0, 0xfffffffd, RZ, 0xc0, !PT ;  /* 0xfffffffd00007812 */ /* 0x000fc800078ec0ff */
[----:B------:R-:W-:Y:S02]  /*24ff0*/  @P2 LOP3.LUT R0, R0, 0x2, RZ, 0xfc, !PT ;  /* 0x0000000200002812 */ /* 0x000fe400078efcff */
[----:B------:R-:W-:Y:S01]  /*25000*/  ISETP.GE.AND P2, PT, R252, UR47, PT ;  /* 0x0000002ffc007c0c */ /* 0x000fe2000bf46270 */
[----:B------:R-:W-:Y:S01]  /*25010*/  VIADD R63, R4, 0x3 ;  /* 0x00000003043f7836 */ /* 0x000fe20000000000 */
[----:B------:R-:W-:Y:S01]  /*25020*/  ISETP.GE.AND P1, PT, R173, UR49, PT ;  /* 0x00000031ad007c0c */ /* 0x000fe2000bf26270 */
[----:B------:R-:W-:Y:S01]  /*25030*/  ULDC.64 UR46, c[0x0][0x228] ;  /* 0x00008a00002e7ab9 */ /* 0x000fe20000000a00 */
[----:B------:R-:W-:Y:S01]  /*25040*/  LOP3.LUT R0, R0, 0xfffffffe, RZ, 0xc0, !PT ;  /* 0xfffffffe00007812 */ /* 0x000fe200078ec0ff */
[----:B------:R-:W-:-:S08]  /*25050*/  ULDC.64 UR48, c[0x0][0x228] ;  /* 0x00008a0000307ab9 */ /* 0x000fd00000000a00 */
[----:B------:R-:W-:Y:S02]  /*25060*/  @P2 LOP3.LUT R7, R7, 0x20000, RZ, 0xfc, !PT ;  /* 0x0002000007072812 */ /* 0x000fe400078efcff */
[----:B------:R-:W-:Y:S01]  /*25070*/  ISETP.GE.AND P2, PT, R4, UR15, PT ;  /* 0x0000000f04007c0c */ /* 0x000fe2000bf46270 */
[----:B------:R-:W-:-:S03]  /*25080*/  ULDC.64 UR14, c[0x0][0x228] ;  /* 0x00008a00000e7ab9 */ /* 0x000fc60000000a00 */
[----:B------:R-:W-:Y:S02]  /*25090*/  ISETP.LT.AND P2, PT, R6, UR40, !P2 ;  /* 0x0000002806007c0c */ /* 0x000fe4000d741270 */
[----:B------:R-:W-:Y:S01]  /*250a0*/  ISETP.GE.AND P4, PT, R63, UR11, PT ;  /* 0x0000000b3f007c0c */ /* 0x000fe2000bf86270 */
[----:B------:R-:W-:Y:S01]  /*250b0*/  VIADD R173, R4, 0x3d ;  /* 0x0000003d04ad7836 */ /* 0x000fe20000000000 */
[----:B------:R-:W-:Y:S01]  /*250c0*/  LOP3.LUT R7, R7, 0xfffbffff, RZ, 0xc0, !PT ;  /* 0xfffbffff07077812 */ /* 0x000fe200078ec0ff */
[----:B------:R-:W-:Y:S01]  /*250d0*/  IMAD.MOV.U32 R169, RZ, RZ, R60 ;  /* 0x000000ffffa97224 */ /* 0x000fe200078e003c */
[----:B------:R-:W-:Y:S01]  /*250e0*/  @P1 LOP3.LUT R0, R0, 0x1, RZ, 0xfc, !PT ;  /* 0x0000000100001812 */ /* 0x000fe200078efcff */
[----:B------:R-:W-:Y:S01]  /*250f0*/  IMAD.MOV.U32 R165, RZ, RZ, R163 ;  /* 0x000000ffffa57224 */ /* 0x000fe200078e00a3 */
[----:B------:R-:W-:-:S05]  /*25100*/  ULDC UR40, c[0x0][0x22c] ;  /* 0x00008b0000287ab9 */ /* 0x000fca0000000800 */
[----:B------:R-:W-:Y:S02]  /*25110*/  @P2 LOP3.LUT R3, R3, 0x200, RZ, 0xfc, !PT ;  /* 0x0000020003032812 */ /* 0x000fe400078efcff */
[----:B------:R-:W-:Y:S02]  /*25120*/  ISETP.LT.AND P2, PT, R6, UR44, !P0 ;  /* 0x0000002c06007c0c */ /* 0x000fe4000c741270 */
[----:B------:R-:W-:Y:S01]  /*25130*/  @P3 LOP3.LUT R7, R7, 0x40000, RZ, 0xfc, !PT ;  /* 0x0004000007073812 */ /* 0x000fe200078efcff */
[----:B------:R-:W-:Y:S01]  /*25140*/  VIADD R63, R4, 0x4d ;  /* 0x0000004d043f7836 */ /* 0x000fe20000000000 */
[----:B------:R-:W-:Y:S02]  /*25150*/  LOP3.LUT R3, R3, 0xfffffbff, RZ, 0xc0, !PT ;  /* 0xfffffbff03037812 */ /* 0x000fe400078ec0ff */
[----:B------:R-:W-:Y:S01]  /*25160*/  ISETP.GE.AND P1, PT, R175, UR17, PT ;  /* 0x00000011af007c0c */ /* 0x000fe2000bf26270 */
[----:B------:R-:W-:Y:S01]  /*25170*/  ULDC.64 UR16, c[0x0][0x228] ;  /* 0x00008a0000107ab9 */ /* 0x000fe20000000a00 */
[----:B------:R-:W-:-:S02]  /*25180*/  LOP3.LUT R7, R7, 0xfff7ffff, RZ, 0xc0, !PT ;  /* 0xfff7ffff07077812 */ /* 0x000fc400078ec0ff */
[----:B------:R-:W-:Y:S01]  /*25190*/  ISETP.GE.AND P6, PT, R173, UR5, PT ;  /* 0x00000005ad007c0c */ /* 0x000fe2000bfc6270 */
[----:B------:R-:W-:Y:S01]  /*251a0*/  IMAD.MOV.U32 R163, RZ, RZ, R62 ;  /* 0x000000ffffa37224 */ /* 0x000fe200078e003e */
[----:B------:R-:W-:Y:S01]  /*251b0*/  ULDC UR44, c[0x0][0x22c] ;  /* 0x00008b00002c7ab9 */ /* 0x000fe20000000800 */
[----:B------:R-:W-:Y:S02]  /*251c0*/  @P2 LOP3.LUT R3, R3, 0x400, RZ, 0xfc, !PT ;  /* 0x0000040003032812 */ /* 0x000fe400078efcff */
[----:B------:R-:W-:Y:S02]  /*251d0*/  @P4 LOP3.LUT R7, R7, 0x80000, RZ, 0xfc, !PT ;  /* 0x0008000007074812 */ /* 0x000fe400078efcff */
[----:B------:R-:W-:Y:S01]  /*251e0*/  ISETP.GE.AND P3, PT, R63, UR51, PT ;  /* 0x000000333f007c0c */ /* 0x000fe2000bf66270 */
[----:B------:R-:W-:Y:S01]  /*251f0*/  IMAD.MOV.U32 R175, RZ, RZ, R65 ;  /* 0x000000ffffaf7224 */ /* 0x000fe200078e0041 */
[----:B------:R-:W-:Y:S01]  /*25200*/  ISETP.LT.AND P2, PT, R5, UR42, !P0 ;  /* 0x0000002a05007c0c */ /* 0x000fe2000c741270 */
[----:B------:R-:W-:Y:S01]  /*25210*/  IMAD.MOV.U32 R173, RZ, RZ, R169 ;  /* 0x000000ffffad7224 */ /* 0x000fe200078e00a9 */
[----:B------:R-:W-:Y:S01]  /*25220*/  LOP3.LUT P4, RZ, R0, 0x40, RZ, 0xc0, !PT ;  /* 0x0000004000ff7812 */ /* 0x000fe2000788c0ff */
[C---:B------:R-:W-:Y:S01]  /*25230*/  VIADD R63, R4.reuse, 0x3c ;  /* 0x0000003c043f7836 */ /* 0x040fe20000000000 */
[----:B------:R-:W-:Y:S01]  /*25240*/  LOP3.LUT R3, R3, 0xffffff7f, RZ, 0xc0, !PT ;  /* 0xffffff7f03037812 */ /* 0x000fe200078ec0ff */
[----:B------:R-:W-:Y:S01]  /*25250*/  IMAD.MOV.U32 R167, RZ, RZ, R61 ;  /* 0x000000ffffa77224 */ /* 0x000fe200078e003d */
[----:B------:R-:W-:Y:S01]  /*25260*/  LOP3.LUT R7, R7, 0xffdfffff, RZ, 0xc0, !PT ;  /* 0xffdfffff07077812 */ /* 0x000fe200078ec0ff */
[C---:B------:R-:W-:Y:S01]  /*25270*/  VIADD R16, R4.reuse, 0x21 ;  /* 0x0000002104107836 */ /* 0x040fe20000000000 */
[----:B------:R-:W-:Y:S01]  /*25280*/  ISETP.GE.AND P5, PT, R63, UR10, PT ;  /* 0x0000000a3f007c0c */ /* 0x000fe2000bfa6270 */
[----:B------:R-:W-:Y:S01]  /*25290*/  ULDC.64 UR10, c[0x0][0x228] ;  /* 0x00008a00000a7ab9 */ /* 0x000fe20000000a00 */
[----:B------:R-:W-:Y:S01]  /*252a0*/  ULDC UR5, c[0x0][0x22c] ;  /* 0x00008b0000057ab9 */ /* 0x000fe20000000800 */
[C---:B------:R-:W-:Y:S01]  /*252b0*/  VIADD R235, R4.reuse, 0x5b ;  /* 0x0000005b04eb7836 */ /* 0x040fe20000000000 */
[----:B------:R-:W-:Y:S01]  /*252c0*/  ULDC UR51, c[0x0][0x22c] ;  /* 0x00008b0000337ab9 */ /* 0x000fe20000000800 */
[----:B------:R-:W-:Y:S01]  /*252d0*/  @P2 LOP3.LUT R3, R3, 0x80, RZ, 0xfc, !PT ;  /* 0x0000008003032812 */ /* 0x000fe200078efcff */
[----:B------:R-:W-:Y:S01]  /*252e0*/  VIADD R236, R4, 0x5c ;  /* 0x0000005c04ec7836 */ /* 0x000fe20000000000 */
[----:B------:R-:W-:Y:S01]  /*252f0*/  ISETP.LT.AND P2, PT, R6, UR10, !P1 ;  /* 0x0000000a06007c0c */ /* 0x000fe2000cf41270 */
[C---:B------:R-:W-:Y:S01]  /*25300*/  VIADD R237, R4.reuse, 0x5d ;  /* 0x0000005d04ed7836 */ /* 0x040fe20000000000 */
[----:B------:R-:W-:Y:S01]  /*25310*/  @P4 LOP3.LUT R7, R7, 0x200000, RZ, 0xfc, !PT ;  /* 0x0020000007074812 */ /* 0x000fe200078efcff */
[----:B------:R-:W-:Y:S01]  /*25320*/  VIADD R238, R4, 0x5e ;  /* 0x0000005e04ee7836 */ /* 0x000fe20000000000 */
[----:B------:R-:W-:Y:S01]  /*25330*/  LOP3.LUT P4, RZ, R0, 0x100, RZ, 0xc0, !PT ;  /* 0x0000010000ff7812 */ /* 0x000fe2000788c0ff */
[C---:B------:R-:W-:Y:S01]  /*25340*/  VIADD R239, R4.reuse, 0x5f ;  /* 0x0000005f04ef7836 */ /* 0x040fe20000000000 */
[----:B------:R-:W-:Y:S01]  /*25350*/  ISETP.LT.AND P1, PT, R5, UR8, !P1 ;  /* 0x0000000805007c0c */ /* 0x000fe2000cf21270 */
[C---:B------:R-:W-:Y:S01]  /*25360*/  VIADD R240, R4.reuse, 0x60 ;  /* 0x0000006004f07836 */ /* 0x040fe20000000000 */
[----:B------:R-:W-:Y:S01]  /*25370*/  LOP3.LUT R3, R3, 0xfffffeff, RZ, 0xc0, !PT ;  /* 0xfffffeff03037812 */ /* 0x000fe200078ec0ff */
[C---:B------:R-:W-:Y:S01]  /*25380*/  VIADD R241, R4.reuse, 0x61 ;  /* 0x0000006104f17836 */ /* 0x040fe20000000000 */
[----:B------:R-:W-:Y:S01]  /*25390*/  LOP3.LUT R7, R7, 0xffbfffff, RZ, 0xc0, !PT ;  /* 0xffbfffff07077812 */ /* 0x000fe200078ec0ff */
[----:B------:R-:W-:Y:S01]  /*253a0*/  VIADD R242, R4, 0x62 ;  /* 0x0000006204f27836 */ /* 0x000fe20000000000 */
[----:B------:R-:W-:Y:S01]  /*253b0*/  LOP3.LUT P0, RZ, R0, 0x2, RZ, 0xc0, !PT ;  /* 0x0000000200ff7812 */ /* 0x000fe2000780c0ff */
[----:B------:R-:W-:Y:S01]  /*253c0*/  IMAD.MOV.U32 R169, RZ, RZ, R163 ;  /* 0x000000ffffa97224 */ /* 0x000fe200078e00a3 */
[----:B------:R-:W-:Y:S01]  /*253d0*/  @P2 LOP3.LUT R3, R3, 0x100, RZ, 0xfc, !PT ;  /* 0x0000010003032812 */ /* 0x000fe200078efcff */
[----:B------:R-:W-:Y:S01]  /*253e0*/  ULDC UR8, c[0x0][0x22c] ;  /* 0x00008b0000087ab9 */ /* 0x000fe20000000800 */
[----:B------:R-:W-:Y:S01]  /*253f0*/  ULDC UR10, c[0x0][0x22c] ;  /* 0x00008b00000a7ab9 */ /* 0x000fe20000000800 */
[----:B------:R-:W-:Y:S01]  /*25400*/  @P4 LOP3.LUT R7, R7, 0x400000, RZ, 0xfc, !PT ;  /* 0x0040000007074812 */ /* 0x000fe200078efcff */
[C---:B------:R-:W-:Y:S01]  /*25410*/  VIADD R243, R4.reuse, 0x63 ;  /* 0x0000006304f37836 */ /* 0x040fe20000000000 */
[----:B------:R-:W-:Y:S01]  /*25420*/  LOP3.LUT R3, R3, 0xffffffdf, RZ, 0xc0, !PT ;  /* 0xffffffdf03037812 */ /* 0x000fe200078ec0ff */
[----:B------:R-:W-:Y:S01]  /*25430*/  VIADD R244, R4, 0x64 ;  /* 0x0000006404f47836 */ /* 0x000fe20000000000 */
[----:B------:R-:W-:Y:S01]  /*25440*/  LOP3.LUT P4, RZ, R0, 0x1, RZ, 0xc0, !PT ;  /* 0x0000000100ff7812 */ /* 0x000fe2000788c0ff */
[----:B------:R-:W-:Y:S01]  /*25450*/  VIADD R245, R4, 0x65 ;  /* 0x0000006504f57836 */ /* 0x000fe20000000000 */
[----:B------:R-:W-:Y:S01]  /*25460*/  @P1 LOP3.LUT R3, R3, 0x20, RZ, 0xfc, !PT ;  /* 0x0000002003031812 */ /* 0x000fe200078efcff */
[----:B------:R-:W-:Y:S01]  /*25470*/  ULDC UR42, c[0x0][0x22c] ;  /* 0x00008b00002a7ab9 */ /* 0x000fe20000000800 */
[----:B------:R-:W-:Y:S01]  /*25480*/  ISETP.LT.AND P1, PT, R6, UR16, !P4 ;  /* 0x0000001006007c0c */ /* 0x000fe2000e721270 */
[----:B------:R-:W-:Y:S01]  /*25490*/  IMAD.MOV.U32 R163, RZ, RZ, R67 ;  /* 0x000000ffffa37224 */ /* 0x000fe200078e0043 */
[----:B------:R-:W-:-:S02]  /*254a0*/  ISETP.LT.AND P4, PT, R5, UR14, !P4 ;  /* 0x0000000e05007c0c */ /* 0x000fc4000e781270 */
[----:B------:R-:W-:Y:S02]  /*254b0*/  LOP3.LUT R3, R3, 0xffffffbf, RZ, 0xc0, !PT ;  /* 0xffffffbf03037812 */ /* 0x000fe400078ec0ff */
[----:B------:R-:W-:Y:S02]  /*254c0*/  LOP3.LUT R7, R7, 0xffefffff, RZ, 0xc0, !PT ;  /* 0xffefffff07077812 */ /* 0x000fe400078ec0ff */
[----:B------:R-:W-:Y:S01]  /*254d0*/  LOP3.LUT P2, RZ, R0, 0x10, RZ, 0xc0, !PT ;  /* 0x0000001000ff7812 */ /* 0x000fe2000784c0ff */
[----:B------:R-:W-:Y:S01]  /*254e0*/  IMAD.MOV.U32 R67, RZ, RZ, R64 ;  /* 0x000000ffff437224 */ /* 0x000fe200078e0040 */
[----:B------:R-:W-:Y:S01]  /*254f0*/  ULDC UR16, c[0x0][0x22c] ;  /* 0x00008b0000107ab9 */ /* 0x000fe20000000800 */
[----:B------:R-:W-:Y:S02]  /*25500*/  ULDC UR14, c[0x0][0x22c] ;  /* 0x00008b00000e7ab9 */ /* 0x000fe40000000800 */
[----:B------:R-:W-:-:S04]  /*25510*/  @P1 LOP3.LUT R3, R3, 0x40, RZ, 0xfc, !PT ;  /* 0x0000004003031812 */ /* 0x000fc800078efcff */
[----:B------:R-:W-:-:S04]  /*25520*/  LOP3.LUT R3, R3, 0xfffffff7, RZ, 0xc0, !PT ;  /* 0xfffffff703037812 */ /* 0x000fc800078ec0ff */
[----:B------:R-:W-:Y:S02]  /*25530*/  @P4 LOP3.LUT R3, R3, 0x8, RZ, 0xfc, !PT ;  /* 0x0000000803034812 */ /* 0x000fe400078efcff */
[----:B------:R-:W-:Y:S01]  /*25540*/  ISETP.LT.AND P4, PT, R6, UR46, !P0 ;  /* 0x0000002e06007c0c */ /* 0x000fe2000c781270 */
[C---:B------:R-:W-:Y:S01]  /*25550*/  VIADD R246, R4.reuse, 0x66 ;  /* 0x0000006604f67836 */ /* 0x040fe20000000000 */
[----:B------:R-:W-:Y:S01]  /*25560*/  ISETP.LT.AND P0, PT, R5, UR48, !P0 ;  /* 0x0000003005007c0c */ /* 0x000fe2000c701270 */
[----:B------:R-:W-:Y:S01]  /*25570*/  ULDC UR48, c[0x0][0x22c] ;  /* 0x00008b0000307ab9 */ /* 0x000fe20000000800 */
[----:B------:R-:W-:Y:S01]  /*25580*/  LOP3.LUT R3, R3, 0xffffffef, RZ, 0xc0, !PT ;  /* 0xffffffef03037812 */ /* 0x000fe200078ec0ff */
[----:B------:R-:W-:Y:S01]  /*25590*/  VIADD R14, R4, 0x67 ;  /* 0x00000067040e7836 */ /* 0x000fe20000000000 */
[----:B------:R-:W-:Y:S01]  /*255a0*/  @P3 LOP3.LUT R7, R7, 0x100000, RZ, 0xfc, !PT ;  /* 0x0010000007073812 */ /* 0x000fe200078efcff */
[----:B------:R-:W-:-:S06]  /*255b0*/  ULDC UR46, c[0x0][0x22c] ;  /* 0x00008b00002e7ab9 */ /* 0x000fcc0000000800 */
[----:B------:R-:W-:Y:S02]  /*255c0*/  @P4 LOP3.LUT R3, R3, 0x10, RZ, 0xfc, !PT ;  /* 0x0000001003034812 */ /* 0x000fe400078efcff */
[----:B------:R-:W-:Y:S02]  /*255d0*/  LOP3.LUT P4, RZ, R7, 0x400000, RZ, 0xc0, !PT ;  /* 0x0040000007ff7812 */ /* 0x000fe4000788c0ff */
[----:B------:R-:W-:-:S04]  /*255e0*/  LOP3.LUT R3, R3, 0xfffffffd, RZ, 0xc0, !PT ;  /* 0xfffffffd03037812 */ /* 0x000fc800078ec0ff */
[----:B------:R-:W-:Y:S02]  /*255f0*/  @P0 LOP3.LUT R3, R3, 0x2, RZ, 0xfc, !PT ;  /* 0x0000000203030812 */ /* 0x000fe400078efcff */
[----:B------:R-:W-:Y:S01]  /*25600*/  ISETP.LT.AND P0, PT, R6, UR50, !P4 ;  /* 0x0000003206007c0c */ /* 0x000fe2000e701270 */
[----:B------:R-:W-:Y:S01]  /*25610*/  ULDC UR50, c[0x0][0x22c] ;  /* 0x00008b0000327ab9 */ /* 0x000fe20000000800 */
[----:B------:R-:W-:Y:S02]  /*25620*/  ISETP.LT.AND P4, PT, R5, UR24, !P4 ;  /* 0x0000001805007c0c */ /* 0x000fe4000e781270 */
[----:B------:R-:W-:Y:S02]  /*25630*/  LOP3.LUT R3, R3, 0xfffffffb, RZ, 0xc0, !PT ;  /* 0xfffffffb03037812 */ /* 0x000fe400078ec0ff */
[----:B------:R-:W-:-:S07]  /*25640*/  LOP3.LUT P3, RZ, R0, 0x80, RZ, 0xc0, !PT ;  /* 0x0000008000ff7812 */ /* 0x000fce000786c0ff */
[----:B------:R-:W-:-:S04]  /*25650*/  @P0 LOP3.LUT R3, R3, 0x4, RZ, 0xfc, !PT ;  /* 0x0000000403030812 */ /* 0x000fc800078efcff */
[----:B------:R-:W-:-:S04]  /*25660*/  LOP3.LUT R3, R3, 0xfffffffe, RZ, 0xc0, !PT ;  /* 0xfffffffe03037812 */ /* 0x000fc800078ec0ff */
[----:B------:R-:W-:Y:S02]  /*25670*/  @P4 LOP3.LUT R3, R3, 0x1, RZ, 0xfc, !PT ;  /* 0x0000000103034812 */ /* 0x000fe400078efcff */
[----:B------:R-:W-:Y:S01]  /*25680*/  ISETP.LT.AND P4, PT, R6, UR7, !P3 ;  /* 0x0000000706007c0c */ /* 0x000fe2000df81270 */
[----:B------:R-:W-:Y:S01]  /*25690*/  ULDC UR7, c[0x0][0x22c] ;  /* 0x00008b0000077ab9 */ /* 0x000fe20000000800 */
[----:B------:R-:W-:Y:S01]  /*256a0*/  ISETP.LT.AND P3, PT, R5, UR6, !P3 ;  /* 0x0000000605007c0c */ /* 0x000fe2000df61270 */
[----:B------:R-:W-:-:S10]  /*256b0*/  ULDC UR6, c[0x0][0x22c] ;  /* 0x00008b0000067ab9 */ /* 0x000fd40000000800 */
[----:B------:R-:W-:Y:S02]  /*256c0*/  @P4 LOP3.LUT R17, R17, 0x80000000, RZ, 0xfc, !PT ;  /* 0x8000000011114812 */ /* 0x000fe400078efcff */
[----:B------:R-:W-:Y:S02]  /*256d0*/  LOP3.LUT P4, RZ, R7, 0x200000, RZ, 0xc0, !PT ;  /* 0x0020000007ff7812 */ /* 0x000fe4000788c0ff */
[----:B------:R-:W-:-:S04]  /*256e0*/  LOP3.LUT R17, R17, 0xbfffffff, RZ, 0xc0, !PT ;  /* 0xbfffffff11117812 */ /* 0x000fc800078ec0ff */
[----:B------:R-:W-:Y:S02]  /*256f0*/  @P3 LOP3.LUT R17, R17, 0x40000000, RZ, 0xfc, !PT ;  /* 0x4000000011113812 */ /* 0x000fe400078efcff */
[----:B------:R-:W-:Y:S01]  /*25700*/  ISETP.LT.AND P3, PT, R6, UR60, !P4 ;  /* 0x0000003c06007c0c */ /* 0x000fe2000e761270 */
[----:B------:R-:W-:Y:S01]  /*25710*/  ULDC UR60, c[0x0][0x22c] ;  /* 0x00008b00003c7ab9 */ /* 0x000fe20000000800 */
[----:B------:R-:W-:Y:S01]  /*25720*/  ISETP.LT.AND P4, PT, R5, UR25, !P4 ;  /* 0x0000001905007c0c */ /* 0x000fe2000e781270 */
[----:B------:R-:W-:Y:S01]  /*25730*/  ULDC.64 UR24, c[0x0][0x228] ;  /* 0x00008a0000187ab9 */ /* 0x000fe20000000a00 */
[----:B------:R-:W-:-:S09]  /*25740*/  LOP3.LUT R17, R17, 0xdfffffff, RZ, 0xc0, !PT ;  /* 0xdfffffff11117812 */ /* 0x000fd200078ec0ff */
[----:B------:R-:W-:Y:S02]  /*25750*/  @P3 LOP3.LUT R17, R17, 0x20000000, RZ, 0xfc, !PT ;  /* 0x2000000011113812 */ /* 0x000fe400078efcff */
[----:B------:R-:W-:Y:S02]  /*25760*/  LOP3.LUT P3, RZ, R7, 0x100000, RZ, 0xc0, !PT ;  /* 0x0010000007ff7812 */ /* 0x000fe4000786c0ff */
[----:B------:R-:W-:-:S04]  /*25770*/  LOP3.LUT R17, R17, 0xefffffff, RZ, 0xc0, !PT ;  /* 0xefffffff11117812 */ /* 0x000fc800078ec0ff */
[----:B------:R-:W-:Y:S02]  /*25780*/  @P4 LOP3.LUT R17, R17, 0x10000000, RZ, 0xfc, !PT ;  /* 0x1000000011114812 */ /* 0x000fe400078efcff */
[----:B------:R-:W-:Y:S01]  /*25790*/  ISETP.LT.AND P4, PT, R6, UR26, !P3 ;  /* 0x0000001a06007c0c */ /* 0x000fe2000df81270 */
[----:B------:R-:W-:Y:S01]  /*257a0*/  ULDC UR26, c[0x0][0x228] ;  /* 0x00008a00001a7ab9 */ /* 0x000fe20000000800 */
[----:B------:R-:W-:Y:S01]  /*257b0*/  ISETP.LT.AND P3, PT, R5, UR18, !P3 ;  /* 0x0000001205007c0c */ /* 0x000fe2000df61270 */
[----:B------:R-:W-:Y:S01]  /*257c0*/  ULDC UR18, c[0x0][0x22c] ;  /* 0x00008b0000127ab9 */ /* 0x000fe20000000800 */
[----:B------:R-:W-:-:S09]  /*257d0*/  LOP3.LUT R17, R17, 0xf7ffffff, RZ, 0xc0, !PT ;  /* 0xf7ffffff11117812 */ /* 0x000fd200078ec0ff */
[----:B------:R-:W-:-:S04]  /*257e0*/  @P4 LOP3.LUT R17, R17, 0x8000000, RZ, 0xfc, !PT ;  /* 0x0800000011114812 */ /* 0x000fc800078efcff */
[----:B------:R-:W-:-:S04]  /*257f0*/  LOP3.LUT R17, R17, 0xfbffffff, RZ, 0xc0, !PT ;  /* 0xfbffffff11117812 */ /* 0x000fc800078ec0ff */
[----:B------:R-:W-:Y:S02]  /*25800*/  @P3 LOP3.LUT R17, R17, 0x4000000, RZ, 0xfc, !PT ;  /* 0x0400000011113812 */ /* 0x000fe400078efcff */
[----:B------:R-:W-:Y:S01]  /*25810*/  ISETP.LT.AND P3, PT, R6, UR12, !P2 ;  /* 0x0000000c06007c0c */ /* 0x000fe2000d761270 */
[----:B------:R-:W-:Y:S01]  /*25820*/  ULDC UR12, c[0x0][0x22c] ;  /* 0x00008b00000c7ab9 */ /* 0x000fe20000000800 */
[----:B------:R-:W-:Y:S01]  /*25830*/  ISETP.LT.AND P2, PT, R5, UR26, !P2 ;  /* 0x0000001a05007c0c */ /* 0x000fe2000d741270 */
[----:B------:R-:W-:Y:S01]  /*25840*/  ULDC UR26, c[0x0][0x22c] ;  /* 0x00008b00001a7ab9 */ /* 0x000fe20000000800 */
        /* <DEDUP_REMOVED lines=20> */
[----:B------:R-:W-:Y:S02]  /*25990*/  @P1 LOP3.LUT R17, R17, 0x200000, RZ, 0xfc, !PT ;  /* 0x0020000011111812 */ /* 0x000fe400078efcff */
[----:B------:R-:W-:Y:S01]  /*259a0*/  ISETP.LT.AND P1, PT, R5, UR24, !P4 ;  /* 0x0000001805007c0c */ /* 0x000fe2000e721270 */
[----:B------:R-:W-:Y:S01]  /*259b0*/  ULDC UR24, c[0x0][0x228] ;  /* 0x00008a0000187ab9 */ /* 0x000fe20000000800 */
[----:B------:R-:W-:-:S04]  /*259c0*/  LOP3.LUT R17, R17, 0xffefffff, RZ, 0xc0, !PT ;  /* 0xffefffff11117812 */ /* 0x000fc800078ec0ff */
        /* <DEDUP_REMOVED lines=11> */
[----:B------:R-:W-:Y:S02]  /*25a80*/  LOP3.LUT R17, R17, 0xfffbffff, RZ, 0xc0, !PT ;  /* 0xfffbffff11117812 */ /* 0x000fe400078ec0ff */
[----:B------:R-:W-:Y:S02]  /*25a90*/  LOP3.LUT P3, RZ, R7, 0x40000, RZ, 0xc0, !PT ;  /* 0x0004000007ff7812 */ /* 0x000fe4000786c0ff */
        /* <DEDUP_REMOVED lines=25> */
[----:B------:R-:W-:-:S04]  /*25c30*/  @P1 LOP3.LUT R17, R17, 0x1000, RZ, 0xfc, !PT ;  /* 0x0000100011111812 */ /* 0x000fc800078efcff */
[----:B------:R-:W-:-:S04]  /*25c40*/  LOP3.LUT R17, R17, 0xfffffdff, RZ, 0xc0, !PT ;  /* 0xfffffdff11117812 */ /* 0x000fc800078ec0ff */
[----:B------:R-:W-:Y:S02]  /*25c50*/  @P0 LOP3.LUT R17, R17, 0x200, RZ, 0xfc, !PT ;  /* 0x0000020011110812 */ /* 0x000fe400078efcff */
[----:B------:R-:W-:Y:S01]  /*25c60*/  ISETP.GE.AND P0, PT, R175, UR24, PT ;  /* 0x00000018af007c0c */ /* 0x000fe2000bf06270 */
[----:B------:R-:W-:-:S03]  /*25c70*/  ULDC UR24, c[0x0][0x22c] ;  /* 0x00008b0000187ab9 */ /* 0x000fc60000000800 */
        /* <DEDUP_REMOVED lines=8> */
[----:B------:R-:W-:Y:S01]  /*25d00*/  ISETP.GE.AND P0, PT, R173, UR47, PT ;  /* 0x0000002fad007c0c */ /* 0x000fe2000bf06270 */
[----:B------:R-:W-:Y:S01]  /*25d10*/  VIADD R247, R4, 0x68 ;  /* 0x0000006804f77836 */ /* 0x000fe20000000000 */
[----:B------:R-:W-:Y:S01]  /*25d20*/  LOP3.LUT R17, R17, 0xffffff7f, RZ, 0xc0, !PT ;  /* 0xffffff7f11117812 */ /* 0x000fe200078ec0ff */
[----:B------:R-:W-:Y:S01]  /*25d30*/  ULDC UR47, c[0x0][0x22c] ;  /* 0x00008b00002f7ab9 */ /* 0x000fe20000000800 */
[----:B------:R-:W-:Y:S01]  /*25d40*/  ISETP.LT.AND P1, PT, R5, UR32, !P0 ;  /* 0x0000002005007c0c */ /* 0x000fe2000c721270 */
[----:B------:R-:W-:Y:S01]  /*25d50*/  ULDC UR32, c[0x0][0x22c] ;  /* 0x00008b0000207ab9 */ /* 0x000fe20000000800 */
[----:B------:R-:W-:Y:S01]  /*25d60*/  ISETP.LT.AND P0, PT, R6, UR34, !P0 ;  /* 0x0000002206007c0c */ /* 0x000fe2000c701270 */
[----:B------:R-:W-:-:S10]  /*25d70*/  ULDC UR34, c[0x0][0x228] ;  /* 0x00008a0000227ab9 */ /* 0x000fd40000000800 */
        /* <DEDUP_REMOVED lines=63> */
[----:B------:R-:W-:Y:S01]  /*26170*/  ULDC UR15, c[0x0][0x22c] ;  /* 0x00008b00000f7ab9 */ /* 0x000fe20000000800 */
[----:B------:R-:W-:Y:S01]  /*26180*/  LOP3.LUT R18, R18, 0xfbffffff, RZ, 0xc0, !PT ;  /* 0xfbffffff12127812 */ /* 0x000fe200078ec0ff */
[----:B------:R-:W2:Y:S01]  /*26190*/  LDL.LU R36, [R1+0x156c] ;  /* 0x00156c0001247983 */ /* 0x000ea20000300800 */
        /* <DEDUP_REMOVED lines=21> */
[----:B------:R-:W3:Y:S01]  /*262f0*/  LDL.LU R38, [R1+0x1564] ;  /* 0x0015640001267983 */ /* 0x000ee20000300800 */
        /* <DEDUP_REMOVED lines=21> */
[----:B------:R-:W4:Y:S01]  /*26450*/  LDL.LU R40, [R1+0x155c] ;  /* 0x00155c0001287983 */ /* 0x000f220000300800 */
[----:B------:R-:W-:Y:S01]  /*26460*/  ISETP.LT.AND P1, PT, R6, UR36, !P0 ;  /* 0x0000002406007c0c */ /* 0x000fe2000c721270 */
[----:B------:R-:W-:Y:S01]  /*26470*/  ULDC UR36, c[0x0][0x228] ;  /* 0x00008a0000247ab9 */ /* 0x000fe20000000800 */
[----:B------:R-:W-:Y:S01]  /*26480*/  ISETP.LT.AND P0, PT, R5, UR38, !P0 ;  /* 0x0000002605007c0c */ /* 0x000fe2000c701270 */
[----:B------:R-:W-:Y:S01]  /*26490*/  VIADD R248, R4, 0x69 ;  /* 0x0000006904f87836 */ /* 0x000fe20000000000 */
[----:B------:R-:W-:-:S09]  /*264a0*/  ULDC UR38, c[0x0][0x22c] ;  /* 0x00008b0000267ab9 */ /* 0x000fd20000000800 */
        /* <DEDUP_REMOVED lines=60> */
[----:B------:R-:W-:Y:S01]  /*26870*/  VIADD R250, R4, 0x6b ;  /* 0x0000006b04fa7836 */ /* 0x000fe20000000000 */
[----:B------:R-:W-:Y:S01]  /*26880*/  LOP3.LUT R18, R18, 0xffffffdf, RZ, 0xc0, !PT ;  /* 0xffffffdf12127812 */ /* 0x000fe200078ec0ff */
[----:B------:R-:W4:Y:S01]  /*26890*/  LDL.LU R46, [R1+0x1544] ;  /* 0x00154400012e7983 */ /* 0x000f220000300800 */
[----:B------:R-:W-:Y:S01]  /*268a0*/  ISETP.LT.AND P1, PT, R6, UR9, !P0 ;  /* 0x0000000906007c0c */ /* 0x000fe2000c721270 */
[----:B------:R-:W-:Y:S01]  /*268b0*/  ULDC UR9, c[0x0][0x228] ;  /* 0x00008a0000097ab9 */ /* 0x000fe20000000800 */
[----:B------:R-:W-:Y:S01]  /*268c0*/  ISETP.LT.AND P0, PT, R5, UR11, !P0 ;  /* 0x0000000b05007c0c */ /* 0x000fe2000c701270 */
[----:B------:R-:W-:Y:S01]  /*268d0*/  ULDC UR11, c[0x0][0x228] ;  /* 0x00008a00000b7ab9 */ /* 0x000fe20000000800 */
[----:B------:R-:W-:Y:S01]  /*268e0*/  VIADD R251, R4, 0x6c ;  /* 0x0000006c04fb7836 */ /* 0x000fe20000000000 */
[----:B------:R-:W-:-:S08]  /*268f0*/  ULDC UR17, c[0x0][0x22c] ;  /* 0x00008b0000117ab9 */ /* 0x000fd00000000800 */
        /* <DEDUP_REMOVED lines=16> */
[----:B------:R-:W2:Y:S02]  /*26a00*/  LDL.LU R19, [R1+0x153c] ;  /* 0x00153c0001137983 */ /* 0x000ea40000300800 */
        /* <DEDUP_REMOVED lines=10> */
[----:B------:R-:W3:Y:S02]  /*26ab0*/  LDL.LU R202, [R1+0x1538] ;  /* 0x0015380001ca7983 */ /* 0x000ee40000300800 */
[----:B------:R-:W-:Y:S01]  /*26ac0*/  ISETP.LT.AND P1, PT, R5, UR9, !P0 ;  /* 0x0000000905007c0c */ /* 0x000fe2000c721270 */
[----:B------:R-:W-:Y:S01]  /*26ad0*/  ULDC UR9, c[0x0][0x228] ;  /* 0x00008a0000097ab9 */ /* 0x000fe20000000800 */
[----:B------:R-:W-:Y:S01]  /*26ae0*/  ISETP.LT.AND P0, PT, R6, UR11, !P0 ;  /* 0x0000000b06007c0c */ /* 0x000fe2000c701270 */
[----:B------:R-:W-:Y:S01]  /*26af0*/  ULDC UR11, c[0x0][0x228] ;  /* 0x00008a00000b7ab9 */ /* 0x000fe20000000800 */
[----:B--2---:R-:W-:-:S09]  /*26b00*/  LOP3.LUT R19, R19, 0x7fffffff, RZ, 0xc0, !PT ;  /* 0x7fffffff13137812 */ /* 0x004fd200078ec0ff */
        /* <DEDUP_REMOVED lines=28> */
[----:B------:R-:W2:Y:S01]  /*26cd0*/  LDL.LU R205, [R1+0x152c] ;  /* 0x00152c0001cd7983 */ /* 0x000ea20000300800 */
        /* <DEDUP_REMOVED lines=135> */
[----:B------:R-:W4:Y:S01]  /*27550*/  LDL.LU R190, [R1+0x14fc] ;  /* 0x0014fc0001be7983 */ /* 0x000f220000300800 */
        /* <DEDUP_REMOVED lines=16> */
[----:B----4-:R-:W-:-:S09]  /*27660*/  LOP3.LUT R190, R190, 0x7fffffff, RZ, 0xc0, !PT ;  /* 0x7fffffffbebe7812 */ /* 0x010fd200078ec0ff */
        /* <DEDUP_REMOVED lines=68> */
[----:B------:R-:W-:Y:S01]  /*27ab0*/  VIADD R186, R4, 0x78 ;  /* 0x0000007804ba7836 */ /* 0x000fe20000000000 */
[----:B------:R-:W-:Y:S01]  /*27ac0*/  ISETP.LT.AND P0, PT, R6, UR9, !P0 ;  /* 0x0000000906007c0c */ /* 0x000fe2000c701270 */
[----:B------:R-:W-:Y:S01]  /*27ad0*/  ULDC UR9, c[0x0][0x228] ;  /* 0x00008a0000097ab9 */ /* 0x000fe20000000800 */
[----:B------:R-:W-:-:S09]  /*27ae0*/  ULDC UR7, c[0x0][0x22c] ;  /* 0x00008b0000077ab9 */ /* 0x000fd20000000800 */
        /* <DEDUP_REMOVED lines=30> */
[----:B------:R-:W3:Y:S01]  /*27cd0*/  LDL.LU R226, [R1+0x14d4] ;  /* 0x0014d40001e27983 */ /* 0x000ee20000300800 */
        /* <DEDUP_REMOVED lines=70> */
[----:B------:R-:W3:Y:S01]  /*28140*/  LDL.LU R16, [R1+0x14bc] ;  /* 0x0014bc0001107983 */ /* 0x000ee20000300800 */
        /* <DEDUP_REMOVED lines=10> */
[C---:B------:R-:W-:Y:S01]  /*281f0*/  VIADD R166, R4.reuse, 0x82 ;  /* 0x0000008204a67836 */ /* 0x040fe20000000000 */
[----:B------:R-:W2:Y:S01]  /*28200*/  LDL.LU R232, [R1+0x14b8] ;  /* 0x0014b80001e87983 */ /* 0x000ea20000300800 */
[----:B------:R-:W-:Y:S01]  /*28210*/  VIADD R164, R4, 0x83 ;  /* 0x0000008304a47836 */ /* 0x000fe20000000000 */
[----:B------:R-:W-:Y:S01]  /*28220*/  ISETP.LT.AND P1, PT, R5, UR59, !P0 ;  /* 0x0000003b05007c0c */ /* 0x000fe2000c721270 */
[----:B------:R-:W-:Y:S01]  /*28230*/  ULDC UR59, c[0x0][0x228] ;  /* 0x00008a00003b7ab9 */ /* 0x000fe20000000800 */
[----:B------:R-:W-:Y:S01]  /*28240*/  ISETP.LT.AND P0, PT, R6, UR60, !P0 ;  /* 0x0000003c06007c0c */ /* 0x000fe2000c701270 */
[----:B------:R-:W-:Y:S01]  /*28250*/  ULDC UR60, c[0x0][0x228] ;  /* 0x00008a00003c7ab9 */ /* 0x000fe20000000800 */
[----:B------:R-:W-:Y:S01]  /*28260*/  VIADD R68, R4, 0x84 ;  /* 0x0000008404447836 */ /* 0x000fe20000000000 */
[----:B------:R-:W-:Y:S01]  /*28270*/  ULDC UR61, c[0x0][0x22c] ;  /* 0x00008b00003d7ab9 */ /* 0x000fe20000000800 */
[----:B---3--:R-:W-:-:S07]  /*28280*/  LOP3.LUT R16, R16, 0x7fffffff, RZ, 0xc0, !PT ;  /* 0x7fffffff10107812 */ /* 0x008fce00078ec0ff */
        /* <DEDUP_REMOVED lines=183> */
[----:B------:R-:W4:Y:S01]  /*28e00*/  LDL.LU R14, [R1+0x147c] ;  /* 0x00147c00010e7983 */ /* 0x000f220000300800 */
[----:B------:R-:W-:Y:S01]  /*28e10*/  LOP3.LUT R16, R16, 0xfffffffd, RZ, 0xc0, !PT ;  /* 0xfffffffd10107812 */ /* 0x000fe200078ec0ff */
[----:B------:R-:W-:Y:S01]  /*28e20*/  VIADD R82, R4, 0x92 ;  /* 0x0000009204527836 */ /* 0x000fe20000000000 */
        /* <DEDUP_REMOVED lines=10> */
[C---:B------:R-:W-:Y:S01]  /*28ed0*/  VIADD R84, R4.reuse, 0x94 ;  /* 0x0000009404547836 */ /* 0x040fe20000000000 */
[----:B------:R-:W3:Y:S01]  /*28ee0*/  LDL.LU R247, [R1+0x1478] ;  /* 0x0014780001f77983 */ /* 0x000ee20000300800 */
[----:B------:R-:W-:Y:S01]  /*28ef0*/  VIADD R85, R4, 0x95 ;  /* 0x0000009504557836 */ /* 0x000fe20000000000 */
[----:B------:R-:W-:Y:S01]  /*28f00*/  ISETP.LT.AND P1, PT, R5, UR48, !P0 ;  /* 0x0000003005007c0c */ /* 0x000fe2000c721270 */
[----:B------:R-:W-:Y:S01]  /*28f10*/  ULDC UR48, c[0x0][0x228] ;  /* 0x00008a0000307ab9 */ /* 0x000fe20000000800 */
[----:B------:R-:W-:Y:S01]  /*28f20*/  ISETP.LT.AND P0, PT, R6, UR49, !P0 ;  /* 0x0000003106007c0c */ /* 0x000fe2000c701270 */
[----:B------:R-:W-:Y:S01]  /*28f30*/  ULDC UR49, c[0x0][0x228] ;  /* 0x00008a0000317ab9 */ /* 0x000fe20000000800 */
[----:B------:R-:W-:Y:S01]  /*28f40*/  VIADD R86, R4, 0x96 ;  /* 0x0000009604567836 */ /* 0x000fe20000000000 */
[----:B------:R-:W-:Y:S01]  /*28f50*/  ULDC UR47, c[0x0][0x22c] ;  /* 0x00008b00002f7ab9 */ /* 0x000fe20000000800 */
[----:B----4-:R-:W-:-:S07]  /*28f60*/  LOP3.LUT R14, R14, 0x7fffffff, RZ, 0xc0, !PT ;  /* 0x7fffffff0e0e7812 */ /* 0x010fce00078ec0ff */
        /* <DEDUP_REMOVED lines=166> */
[----:B------:R-:W2:Y:S01]  /*299d0*/  LDL.LU R15, [R1+0x143c] ;  /* 0x00143c00010f7983 */ /* 0x000ea20000300800 */
        /* <DEDUP_REMOVED lines=21> */
[----:B--2---:R-:W-:-:S07]  /*29b30*/  LOP3.LUT R15, R15, 0x7fffffff, RZ, 0xc0, !PT ;  /* 0x7fffffff0f0f7812 */ /* 0x004fce00078ec0ff */
        /* <DEDUP_REMOVED lines=34> */
[----:B------:R-:W-:Y:S01]  /*29d60*/  ULDC UR11, c[0x0][0x228] ;  /* 0x00008a00000b7ab9 */ /* 0x000fe20000000800 */
[----:B------:R-:W-:Y:S01]  /*29d70*/  ISETP.LT.AND P0, PT, R6, UR12, !P0 ;  /* 0x0000000c06007c0c */ /* 0x000fe2000c701270 */
[----:B------:R-:W-:Y:S01]  /*29d80*/  ULDC UR12, c[0x0][0x228] ;  /* 0x00008a00000c7ab9 */ /* 0x000fe20000000800 */
[C---:B------:R-:W-:Y:S01]  /*29d90*/  VIADD R106, R4.reuse, 0xaa ;  /* 0x000000aa046a7836 */ /* 0x040fe20000000000 */
[----:B------:R-:W4:Y:S01]  /*29da0*/  LDL.LU R12, [R1+0x142c] ;  /* 0x00142c00010c7983 */ /* 0x000f220000300800 */
[----:B------:R-:W-:Y:S01]  /*29db0*/  VIADD R107, R4, 0xab ;  /* 0x000000ab046b7836 */ /* 0x000fe20000000000 */
[----:B------:R-:W-:-:S06]  /*29dc0*/  ULDC UR10, c[0x0][0x22c] ;  /* 0x00008b00000a7ab9 */ /* 0x000fcc0000000800 */
[----:B------:R-:W-:-:S04]  /*29dd0*/  @P1 LOP3.LUT R15, R15, 0x2000000, RZ, 0xfc, !PT ;  /* 0x020000000f0f1812 */ /* 0x000fc800078efcff */
[----:B------:R-:W-:-:S04]  /*29de0*/  LOP3.LUT R15, R15, 0xfeffffff, RZ, 0xc0, !PT ;  /* 0xfeffffff0f0f7812 */ /* 0x000fc800078ec0ff */
[----:B------:R-:W-:Y:S02]  /*29df0*/  @P0 LOP3.LUT R15, R15, 0x1000000, RZ, 0xfc, !PT ;  /* 0x010000000f0f0812 */ /* 0x000fe400078efcff */
[----:B------:R-:W-:Y:S01]  /*29e00*/  ISETP.GE.AND P0, PT, R13, UR40, PT ;  /* 0x000000280d007c0c */ /* 0x000fe2000bf06270 */
[----:B------:R-:W-:Y:S01]  /*29e10*/  ULDC UR40, c[0x0][0x22c] ;  /* 0x00008b0000287ab9 */ /* 0x000fe20000000800 */
[----:B------:R-:W-:Y:S01]  /*29e20*/  LOP3.LUT R15, R15, 0xff7fffff, RZ, 0xc0, !PT ;  /* 0xff7fffff0f0f7812 */ /* 0x000fe200078ec0ff */
[C---:B------:R-:W-:Y:S01]  /*29e30*/  VIADD R108, R4.reuse, 0xac ;  /* 0x000000ac046c7836 */ /* 0x040fe20000000000 */
[----:B------:R-:W-:Y:S01]  /*29e40*/  ISETP.LT.AND P1, PT, R5, UR11, !P0 ;  /* 0x0000000b05007c0c */ /* 0x000fe2000c721270 */
[----:B------:R-:W-:Y:S01]  /*29e50*/  VIADD R109, R4, 0xad ;  /* 0x000000ad046d7836 */ /* 0x000fe20000000000 */
[----:B------:R-:W-:Y:S01]  /*29e60*/  ISETP.LT.AND P0, PT, R6, UR12, !P0 ;  /* 0x0000000c06007c0c */ /* 0x000fe2000c701270 */
[----:B------:R-:W-:Y:S01]  /*29e70*/  ULDC UR12, c[0x0][0x228] ;  /* 0x00008a00000c7ab9 */ /* 0x000fe20000000800 */
[C---:B------:R-:W-:Y:S01]  /*29e80*/  VIADD R110, R4.reuse, 0xae ;  /* 0x000000ae046e7836 */ /* 0x040fe20000000000 */
[----:B------:R-:W3:Y:S01]  /*29e90*/  LDL.LU R13, [R1+0x1428] ;  /* 0x00142800010d7983 */ /* 0x000ee20000300800 */
[C---:B------:R-:W-:Y:S01]  /*29ea0*/  VIADD R111, R4.reuse, 0xaf ;  /* 0x000000af046f7836 */ /* 0x040fe20000000000 */
[----:B------:R-:W-:Y:S01]  /*29eb0*/  ULDC UR11, c[0x0][0x22c] ;  /* 0x00008b00000b7ab9 */ /* 0x000fe20000000800 */
[----:B------:R-:W-:-:S02]  /*29ec0*/  VIADD R112, R4, 0xb0 ;  /* 0x000000b004707836 */ /* 0x000fc40000000000 */
[C---:B------:R-:W-:Y:S02]  /*29ed0*/  VIADD R113, R4.reuse, 0xb1 ;  /* 0x000000b104717836 */ /* 0x040fe40000000000 */
[C---:B------:R-:W-:Y:S01]  /*29ee0*/  VIADD R114, R4.reuse, 0xb2 ;  /* 0x000000b204727836 */ /* 0x040fe20000000000 */
[----:B------:R-:W-:Y:S01]  /*29ef0*/  @P1 LOP3.LUT R15, R15, 0x800000, RZ, 0xfc, !PT ;  /* 0x008000000f0f1812 */ /* 0x000fe200078efcff */
[C---:B------:R-:W-:Y:S02]  /*29f00*/  VIADD R115, R4.reuse, 0xb3 ;  /* 0x000000b304737836 */ /* 0x040fe40000000000 */
[C---:B------:R-:W-:Y:S01]  /*29f10*/  VIADD R116, R4.reuse, 0xb4 ;  /* 0x000000b404747836 */ /* 0x040fe20000000000 */
[----:B------:R-:W-:Y:S01]  /*29f20*/  LOP3.LUT R15, R15, 0xffbfffff, RZ, 0xc0, !PT ;  /* 0xffbfffff0f0f7812 */ /* 0x000fe200078ec0ff */
[C---:B------:R-:W-:Y:S02]  /*29f30*/  VIADD R117, R4.reuse, 0xb5 ;  /* 0x000000b504757836 */ /* 0x040fe40000000000 */
[C---:B------:R-:W-:Y:S01]  /*29f40*/  VIADD R118, R4.reuse, 0xb6 ;  /* 0x000000b604767836 */ /* 0x040fe20000000000 */
[----:B------:R-:W-:Y:S01]  /*29f50*/  @P0 LOP3.LUT R15, R15, 0x400000, RZ, 0xfc, !PT ;  /* 0x004000000f0f0812 */ /* 0x000fe200078efcff */
[C---:B------:R-:W-:Y:S01]  /*29f60*/  VIADD R119, R4.reuse, 0xb7 ;  /* 0x000000b704777836 */ /* 0x040fe20000000000 */
[----:B------:R-:W-:Y:S01]  /*29f70*/  ISETP.GE.AND P0, PT, R191, UR40, PT ;  /* 0x00000028bf007c0c */ /* 0x000fe2000bf06270 */
[----:B------:R-:W-:Y:S01]  /*29f80*/  ULDC UR40, c[0x0][0x22c] ;  /* 0x00008b0000287ab9 */ /* 0x000fe20000000800 */
[----:B------:R-:W-:-:S02]  /*29f90*/  VIADD R120, R4, 0xb8 ;  /* 0x000000b804787836 */ /* 0x000fc40000000000 */
[C---:B------:R-:W-:Y:S01]  /*29fa0*/  VIADD R121, R4.reuse, 0xb9 ;  /* 0x000000b904797836 */ /* 0x040fe20000000000 */
[----:B------:R-:W-:Y:S01]  /*29fb0*/  ISETP.LT.AND P1, PT, R5, UR12, !P0 ;  /* 0x0000000c05007c0c */ /* 0x000fe2000c721270 */
[----:B------:R-:W-:Y:S01]  /*29fc0*/  VIADD R122, R4, 0xba ;  /* 0x000000ba047a7836 */ /* 0x000fe20000000000 */
[----:B------:R-:W-:Y:S01]  /*29fd0*/  ISETP.LT.AND P0, PT, R6, UR16, !P0 ;  /* 0x0000001006007c0c */ /* 0x000fe2000c701270 */
[----:B------:R-:W-:Y:S01]  /*29fe0*/  ULDC UR16, c[0x0][0x228] ;  /* 0x00008a0000107ab9 */ /* 0x000fe20000000800 */
[----:B------:R-:W-:Y:S01]  /*29ff0*/  LOP3.LUT R15, R15, 0xffdfffff, RZ, 0xc0, !PT ;  /* 0xffdfffff0f0f7812 */ /* 0x000fe200078ec0ff */
[C---:B------:R-:W-:Y:S01]  /*2a000*/  VIADD R123, R4.reuse, 0xbb ;  /* 0x000000bb047b7836 */ /* 0x040fe20000000000 */
[----:B------:R-:W-:Y:S01]  /*2a010*/  ULDC UR12, c[0x0][0x22c] ;  /* 0x00008b00000c7ab9 */ /* 0x000fe20000000800 */
[C---:B------:R-:W-:Y:S02]  /*2a020*/  VIADD R124, R4.reuse, 0xbc ;  /* 0x000000bc047c7836 */ /* 0x040fe40000000000 */
        /* <DEDUP_REMOVED lines=10> */
[----:B------:R-:W-:Y:S01]  /*2a0d0*/  VIADD R132, R4, 0xc4 ;  /* 0x000000c404847836 */ /* 0x000fe20000000000 */
        /* <DEDUP_REMOVED lines=9> */
[----:B------:R-:W-:Y:S01]  /*2a170*/  ULDC UR13, c[0x0][0x22c] ;  /* 0x00008b00000d7ab9 */ /* 0x000fe20000000800 */
[----:B------:R-:W-:-:S02]  /*2a180*/  VIADD R136, R4, 0xc8 ;  /* 0x000000c804887836 */ /* 0x000fc40000000000 */
[C---:B------:R-:W-:Y:S02]  /*2a190*/  VIADD R137, R4.reuse, 0xc9 ;  /* 0x000000c904897836 */ /* 0x040fe40000000000 */
[C---:B------:R-:W-:Y:S02]  /*2a1a0*/  VIADD R138, R4.reuse, 0xca ;  /* 0x000000ca048a7836 */ /* 0x040fe40000000000 */
[C---:B------:R-:W-:Y:S01]  /*2a1b0*/  VIADD R139, R4.reuse, 0xcb ;  /* 0x000000cb048b7836 */ /* 0x040fe20000000000 */
[----:B------:R-:W-:Y:S01]  /*2a1c0*/  @P1 LOP3.LUT R15, R15, 0x80000, RZ, 0xfc, !PT ;  /* 0x000800000f0f1812 */ /* 0x000fe200078efcff */
[C---:B------:R-:W-:Y:S02]  /*2a1d0*/  VIADD R140, R4.reuse, 0xcc ;  /* 0x000000cc048c7836 */ /* 0x040fe40000000000 */
[C---:B------:R-:W-:Y:S01]  /*2a1e0*/  VIADD R141, R4.reuse, 0xcd ;  /* 0x000000cd048d7836 */ /* 0x040fe20000000000 */
[----:B------:R-:W-:Y:S01]  /*2a1f0*/  LOP3.LUT R15, R15, 0xfffbffff, RZ, 0xc0, !PT ;  /* 0xfffbffff0f0f7812 */ /* 0x000fe200078ec0ff */
[----:B------:R-:W-:-:S02]  /*2a200*/  VIADD R142, R4, 0xce ;  /* 0x000000ce048e7836 */ /* 0x000fc40000000000 */
        /* <DEDUP_REMOVED lines=48> */
[----:B------:R-:W-:Y:S01]  /*2a510*/  ULDC UR5, c[0x0][0x228] ;  /* 0x00008a0000057ab9 */ /* 0x000fe20000000800 */
[C---:B------:R-:W-:Y:S02]  /*2a520*/  VIADD R55, R4.reuse, 0xe9 ;  /* 0x000000e904377836 */ /* 0x040fe40000000000 */
        /* <DEDUP_REMOVED lines=16> */
[----:B------:R-:W-:Y:S01]  /*2a630*/  VIADD R65, R4, 0xff ;  /* 0x000000ff04417836 */ /* 0x000fe20000000000 */
[----:B------:R-:W-:Y:S01]  /*2a640*/  LOP3.LUT R0, R0, 0xbfffffff, RZ, 0xc0, !PT ;  /* 0xbfffffff00007812 */ /* 0x000fe200078ec0ff */
[----:B------:R-:W3:Y:S01]  /*2a650*/  LDL.LU R171, [R1+0x1044] ;  /* 0x0010440001ab7983 */ /* 0x000ee20000300800 */
[----:B------:R-:W-:-:S02]  /*2a660*/  @P0 LOP3.LUT R15, R15, 0x1000, RZ, 0xfc, !PT ;  /* 0x000010000f0f0812 */ /* 0x000fc400078efcff */
[----:B------:R-:W-:Y:S01]  /*2a670*/  ISETP.GE.AND P0, PT, R166, UR40, PT ;  /* 0x00000028a6007c0c */ /* 0x000fe2000bf06270 */
[----:B------:R-:W-:Y:S01]  /*2a680*/  ULDC UR40, c[0x0][0x22c] ;  /* 0x00008b0000287ab9 */ /* 0x000fe20000000800 */
[----:B------:R-:W-:Y:S01]  /*2a690*/  LOP3.LUT R4, R4, 0x7fffffff, RZ, 0xc0, !PT ;  /* 0x7fffffff04047812 */ /* 0x000fe200078ec0ff */
[----:B------:R-:W3:Y:S01]  /*2a6a0*/  LDL.LU R169, [R1+0x102c] ;  /* 0x00102c0001a97983 */ /* 0x000ee20000300800 */
[----:B------:R-:W-:Y:S01]  /*2a6b0*/  ISETP.LT.AND P1, PT, R5, UR5, !P0 ;  /* 0x0000000505007c0c */ /* 0x000fe2000c721270 */
[----:B------:R-:W-:Y:S01]  /*2a6c0*/  ULDC UR5, c[0x0][0x228] ;  /* 0x00008a0000057ab9 */ /* 0x000fe20000000800 */
[----:B------:R-:W-:Y:S01]  /*2a6d0*/  ISETP.LT.AND P0, PT, R6, UR17, !P0 ;  /* 0x0000001106007c0c */ /* 0x000fe2000c701270 */
[----:B------:R-:W-:Y:S01]  /*2a6e0*/  ULDC UR17, c[0x0][0x22c] ;  /* 0x00008b0000117ab9 */ /* 0x000fe20000000800 */
[----:B------:R-:W-:Y:S01]  /*2a6f0*/  LOP3.LUT R15, R15, 0xfffff7ff, RZ, 0xc0, !PT ;  /* 0xfffff7ff0f0f7812 */ /* 0x000fe200078ec0ff */
[----:B------:R-:W3:Y:S01]  /*2a700*/  LDL.LU R167, [R1+0x1028] ;  /* 0x0010280001a77983 */ /* 0x000ee20000300800 */
[----:B------:R-:W-:Y:S01]  /*2a710*/  ISETP.GE.AND P4, PT, R188, UR19, PT ;  /* 0x00000013bc007c0c */ /* 0x000fe2000bf86270 */
[----:B------:R-:W-:Y:S01]  /*2a720*/  ULDC UR19, c[0x0][0x22c] ;  /* 0x00008b0000137ab9 */ /* 0x000fe20000000800 */
[----:B------:R-:W-:Y:S01]  /*2a730*/  LOP3.LUT R7, R7, 0xfffeffff, RZ, 0xc0, !PT ;  /* 0xfffeffff07077812 */ /* 0x000fe200078ec0ff */
[----:B------:R-:W3:Y:S04]  /*2a740*/  LDL.LU R165, [R1+0x101c] ;  /* 0x00101c0001a57983 */ /* 0x000ee80000300800 */
[----:B------:R-:W-:Y:S01]  /*2a750*/  @P1 LOP3.LUT R15, R15, 0x800, RZ, 0xfc, !PT ;  /* 0x000008000f0f1812 */ /* 0x000fe200078efcff */
[----:B------:R-:W3:Y:S03]  /*2a760*/  LDL.LU R163, [R1+0x1014] ;  /* 0x0010140001a37983 */ /* 0x000ee60000300800 */
[----:B------:R-:W-:Y:S01]  /*2a770*/  LOP3.LUT R15, R15, 0xfffffbff, RZ, 0xc0, !PT ;  /* 0xfffffbff0f0f7812 */ /* 0x000fe200078ec0ff */
[----:B------:R-:W3:Y:S03]  /*2a780*/  LDL.LU R67, [R1+0x1010] ;  /* 0x0010100001437983 */ /* 0x000ee60000300800 */
[----:B------:R-:W-:Y:S01]  /*2a790*/  @P0 LOP3.LUT R15, R15, 0x400, RZ, 0xfc, !PT ;  /* 0x000004000f0f0812 */ /* 0x000fe200078efcff */
[----:B------:R-:W3:Y:S01]  /*2a7a0*/  LDL.LU R188, [R1+0x1424] ;  /* 0x0014240001bc7983 */ /* 0x000ee20000300800 */
        /* <DEDUP_REMOVED lines=335> */
[----:B---3--:R-:W-:Y:S02]  /*2bca0*/  LOP3.LUT R13, R13, 0xbfffffff, RZ, 0xc0, !PT ;  /* 0xbfffffff0d0d7812 */ /* 0x008fe400078ec0ff */
[----:B------:R-:W-:-:S09]  /*2bcb0*/  LOP3.LUT R12, R12, 0xfffffffe, RZ, 0xc0, !PT ;  /* 0xfffffffe0c0c7812 */ /* 0x000fd200078ec0ff */
[----:B------:R-:W-:Y:S02]  /*2bcc0*/  @P0 LOP3.LUT R13, R13, 0x40000000, RZ, 0xfc, !PT ;  /* 0x400000000d0d0812 */ /* 0x000fe400078efcff */
[----:B------:R-:W-:Y:S01]  /*2bcd0*/  ISETP.GE.AND P0, PT, R101, UR10, PT ;  /* 0x0000000a65007c0c */ /* 0x000fe2000bf06270 */
[----:B------:R-:W-:Y:S01]  /*2bce0*/  ULDC UR10, c[0x0][0x22c] ;  /* 0x00008b00000a7ab9 */ /* 0x000fe20000000800 */
        /* <DEDUP_REMOVED lines=85> */
[----:B------:R-:W-:-:S11]  /*2c240*/  LOP3.LUT R13, R13, 0xfffffffe, RZ, 0xc0, !PT ;  /* 0xfffffffe0d0d7812 */ /* 0x000fd600078ec0ff */
        /* <DEDUP_REMOVED lines=28> */
[----:B------:R-:W-:-:S04]  /*2c410*/  LOP3.LUT R0, R0, 0xfffbffff, RZ, 0xc0, !PT ;  /* 0xfffbffff00007812 */ /* 0x000fc800078ec0ff */
[----:B------:R-:W-:-:S05]  /*2c420*/  LOP3.LUT R0, R0, 0xffefffff, RZ, 0xc0, !PT ;  /* 0xffefffff00007812 */ /* 0x000fca00078ec0ff */
[----:B------:R-:W-:-:S04]  /*2c430*/  @P1 LOP3.LUT R0, R0, 0x100000, RZ, 0xfc, !PT ;  /* 0x0010000000001812 */ /* 0x000fc800078efcff */
        /* <DEDUP_REMOVED lines=29> */
[----:B------:R-:W-:Y:S02]  /*2c610*/  LOP3.LUT R0, R0, 0xfffffeff, RZ, 0xc0, !PT ;  /* 0xfffffeff00007812 */ /* 0x000fe400078ec0ff */
[----:B------:R-:W-:Y:S02]  /*2c620*/  @P4 LOP3.LUT R7, R7, 0x10000, RZ, 0xfc, !PT ;  /* 0x0001000007074812 */ /* 0x000fe400078efcff */
[----:B------:R-:W-:Y:S02]  /*2c630*/  @P0 LOP3.LUT R0, R0, 0x100, RZ, 0xfc, !PT ;  /* 0x0000010000000812 */ /* 0x000fe400078efcff */
[----:B------:R-:W-:Y:S01]  /*2c640*/  ISETP.GE.AND P0, PT, R116, UR34, PT ;  /* 0x0000002274007c0c */ /* 0x000fe2000bf06270 */
[----:B------:R-:W-:Y:S01]  /*2c650*/  ULDC UR34, c[0x0][0x22c] ;  /* 0x00008b0000227ab9 */ /* 0x000fe20000000800 */
[----:B------:R-:W-:Y:S02]  /*2c660*/  ISETP.GE.AND P4, PT, R194, UR31, PT ;  /* 0x0000001fc2007c0c */ /* 0x000fe4000bf86270 */
[----:B------:R-:W-:Y:S01]  /*2c670*/  ISETP.LT.AND P1, PT, R5, UR36, !P0 ;  /* 0x0000002405007c0c */ /* 0x000fe2000c721270 */
[----:B------:R-:W-:Y:S01]  /*2c680*/  ULDC UR36, c[0x0][0x228] ;  /* 0x00008a0000247ab9 */ /* 0x000fe20000000800 */
[----:B------:R-:W-:-:S02]  /*2c690*/  ISETP.GE.AND P6, PT, R196, UR35, PT ;  /* 0x00000023c4007c0c */ /* 0x000fc4000bfc6270 */
[----:B------:R-:W-:Y:S02]  /*2c6a0*/  LOP3.LUT R4, R4, 0xffefffff, RZ, 0xc0, !PT ;  /* 0xffefffff04047812 */ /* 0x000fe400078ec0ff */
[----:B------:R-:W-:Y:S01]  /*2c6b0*/  ISETP.LT.AND P0, PT, R6, UR38, !P0 ;  /* 0x0000002606007c0c */ /* 0x000fe2000c701270 */
[----:B------:R-:W-:Y:S01]  /*2c6c0*/  ULDC UR38, c[0x0][0x228] ;  /* 0x00008a0000267ab9 */ /* 0x000fe20000000800 */
[----:B------:R-:W-:-:S03]  /*2c6d0*/  LOP3.LUT R0, R0, 0xffffff7f, RZ, 0xc0, !PT ;  /* 0xffffff7f00007812 */ /* 0x000fc600078ec0ff */
[----:B------:R-:W-:Y:S02]  /*2c6e0*/  @P4 LOP3.LUT R4, R4, 0x100000, RZ, 0xfc, !PT ;  /* 0x0010000004044812 */ /* 0x000fe400078efcff */
[----:B------:R-:W-:Y:S02]  /*2c6f0*/  ISETP.GE.AND P4, PT, R197, UR37, PT ;  /* 0x00000025c5007c0c */ /* 0x000fe4000bf86270 */
[----:B------:R-:W-:Y:S02]  /*2c700*/  @P1 LOP3.LUT R0, R0, 0x80, RZ, 0xfc, !PT ;  /* 0x0000008000001812 */ /* 0x000fe400078efcff */
[----:B------:R-:W-:Y:S02]  /*2c710*/  LOP3.LUT R4, R4, 0xfffeffff, RZ, 0xc0, !PT ;  /* 0xfffeffff04047812 */ /* 0x000fe400078ec0ff */
[----:B------:R-:W-:Y:S02]  /*2c720*/  LOP3.LUT R0, R0, 0xffffffbf, RZ, 0xc0, !PT ;  /* 0xffffffbf00007812 */ /* 0x000fe400078ec0ff */
[----:B------:R-:W-:-:S02]  /*2c730*/  @P6 LOP3.LUT R4, R4, 0x10000, RZ, 0xfc, !PT ;  /* 0x0001000004046812 */ /* 0x000fc400078efcff */
[----:B------:R-:W-:Y:S02]  /*2c740*/  ISETP.GE.AND P5, PT, R198, UR39, PT ;  /* 0x00000027c6007c0c */ /* 0x000fe4000bfa6270 */
[----:B------:R-:W-:Y:S02]  /*2c750*/  @P0 LOP3.LUT R0, R0, 0x40, RZ, 0xfc, !PT ;  /* 0x0000004000000812 */ /* 0x000fe400078efcff */
[----:B------:R-:W-:Y:S02]  /*2c760*/  LOP3.LUT R4, R4, 0xfff7ffff, RZ, 0xc0, !PT ;  /* 0xfff7ffff04047812 */ /* 0x000fe400078ec0ff */
[----:B------:R-:W-:Y:S01]  /*2c770*/  ISETP.GE.AND P0, PT, R117, UR5, PT ;  /* 0x0000000575007c0c */ /* 0x000fe2000bf06270 */
[----:B------:R-:W-:Y:S01]  /*2c780*/  ULDC UR5, c[0x0][0x228] ;  /* 0x00008a0000057ab9 */ /* 0x000fe20000000800 */
[----:B------:R-:W-:Y:S02]  /*2c790*/  @P4 LOP3.LUT R4, R4, 0x80000, RZ, 0xfc, !PT ;  /* 0x0008000004044812 */ /* 0x000fe400078efcff */
[----:B------:R-:W-:Y:S01]  /*2c7a0*/  ISETP.LT.AND P1, PT, R5, UR36, !P0 ;  /* 0x0000002405007c0c */ /* 0x000fe2000c721270 */
[----:B------:R-:W-:Y:S01]  /*2c7b0*/  ULDC UR36, c[0x0][0x22c] ;  /* 0x00008b0000247ab9 */ /* 0x000fe20000000800 */
[----:B------:R-:W-:-:S02]  /*2c7c0*/  ISETP.GE.AND P4, PT, R199, UR41, PT ;  /* 0x00000029c7007c0c */ /* 0x000fc4000bf86270 */
[----:B------:R-:W-:Y:S02]  /*2c7d0*/  LOP3.LUT R4, R4, 0xffffdfff, RZ, 0xc0, !PT ;  /* 0xffffdfff04047812 */ /* 0x000fe400078ec0ff */
[----:B------:R-:W-:Y:S01]  /*2c7e0*/  ISETP.LT.AND P0, PT, R6, UR38, !P0 ;  /* 0x0000002606007c0c */ /* 0x000fe2000c701270 */
[----:B------:R-:W-:Y:S01]  /*2c7f0*/  ULDC UR38, c[0x0][0x22c] ;  /* 0x00008b0000267ab9 */ /* 0x000fe20000000800 */
[----:B------:R-:W-:Y:S02]  /*2c800*/  @P5 LOP3.LUT R4, R4, 0x2000, RZ, 0xfc, !PT ;  /* 0x0000200004045812 */ /* 0x000fe400078efcff */
[----:B------:R-:W-:Y:S02]  /*2c810*/  LOP3.LUT R0, R0, 0xffffffef, RZ, 0xc0, !PT ;  /* 0xffffffef00007812 */ /* 0x000fe400078ec0ff */
[----:B------:R-:W-:Y:S02]  /*2c820*/  ISETP.GE.AND P6, PT, R200, UR43, PT ;  /* 0x0000002bc8007c0c */ /* 0x000fe4000bfc6270 */
[----:B------:R-:W-:-:S02]  /*2c830*/  LOP3.LUT R4, R4, 0xfffff7ff, RZ, 0xc0, !PT ;  /* 0xfffff7ff04047812 */ /* 0x000fc400078ec0ff */
[----:B------:R-:W-:Y:S02]  /*2c840*/  @P1 LOP3.LUT R0, R0, 0x10, RZ, 0xfc, !PT ;  /* 0x0000001000001812 */ /* 0x000fe400078efcff */
[----:B------:R-:W-:Y:S02]  /*2c850*/  @P4 LOP3.LUT R4, R4, 0x800, RZ, 0xfc, !PT ;  /* 0x0000080004044812 */ /* 0x000fe400078efcff */
[----:B------:R-:W-:Y:S01]  /*2c860*/  ISETP.GE.AND P4, PT, R118, UR19, PT ;  /* 0x0000001376007c0c */ /* 0x000fe2000bf86270 */
[----:B------:R-:W-:Y:S01]  /*2c870*/  ULDC UR19, c[0x0][0x22c] ;  /* 0x00008b0000137ab9 */ /* 0x000fe20000000800 */
[----:B------:R-:W-:Y:S02]  /*2c880*/  LOP3.LUT R0, R0, 0xfffffff7, RZ, 0xc0, !PT ;  /* 0xfffffff700007812 */ /* 0x000fe400078ec0ff */
[----:B------:R-:W-:Y:S02]  /*2c890*/  LOP3.LUT R4, R4, 0xfffffdff, RZ, 0xc0, !PT ;  /* 0xfffffdff04047812 */ /* 0x000fe400078ec0ff */
[----:B------:R-:W-:-:S02]  /*2c8a0*/  @P0 LOP3.LUT R0, R0, 0x8, RZ, 0xfc, !PT ;  /* 0x0000000800000812 */ /* 0x000fc400078efcff */
[----:B------:R-:W-:Y:S01]  /*2c8b0*/  ISETP.GE.AND P2, PT, R192, UR27, PT ;  /* 0x0000001bc0007c0c */ /* 0x000fe2000bf46270 */
[----:B------:R-:W-:Y:S01]  /*2c8c0*/  ULDC UR27, c[0x0][0x22c] ;  /* 0x00008b00001b7ab9 */ /* 0x000fe20000000800 */
[----:B------:R-:W-:Y:S02]  /*2c8d0*/  @P6 LOP3.LUT R4, R4, 0x200, RZ, 0xfc, !PT ;  /* 0x0000020004046812 */ /* 0x000fe400078efcff */
[----:B------:R-:W-:Y:S01]  /*2c8e0*/  ISETP.GE.AND P6, PT, R120, UR27, PT ;  /* 0x0000001b78007c0c */ /* 0x000fe2000bfc6270 */
[----:B------:R-:W-:Y:S01]  /*2c8f0*/  ULDC UR27, c[0x0][0x22c] ;  /* 0x00008b00001b7ab9 */ /* 0x000fe20000000800 */
[----:B------:R-:W-:-:S04]  /*2c900*/  LOP3.LUT R0, R0, 0xfffffffe, RZ, 0xc0, !PT ;  /* 0xfffffffe00007812 */ /* 0x000fc800078ec0ff */
[----:B------:R-:W-:Y:S02]  /*2c910*/  @P4 LOP3.LUT R0, R0, 0x1, RZ, 0xfc, !PT ;  /* 0x0000000100004812 */ /* 0x000fe400078efcff */
[----:B------:R-:W-:Y:S01]  /*2c920*/  ISETP.GE.AND P3, PT, R189, UR23, PT ;  /* 0x00000017bd007c0c */ /* 0x000fe2000bf66270 */
[----:B------:R-:W-:Y:S01]  /*2c930*/  ULDC UR23, c[0x0][0x22c] ;  /* 0x00008b0000177ab9 */ /* 0x000fe20000000800 */
[----:B------:R-:W-:Y:S01]  /*2c940*/  LOP3.LUT R0, R0, 0xfffffffd, RZ, 0xc0, !PT ;  /* 0xfffffffd00007812 */ /* 0x000fe200078ec0ff */
[----:B------:R-:W2:Y:S03]  /*2c950*/  LDL.LU R189, [R1+0x1420] ;  /* 0x0014200001bd7983 */ /* 0x000ea60000300800 */
[----:B------:R-:W-:Y:S01]  /*2c960*/  @P6 LOP3.LUT R0, R0, 0x2, RZ, 0xfc, !PT ;  /* 0x0000000200006812 */ /* 0x000fe200078efcff */
[----:B------:R-:W3:Y:S01]  /*2c970*/  LDL.LU R192, [R1+0x141c] ;  /* 0x00141c0001c07983 */ /* 0x000ee20000300800 */
[----:B------:R-:W-:Y:S01]  /*2c980*/  ISETP.GE.AND P6, PT, R121, UR23, PT ;  /* 0x0000001779007c0c */ /* 0x000fe2000bfc6270 */
[----:B------:R-:W-:Y:S01]  /*2c990*/  ULDC UR23, c[0x0][0x22c] ;  /* 0x00008b0000177ab9 */ /* 0x000fe20000000800 */
[----:B------:R-:W-:-:S02]  /*2c9a0*/  LOP3.LUT R0, R0, 0xffffffdf, RZ, 0xc0, !PT ;  /* 0xffffffdf00007812 */ /* 0x000fc400078ec0ff */
[----:B------:R-:W-:Y:S02]  /*2c9b0*/  ISETP.GE.AND P5, PT, R201, UR45, PT ;  /* 0x0000002dc9007c0c */ /* 0x000fe4000bfa6270 */
[----:B------:R-:W-:-:S07]  /*2c9c0*/  LOP3.LUT R4, R4, 0xffffff7f, RZ, 0xc0, !PT ;  /* 0xffffff7f04047812 */ /* 0x000fce00078ec0ff */
[----:B------:R-:W-:Y:S02]  /*2c9d0*/  @P6 LOP3.LUT R0, R0, 0x20, RZ, 0xfc, !PT ;  /* 0x0000002000006812 */ /* 0x000fe400078efcff */
[----:B------:R-:W-:Y:S01]  /*2c9e0*/  ISETP.GE.AND P6, PT, R122, UR19, PT ;  /* 0x000000137a007c0c */ /* 0x000fe2000bfc6270 */
[----:B------:R-:W-:Y:S01]  /*2c9f0*/  ULDC UR19, c[0x0][0x22c] ;  /* 0x00008b0000137ab9 */ /* 0x000fe20000000800 */
[----:B------:R-:W-:Y:S01]  /*2ca00*/  ISETP.GE.AND P1, PT, R193, UR29, PT ;  /* 0x0000001dc1007c0c */ /* 0x000fe2000bf26270 */
[----:B------:R-:W-:Y:S01]  /*2ca10*/  ULDC UR29, c[0x0][0x22c] ;  /* 0x00008b00001d7ab9 */ /* 0x000fe20000000800 */
[----:B------:R-:W-:Y:S01]  /*2ca20*/  LOP3.LUT R0, R0, 0xfffffdff, RZ, 0xc0, !PT ;  /* 0xfffffdff00007812 */ /* 0x000fe200078ec0ff */
[----:B------:R-:W3:Y:S01]  /*2ca30*/  LDL.LU R193, [R1+0x1418] ;  /* 0x0014180001c17983 */ /* 0x000ee20000300800 */
[----:B------:R-:W-:Y:S02]  /*2ca40*/  @P5 LOP3.LUT R4, R4, 0x80, RZ, 0xfc, !PT ;  /* 0x0000008004045812 */ /* 0x000fe400078efcff */
[----:B------:R-:W-:Y:S01]  /*2ca50*/  ISETP.GE.AND P5, PT, R119, UR29, PT ;  /* 0x0000001d77007c0c */ /* 0x000fe2000bfa6270 */
[----:B------:R-:W-:Y:S01]  /*2ca60*/  ULDC UR29, c[0x0][0x22c] ;  /* 0x00008b00001d7ab9 */ /* 0x000fe20000000800 */
[----:B------:R-:W-:Y:S01]  /*2ca70*/  LOP3.LUT R13, R13, 0xfffffffb, RZ, 0xc0, !PT ;  /* 0xfffffffb0d0d7812 */ /* 0x000fe200078ec0ff */
[----:B------:R-:W4:Y:S02]  /*2ca80*/  LDL.LU R194, [R1+0x1414] ;  /* 0x0014140001c27983 */ /* 0x000f240000300800 */
[----:B------:R-:W-:-:S02]  /*2ca90*/  @P6 LOP3.LUT R0, R0, 0x200, RZ, 0xfc, !PT ;  /* 0x0000020000006812 */ /* 0x000fc400078efcff */
[----:B------:R-:W-:Y:S01]  /*2caa0*/  ISETP.GE.AND P6, PT, R123, UR29, PT ;  /* 0x0000001d7b007c0c */ /* 0x000fe2000bfc6270 */
[----:B------:R-:W-:Y:S01]  /*2cab0*/  ULDC UR29, c[0x0][0x22c] ;  /* 0x00008b00001d7ab9 */ /* 0x000fe20000000800 */
[----:B------:R-:W-:-:S11]  /*2cac0*/  LOP3.LUT R0, R0, 0xffffefff, RZ, 0xc0, !PT ;  /* 0xffffefff00007812 */ /* 0x000fd600078ec0ff */
[----:B------:R-:W-:Y:S02]  /*2cad0*/  @P6 LOP3.LUT R0, R0, 0x1000, RZ, 0xfc, !PT ;  /* 0x0000100000006812 */ /* 0x000fe400078efcff */
        /* <DEDUP_REMOVED lines=37> */
[----:B------:R-:W-:-:S12]  /*2cd30*/  ULDC UR23, c[0x0][0x22c] ;  /* 0x00008b0000177ab9 */ /* 0x000fd80000000800 */
[----:B------:R-:W-:Y:S02]  /*2cd40*/  @P6 LOP3.LUT R13, R13, 0x4, RZ, 0xfc, !PT ;  /* 0x000000040d0d6812 */ /* 0x000fe400078efcff */
[----:B------:R-:W-:Y:S01]  /*2cd50*/  ISETP.GE.AND P6, PT, R134, UR19, PT ;  /* 0x0000001386007c0c */ /* 0x000fe2000bfc6270 */
[----:B------:R-:W-:Y:S01]  /*2cd60*/  ULDC UR19, c[0x0][0x22c] ;  /* 0x00008b0000137ab9 */ /* 0x000fe20000000800 */
[----:B------:R-:W-:-:S11]  /*2cd70*/  LOP3.LUT R13, R13, 0xffffffdf, RZ, 0xc0, !PT ;  /* 0xffffffdf0d0d7812 */ /* 0x000fd600078ec0ff */
[----:B------:R-:W-:Y:S02]  /*2cd80*/  @P6 LOP3.LUT R13, R13, 0x20, RZ, 0xfc, !PT ;  /* 0x000000200d0d6812 */ /* 0x000fe400078efcff */
[----:B------:R-:W-:Y:S02]  /*2cd90*/  ISETP.GE.AND P6, PT, R135, UR29, PT ;  /* 0x0000001d87007c0c */ /* 0x000fe4000bfc6270 */
        /* <DEDUP_REMOVED lines=63> */
[----:B------:R-:W-:Y:S02]  /*2d190*/  LOP3.LUT R12, R12, 0xffdfffff, RZ, 0xc0, !PT ;  /* 0xffdfffff0c0c7812 */ /* 0x000fe400078ec0ff */
[----:B------:R-:W-:Y:S02]  /*2d1a0*/  ISETP.GE.AND P0, PT, R195, UR33, PT ;  /* 0x00000021c3007c0c */ /* 0x000fe4000bf06270 */
[----:B------:R-:W4:Y:S04]  /*2d1b0*/  LDL.LU R195, [R1+0x1410] ;  /* 0x0014100001c37983 */ /* 0x000f280000300800 */
[----:B------:R-:W2:Y:S03]  /*2d1c0*/  LDL.LU R196, [R1+0x140c] ;  /* 0x00140c0001c47983 */ /* 0x000ea60000300800 */
[----:B------:R-:W-:Y:S01]  /*2d1d0*/  @P6 LOP3.LUT R12, R12, 0x200000, RZ, 0xfc, !PT ;  /* 0x002000000c0c6812 */ /* 0x000fe200078efcff */
[----:B------:R-:W2:Y:S01]  /*2d1e0*/  LDL.LU R197, [R1+0x1408] ;  /* 0x0014080001c57983 */ /* 0x000ea20000300800 */
[----:B------:R-:W-:-:S02]  /*2d1f0*/  ISETP.GE.AND P6, PT, R157, UR32, PT ;  /* 0x000000209d007c0c */ /* 0x000fc4000bfc6270 */
[----:B------:R-:W-:Y:S01]  /*2d200*/  LOP3.LUT R12, R12, 0xff7fffff, RZ, 0xc0, !PT ;  /* 0xff7fffff0c0c7812 */ /* 0x000fe200078ec0ff */
[----:B------:R-:W3:Y:S04]  /*2d210*/  LDL.LU R198, [R1+0x1404] ;  /* 0x0014040001c67983 */ /* 0x000ee80000300800 */
[----:B------:R-:W3:Y:S04]  /*2d220*/  LDL.LU R199, [R1+0x1400] ;  /* 0x0014000001c77983 */ /* 0x000ee80000300800 */
[----:B------:R-:W4:Y:S02]  /*2d230*/  LDL.LU R200, [R1+0x13fc] ;  /* 0x0013fc0001c87983 */ /* 0x000f240000300800 */
[----:B------:R-:W-:-:S02]  /*2d240*/  @P6 LOP3.LUT R12, R12, 0x800000, RZ, 0xfc, !PT ;  /* 0x008000000c0c6812 */ /* 0x000fc400078efcff */
[----:B------:R-:W4:Y:S01]  /*2d250*/  LDL.LU R201, [R1+0x13f8] ;  /* 0x0013f80001c97983 */ /* 0x000f220000300800 */
        /* <DEDUP_REMOVED lines=59> */
[----:B------:R-:W-:Y:S02]  /*2d610*/  ISETP.LT.AND P4, PT, R5, UR61, !P4 ;  /* 0x0000003d05007c0c */ /* 0x000fe4000e781270 */
[----:B------:R-:W-:Y:S02]  /*2d620*/  LOP3.LUT R72, R171, 0xffff, RZ, 0xc0, !PT ;  /* 0x0000ffffab487812 */ /* 0x000fe400078ec0ff */
[----:B------:R-:W-:-:S05]  /*2d630*/  LOP3.LUT R69, R165, 0xffff, RZ, 0xc0, !PT ;  /* 0x0000ffffa5457812 */ /* 0x000fca00078ec0ff */
[----:B------:R-:W-:Y:S02]  /*2d640*/  @P6 LOP3.LUT R4, R4, 0x8, RZ, 0xfc, !PT ;  /* 0x0000000804046812 */ /* 0x000fe400078efcff */
[----:B------:R-:W-:Y:S02]  /*2d650*/  ISETP.GE.AND P6, PT, R64, UR60, PT ;  /* 0x0000003c40007c0c */ /* 0x000fe4000bfc6270 */
[----:B------:R-:W-:Y:S02]  /*2d660*/  LOP3.LUT R71, R169, 0xffff, RZ, 0xc0, !PT ;  /* 0x0000ffffa9477812 */ /* 0x000fe400078ec0ff */
[----:B------:R-:W-:Y:S02]  /*2d670*/  LOP3.LUT R68, R163, 0xffff, RZ, 0xc0, !PT ;  /* 0x0000ffffa3447812 */ /* 0x000fe400078ec0ff */
[----:B------:R-:W-:Y:S02]  /*2d680*/  LOP3.LUT R70, R167, 0xffff, RZ, 0xc0, !PT ;  /* 0x0000ffffa7467812 */ /* 0x000fe400078ec0ff */
[----:B------:R-:W-:-:S02]  /*2d690*/  LOP3.LUT R67, R67, 0xffff, RZ, 0xc0, !PT ;  /* 0x0000ffff43437812 */ /* 0x000fc400078ec0ff */
[----:B------:R-:W-:Y:S02]  /*2d6a0*/  SHF.R.U32.HI R75, RZ, 0x8, R72 ;  /* 0x00000008ff4b7819 */ /* 0x000fe40000011648 */
[--C-:B------:R-:W-:Y:S02]  /*2d6b0*/  PRMT R76, R72, 0x3340, R69.reuse ;  /* 0x00003340484c7816 */ /* 0x100fe40000000045 */
[----:B------:R-:W-:Y:S02]  /*2d6c0*/  SHF.R.U32.HI R72, RZ, 0x8, R69 ;  /* 0x00000008ff487819 */ /* 0x000fe40000011645 */
[----:B------:R-:W-:Y:S02]  /*2d6d0*/  SHF.R.U32.HI R74, RZ, 0x8, R71 ;  /* 0x00000008ff4a7819 */ /* 0x000fe40000011647 */
[----:B------:R-:W-:Y:S02]  /*2d6e0*/  PRMT R77, R71, 0x3340, R68 ;  /* 0x00003340474d7816 */ /* 0x000fe40000000044 */
[----:B------:R-:W-:-:S02]  /*2d6f0*/  LOP3.LUT R4, R4, 0xffffffdf, RZ, 0xc0, !PT ;  /* 0xffffffdf04047812 */ /* 0x000fc400078ec0ff */
[----:B------:R-:W-:Y:S02]  /*2d700*/  LOP3.LUT R0, R0, 0xfffffffb, RZ, 0xc0, !PT ;  /* 0xfffffffb00007812 */ /* 0x000fe400078ec0ff */
[----:B------:R-:W-:Y:S02]  /*2d710*/  SHF.R.U32.HI R69, RZ, 0x8, R68 ;  /* 0x00000008ff457819 */ /* 0x000fe40000011644 */
[----:B------:R-:W-:Y:S02]  /*2d720*/  SHF.R.U32.HI R73, RZ, 0x8, R70 ;  /* 0x00000008ff497819 */ /* 0x000fe40000011646 */
[--C-:B------:R-:W-:Y:S02]  /*2d730*/  SHF.R.U32.HI R71, RZ, 0x8, R67.reuse ;  /* 0x00000008ff477819 */ /* 0x100fe40000011643 */
[----:B------:R-:W-:Y:S02]  /*2d740*/  PRMT R191, R70, 0x3340, R67 ;  /* 0x0000334046bf7816 */ /* 0x000fe40000000043 */
[----:B------:R-:W-:-:S02]  /*2d750*/  LOP3.LUT R67, R72, 0xffff, RZ, 0xc0, !PT ;  /* 0x0000ffff48437812 */ /* 0x000fc400078ec0ff */
[----:B------:R-:W-:Y:S02]  /*2d760*/  @P6 LOP3.LUT R4, R4, 0x20, RZ, 0xfc, !PT ;  /* 0x0000002004046812 */ /* 0x000fe400078efcff */
[----:B------:R-:W-:Y:S02]  /*2d770*/  @P4 LOP3.LUT R0, R0, 0x4, RZ, 0xfc, !PT ;  /* 0x0000000400004812 */ /* 0x000fe400078efcff */
[----:B------:R-:W-:Y:S02]  /*2d780*/  LOP3.LUT R68, R75, 0xffff, RZ, 0xc0, !PT ;  /* 0x0000ffff4b447812 */ /* 0x000fe400078ec0ff */
[----:B------:R-:W-:Y:S02]  /*2d790*/  LOP3.LUT R70, R74, 0xffff, RZ, 0xc0, !PT ;  /* 0x0000ffff4a467812 */ /* 0x000fe400078ec0ff */
[----:B------:R-:W-:Y:S02]  /*2d7a0*/  LOP3.LUT R69, R69, 0xffff, RZ, 0xc0, !PT ;  /* 0x0000ffff45457812 */ /* 0x000fe400078ec0ff */
[----:B------:R-:W-:-:S02]  /*2d7b0*/  LOP3.LUT R72, R73, 0xffff, RZ, 0xc0, !PT ;  /* 0x0000ffff49487812 */ /* 0x000fc400078ec0ff */
[----:B------:R-:W-:Y:S02]  /*2d7c0*/  LOP3.LUT R71, R71, 0xffff, RZ, 0xc0, !PT ;  /* 0x0000ffff47477812 */ /* 0x000fe400078ec0ff */
[----:B------:R-:W-:Y:S02]  /*2d7d0*/  ISETP.GE.AND P6, PT, R65, UR25, PT ;  /* 0x0000001941007c0c */ /* 0x000fe4000bfc6270 */
[----:B------:R-:W-:Y:S01]  /*2d7e0*/  LOP3.LUT P4, RZ, R7, 0x10000, RZ, 0xc0, !PT ;  /* 0x0001000007ff7812 */ /* 0x000fe2000788c0ff */
[----:B------:R-:W2:Y:S01]  /*2d7f0*/  LDL.LU R81, [R1+0x1160] ;  /* 0x0011600001517983 */ /* 0x000ea20000300800 */
[----:B------:R-:W0:Y:S01]  /*2d800*/  S2R R173, SR_TID.X ;  /* 0x0000000000ad7919 */ /* 0x000e220000002100 */
[----:B------:R-:W1:Y:S01]  /*2d810*/  S2R R82, SR_TID.X ;  /* 0x0000000000527919 */ /* 0x000e620000002100 */
[----:B------:R-:W3:Y:S01]  /*2d820*/  S2R R73, SR_TID.X ;  /* 0x0000000000497919 */ /* 0x000ee20000002100 */
[----:B------:R-:W-:Y:S01]  /*2d830*/  PRMT R49, R68, 0x3340, R67 ;  /* 0x0000334044317816 */ /* 0x000fe20000000043 */
[----:B------:R-:W-:Y:S01]  /*2d840*/  ULDC UR6, c[0x0][0x228] ;  /* 0x00008a0000067ab9 */ /* 0x000fe20000000800 */
[----:B------:R-:W2:Y:S04]  /*2d850*/  LDL.LU R80, [R1+0x1388] ;  /* 0x0013880001507983 */ /* 0x000ea80000300800 */
        /* <DEDUP_REMOVED lines=15> */
[----:B0-----:R-:W-:Y:S01]  /*2d950*/  IMAD.SHL.U32 R173, R173, 0x40, RZ ;  /* 0x00000040adad7824 */ /* 0x001fe200078e00ff */
[----:B------:R-:W-:Y:S01]  /*2d960*/  LOP3.LUT R2, R2, 0xffbfffff, RZ, 0xc0, !PT ;  /* 0xffbfffff02027812 */ /* 0x000fe200078ec0ff */
[----:B-1----:R-:W-:Y:S01]  /*2d970*/  IMAD.SHL.U32 R82, R82, 0x10, RZ ;  /* 0x0000001052527824 */ /* 0x002fe200078e00ff */
[----:B------:R-:W-:Y:S02]  /*2d980*/  STL.64 [R1+0x1438], R30 ;  /* 0x0014381e01007387 */ /* 0x000fe40000100a00 */
[----:B------:R-:W-:-:S02]  /*2d990*/  LOP3.LUT R173, R173, 0x400, RZ, 0xc0, !PT ;  /* 0x00000400adad7812 */ /* 0x000fc400078ec0ff */
[----:B------:R-:W-:Y:S01]  /*2d9a0*/  STL.64 [R1+0x1430], R28 ;  /* 0x0014301c01007387 */ /* 0x000fe20000100a00 */
[----:B------:R-:W-:Y:S02]  /*2d9b0*/  LOP3.LUT R82, R82, 0xf0, RZ, 0xc0, !PT ;  /* 0x000000f052527812 */ /* 0x000fe400078ec0ff */
[----:B---3--:R-:W-:Y:S01]  /*2d9c0*/  LOP3.LUT R73, R73, 0x60, RZ, 0xc0, !PT ;  /* 0x0000006049497812 */ /* 0x008fe200078ec0ff */
[----:B------:R-:W-:Y:S01]  /*2d9d0*/  STL.64 [R1+0x1428], R26 ;  /* 0x0014281a01007387 */ /* 0x000fe20000100a00 */
[----:B------:R-:W-:Y:S02]  /*2d9e0*/  IADD3 R10, R173, UR4, R82 ;  /* 0x00000004ad0a7c10 */ /* 0x000fe4000fffe052 */
[----:B------:R-:W-:Y:S01]  /*2d9f0*/  PRMT R50, R70, 0x3340, R69 ;  /* 0x0000334046327816 */ /* 0x000fe20000000045 */
[----:B------:R-:W-:Y:S01]  /*2da00*/  STL.64 [R1+0x1420], R24 ;  /* 0x0014201801007387 */ /* 0x000fe20000100a00 */
[----:B------:R-:W-:Y:S02]  /*2da10*/  PRMT R51, R72, 0x3340, R71 ;  /* 0x0000334048337816 */ /* 0x000fe40000000047 */
[----:B------:R-:W-:Y:S01]  /*2da20*/  @P5 LOP3.LUT R2, R2, 0x400000, RZ, 0xfc, !PT ;  /* 0x0040000002025812 */ /* 0x000fe200078efcff */
[----:B------:R-:W-:Y:S01]  /*2da30*/  STL.64 [R1+0x1418], R22 ;  /* 0x0014181601007387 */ /* 0x000fe20000100a00 */
[----:B------:R-:W-:Y:S01]  /*2da40*/  BAR.SYNC.DEFER_BLOCKING 0x0 ;  /* 0x0000000000007b1d */ /* 0x000fe20000010000 */
[----:B--2---:R-:W-:-:S05]  /*2da50*/  PRMT R57, R80, 0x5410, R81 ;  /* 0x0000541050397816 */ /* 0x004fca0000000051 */
[----:B------:R-:W-:Y:S01]  /*2da60*/  STL.64 [R1+0x1410], R20 ;  /* 0x0014101401007387 */ /* 0x000fe20000100a00 */
[----:B----4-:R-:W-:-:S03]  /*2da70*/  PRMT R58, R78, 0x5410, R79 ;  /* 0x000054104e3a7816 */ /* 0x010fc6000000004f */
[----:B------:R-:W-:Y:S01]  /*2da80*/  STL.64 [R1+0x1408], R8 ;  /* 0x0014080801007387 */ /* 0x000fe20000100a00 */
[----:B------:R-:W-:-:S03]  /*2da90*/  PRMT R56, R166, 0x5410, R164 ;  /* 0x00005410a6387816 */ /* 0x000fc600000000a4 */
[----:B------:R-:W-:Y:S01]  /*2daa0*/  STL.64 [R1+0x1400], R4 ;  /* 0x0014000401007387 */ /* 0x000fe20000100a00 */
[----:B------:R-:W-:-:S03]  /*2dab0*/  PRMT R60, R170, 0x5410, R168 ;  /* 0x00005410aa3c7816 */ /* 0x000fc600000000a8 */
[----:B------:R-:W-:Y:S01]  /*2dac0*/  STL.64 [R1+0x13f8], R12 ;  /* 0x0013f80c01007387 */ /* 0x000fe20000100a00 */
[----:B------:R-:W-:-:S03]  /*2dad0*/  PRMT R62, R175, 0x5410, R252 ;  /* 0x00005410af3e7816 */ /* 0x000fc600000000fc */
[----:B------:R-:W2:Y:S01]  /*2dae0*/  LDL.LU R173, [R1+0x1018] ;  /* 0x0010180001ad7983 */ /* 0x000ea20000300800 */
[----:B------:R-:W-:-:S03]  /*2daf0*/  LOP3.LUT R65, R171, 0xffff, RZ, 0xc0, !PT ;  /* 0x0000ffffab417812 */ /* 0x000fc600078ec0ff */
[----:B------:R-:W3:Y:S01]  /*2db00*/  LDL.LU R85, [R1+0x1114] ;  /* 0x0011140001557983 */ /* 0x000ee20000300800 */
[----:B------:R-:W-:-:S03]  /*2db10*/  LOP3.LUT R64, R169, 0xffff, RZ, 0xc0, !PT ;  /* 0x0000ffffa9407812 */ /* 0x000fc600078ec0ff */
[----:B------:R-:W3:Y:S01]  /*2db20*/  LDL.LU R84, [R1+0x12f0] ;  /* 0x0012f00001547983 */ /* 0x000ee20000300800 */
[----:B------:R-:W-:-:S03]  /*2db30*/  LOP3.LUT R63, R167, 0xffff, RZ, 0xc0, !PT ;  /* 0x0000ffffa73f7812 */ /* 0x000fc600078ec0ff */
[----:B------:R-:W4:Y:S01]  /*2db40*/  LDL.LU R83, [R1+0x10f4] ;  /* 0x0010f40001537983 */ /* 0x000f220000300800 */
[----:B------:R-:W-:-:S03]  /*2db50*/  LOP3.LUT R59, R165, 0xffff, RZ, 0xc0, !PT ;  /* 0x0000ffffa53b7812 */ /* 0x000fc600078ec0ff */
[----:B------:R-:W4:Y:S01]  /*2db60*/  LDL.LU R82, [R1+0x12dc] ;  /* 0x0012dc0001527983 */ /* 0x000f220000300800 */
[----:B------:R-:W-:-:S03]  /*2db70*/  LOP3.LUT R55, R163, 0xffff, RZ, 0xc0, !PT ;  /* 0x0000ffffa3377812 */ /* 0x000fc600078ec0ff */
[----:B------:R-:W3:Y:S01]  /*2db80*/  LDL.LU R81, [R1+0x10f8] ;  /* 0x0010f80001517983 */ /* 0x000ee20000300800 */
[----:B------:R-:W-:Y:S01]  /*2db90*/  IMAD R10, R73, 0x8, R10 ;  /* 0x00000008490a7824 */ /* 0x000fe200078e020a */
[----:B------:R-:W-:Y:S02]  /*2dba0*/  PRMT R61, R174, 0x5410, R172 ;  /* 0x00005410ae3d7816 */ /* 0x000fe400000000ac */
[----:B------:R-:W3:Y:S01]  /*2dbb0*/  LDL.LU R170, [R1+0x12e8] ;  /* 0x0012e80001aa7983 */ /* 0x000ee20000300800 */
[----:B------:R-:W-:Y:S02]  /*2dbc0*/  LOP3.LUT R2, R2, 0xffdfffff, RZ, 0xc0, !PT ;  /* 0xffdfffff02027812 */ /* 0x000fe400078ec0ff */
[----:B------:R-:W-:Y:S01]  /*2dbd0*/  LOP3.LUT P5, RZ, R3, 0x2000, RZ, 0xc0, !PT ;  /* 0x0000200003ff7812 */ /* 0x000fe200078ac0ff */
[----:B------:R-:W4:Y:S01]  /*2dbe0*/  LDL.LU R80, [R1+0x1104] ;  /* 0x0011040001507983 */ /* 0x000f220000300800 */
[----:B------:R-:W-:Y:S02]  /*2dbf0*/  SHF.R.U32.HI R67, RZ, 0x8, R65 ;  /* 0x00000008ff437819 */ /* 0x000fe40000011641 */
[----:B------:R-:W-:Y:S01]  /*2dc00*/  SHF.R.U32.HI R66, RZ, 0x8, R64 ;  /* 0x00000008ff427819 */ /* 0x000fe20000011640 */
[----:B------:R-:W4:Y:S01]  /*2dc10*/  LDL.LU R79, [R1+0x12ec] ;  /* 0x0012ec00014f7983 */ /* 0x000f220000300800 */
[----:B------:R-:W-:-:S02]  /*2dc20*/  PRMT R174, R64, 0x3340, R55 ;  /* 0x0000334040ae7816 */ /* 0x000fc40000000037 */
[----:B------:R-:W-:Y:S01]  /*2dc30*/  @P0 LOP3.LUT R2, R2, 0x200000, RZ, 0xfc, !PT ;  /* 0x0020000002020812 */ /* 0x000fe200078efcff */
[----:B------:R-:W3:Y:S01]  /*2dc40*/  LDL.LU R78, [R1+0x10e4] ;  /* 0x0010e400014e7983 */ /* 0x000ee20000300800 */
[----:B------:R-:W-:Y:S02]  /*2dc50*/  LOP3.LUT R64, R66, 0xffff, RZ, 0xc0, !PT ;  /* 0x0000ffff42407812 */ /* 0x000fe400078ec0ff */
[----:B------:R-:W-:Y:S01]  /*2dc60*/  SHF.R.U32.HI R55, RZ, 0x8, R55 ;  /* 0x00000008ff377819 */ /* 0x000fe20000011637 */
[----:B------:R-:W3:Y:S01]  /*2dc70*/  LDL.LU R164, [R1+0x12d8] ;  /* 0x0012d80001a47983 */ /* 0x000ee20000300800 */
[----:B------:R-:W-:Y:S02]  /*2dc80*/  LOP3.LUT R2, R2, 0xffefffff, RZ, 0xc0, !PT ;  /* 0xffefffff02027812 */ /* 0x000fe400078ec0ff */
[----:B------:R-:W-:Y:S01]  /*2dc90*/  LOP3.LUT P0, RZ, R3, 0x4000, RZ, 0xc0, !PT ;  /* 0x0000400003ff7812 */ /* 0x000fe2000780c0ff */
[----:B------:R-:W3:Y:S01]  /*2dca0*/  LDL.LU R166, [R1+0x10cc] ;  /* 0x0010cc0001a67983 */ /* 0x000ee20000300800 */
[----:B------:R-:W-:-:S02]  /*2dcb0*/  LOP3.LUT R55, R55, 0xffff, RZ, 0xc0, !PT ;  /* 0x0000ffff37377812 */ /* 0x000fc400078ec0ff */
[----:B------:R-:W-:Y:S01]  /*2dcc0*/  @P1 LOP3.LUT R2, R2, 0x100000, RZ, 0xfc, !PT ;  /* 0x0010000002021812 */ /* 0x000fe200078efcff */
[----:B------:R-:W3:Y:S01]  /*2dcd0*/  LDL.LU R168, [R1+0x12b0] ;  /* 0x0012b00001a87983 */ /* 0x000ee20000300800 */
[----:B------:R-:W-:Y:S02]  /*2dce0*/  PRMT R55, R64, 0x3340, R55 ;  /* 0x0000334040377816 */ /* 0x000fe40000000037 */
[----:B------:R-:W-:Y:S01]  /*2dcf0*/  LOP3.LUT R2, R2, 0xfff7ffff, RZ, 0xc0, !PT ;  /* 0xfff7ffff02027812 */ /* 0x000fe200078ec0ff */
[----:B------:R-:W3:Y:S01]  /*2dd00*/  LDL.LU R252, [R1+0x10d8] ;  /* 0x0010d80001fc7983 */ /* 0x000ee20000300800 */
[----:B------:R-:W-:Y:S02]  /*2dd10*/  LOP3.LUT P1, RZ, R3, 0x10000, RZ, 0xc0, !PT ;  /* 0x0001000003ff7812 */ /* 0x000fe4000782c0ff */
[----:B--2---:R-:W-:Y:S01]  /*2dd20*/  LOP3.LUT R52, R173, 0xffff, RZ, 0xc0, !PT ;  /* 0x0000ffffad347812 */ /* 0x004fe200078ec0ff */
[----:B------:R-:W2:Y:S01]  /*2dd30*/  LDL.LU R171, [R1+0x12c0] ;  /* 0x0012c00001ab7983 */ /* 0x000ea20000300800 */
[----:B----4-:R-:W-:-:S03]  /*2dd40*/  PRMT R66, R79, 0x5410, R80 ;  /* 0x000054104f427816 */ /* 0x010fc60000000050 */
[----:B------:R-:W4:Y:S01]  /*2dd50*/  LDL.LU R169, [R1+0x10e0] ;  /* 0x0010e00001a97983 */ /* 0x000f220000300800 */
[----:B------:R-:W-:Y:S02]  /*2dd60*/  PRMT R64, R82, 0x5410, R83 ;  /* 0x0000541052407816 */ /* 0x000fe40000000053 */
[----:B------:R-:W-:Y:S01]  /*2dd70*/  PRMT R55, R174, 0x5410, R55 ;  /* 0x00005410ae377816 */ /* 0x000fe20000000037 */
[----:B------:R-:W4:Y:S01]  /*2dd80*/  LDL.LU R167, [R1+0x12c8] ;  /* 0x0012c80001a77983 */ /* 0x000f220000300800 */
[----:B------:R-:W-:-:S03]  /*2dd90*/  @P2 LOP3.LUT R2, R2, 0x80000, RZ, 0xfc, !PT ;  /* 0x0008000002022812 */ /* 0x000fc600078efcff */
[----:B------:R-:W2:Y:S01]  /*2dda0*/  LDL.LU R165, [R1+0x10bc] ;  /* 0x0010bc0001a57983 */ /* 0x000ea20000300800 */
[----:B------:R-:W-:Y:S02]  /*2ddb0*/  PRMT R173, R65, 0x3340, R59 ;  /* 0x0000334041ad7816 */ /* 0x000fe4000000003b */
[--C-:B------:R-:W-:Y:S01]  /*2ddc0*/  PRMT R175, R63, 0x3340, R52.reuse ;  /* 0x000033403faf7816 */ /* 0x100fe20000000034 */
[----:B------:R-:W2:Y:S01]  /*2ddd0*/  LDL.LU R163, [R1+0x12a0] ;  /* 0x0012a00001a37983 */ /* 0x000ea20000300800 */
[----:B------:R-:W-:Y:S02]  /*2dde0*/  SHF.R.U32.HI R172, RZ, 0x8, R52 ;  /* 0x00000008ffac7819 */ /* 0x000fe40000011634 */
[----:B------:R-:W-:Y:S01]  /*2ddf0*/  LOP3.LUT P2, RZ, R2, 0x4000, RZ, 0xc0, !PT ;  /* 0x0000400002ff7812 */ /* 0x000fe2000784c0ff */
[----:B------:R-:W4:Y:S01]  /*2de00*/  LDL.LU R105, [R1+0x10c0] ;  /* 0x0010c00001697983 */ /* 0x000f220000300800 */
[----:B------:R-:W-:Y:S02]  /*2de10*/  SHF.R.U32.HI R65, RZ, 0x8, R63 ;  /* 0x00000008ff417819 */ /* 0x000fe4000001163f */
[----:B------:R-:W-:Y:S01]  /*2de20*/  LOP3.LUT R172, R172, 0xffff, RZ, 0xc0, !PT ;  /* 0x0000ffffacac7812 */ /* 0x000fe200078ec0ff */
[----:B------:R-:W4:Y:S01]  /*2de30*/  LDL.LU R104, [R1+0x12a4] ;  /* 0x0012a40001687983 */ /* 0x000f220000300800 */
[----:B------:R-:W-:-:S02]  /*2de40*/  LOP3.LUT R52, R67, 0xffff, RZ, 0xc0, !PT ;  /* 0x0000ffff43347812 */ /* 0x000fc400078ec0ff */
[----:B------:R-:W-:Y:S01]  /*2de50*/  SHF.R.U32.HI R59, RZ, 0x8, R59 ;  /* 0x00000008ff3b7819 */ /* 0x000fe2000001163b */
[----:B------:R-:W4:Y:S01]  /*2de60*/  LDL.LU R103, [R1+0x10c4] ;  /* 0x0010c40001677983 */ /* 0x000f220000300800 */
[----:B------:R-:W-:-:S03]  /*2de70*/  LOP3.LUT R2, R2, 0xfffbffff, RZ, 0xc0, !PT ;  /* 0xfffbffff02027812 */ /* 0x000fc600078ec0ff */
[----:B------:R-:W4:Y:S01]  /*2de80*/  LDL.LU R102, [R1+0x12a8] ;  /* 0x0012a80001667983 */ /* 0x000f220000300800 */
[----:B---3--:R-:W-:Y:S02]  /*2de90*/  PRMT R63, R84, 0x5410, R85 ;  /* 0x00005410543f7816 */ /* 0x008fe40000000055 */
[----:B------:R-:W-:Y:S01]  /*2dea0*/  LOP3.LUT R65, R65, 0xffff, RZ, 0xc0, !PT ;  /* 0x0000ffff41417812 */ /* 0x000fe200078ec0ff */
[----:B------:R-:W3:Y:S01]  /*2deb0*/  LDL.LU R101, [R1+0x10c8] ;  /* 0x0010c80001657983 */ /* 0x000ee20000300800 */
[----:B------:R-:W-:Y:S02]  /*2dec0*/  PRMT R67, R164, 0x5410, R78 ;  /* 0x00005410a4437816 */ /* 0x000fe4000000004e */
[----:B------:R-:W-:Y:S01]  /*2ded0*/  LOP3.LUT R59, R59, 0xffff, RZ, 0xc0, !PT ;  /* 0x0000ffff3b3b7812 */ /* 0x000fe200078ec0ff */
[----:B------:R-:W3:Y:S01]  /*2dee0*/  LDL.LU R100, [R1+0x12ac] ;  /* 0x0012ac0001647983 */ /* 0x000ee20000300800 */
[----:B------:R-:W-:-:S03]  /*2def0*/  @P6 LOP3.LUT R2, R2, 0x40000, RZ, 0xfc, !PT ;  /* 0x0004000002026812 */ /* 0x000fc600078efcff */
[----:B------:R0:W-:Y:S01]  /*2df00*/  STSM.16.M88.4 [R10], R60 ;  /* 0x0000003c0a007844 */ /* 0x0001e20000000200 */
[----:B------:R-:W-:-:S03]  /*2df10*/  PRMT R172, R65, 0x3340, R172 ;  /* 0x0000334041ac7816 */ /* 0x000fc600000000ac */
[----:B------:R-:W3:Y:S01]  /*2df20*/  LDL.LU R99, [R1+0x10b8] ;  /* 0x0010b80001637983 */ /* 0x000ee20000300800 */
[----:B------:R-:W-:Y:S02]  /*2df30*/  PRMT R59, R52, 0x3340, R59 ;  /* 0x00003340343b7816 */ /* 0x000fe4000000003b */
[----:B------:R-:W-:Y:S01]  /*2df40*/  LOP3.LUT R2, R2, 0xfffdffff, RZ, 0xc0, !PT ;  /* 0xfffdffff02027812 */ /* 0x000fe200078ec0ff */
[----:B------:R-:W3:Y:S01]  /*2df50*/  LDL.LU R98, [R1+0x129c] ;  /* 0x00129c0001627983 */ /* 0x000ee20000300800 */
[----:B------:R-:W-:Y:S02]  /*2df60*/  PRMT R65, R170, 0x5410, R81 ;  /* 0x00005410aa417816 */ /* 0x000fe40000000051 */
[----:B------:R-:W-:Y:S01]  /*2df70*/  LOP3.LUT P6, RZ, R3, 0x200, RZ, 0xc0, !PT ;  /* 0x0000020003ff7812 */ /* 0x000fe200078cc0ff */
[----:B------:R-:W3:Y:S01]  /*2df80*/  LDL.LU R97, [R1+0x10b0] ;  /* 0x0010b00001617983 */ /* 0x000ee20000300800 */
[----:B------:R-:W-:Y:S01]  /*2df90*/  BAR.SYNC.DEFER_BLOCKING 0x0 ;  /* 0x0000000000007b1d */ /* 0x000fe20000010000 */
[----:B0-----:R-:W-:-:S02]  /*2dfa0*/  PRMT R60, R168, 0x5410, R166 ;  /* 0x00005410a83c7816 */ /* 0x001fc400000000a6 */
[----:B--2---:R-:W-:-:S03]  /*2dfb0*/  PRMT R63, R163, 0x5410, R165 ;  /* 0x00005410a33f7816 */ /* 0x004fc600000000a5 */
[----:B------:R-:W2:Y:S01]  /*2dfc0*/  LDL.LU R96, [R1+0x1298] ;  /* 0x0012980001607983 */ /* 0x000ea20000300800 */
[----:B------:R-:W-:Y:S02]  /*2dfd0*/  PRMT R61, R171, 0x5410, R252 ;  /* 0x00005410ab3d7816 */ /* 0x000fe400000000fc */
[----:B----4-:R-:W-:Y:S01]  /*2dfe0*/  PRMT R62, R167, 0x5410, R169 ;  /* 0x00005410a73e7816 */ /* 0x010fe200000000a9 */
[----:B------:R-:W4:Y:S01]  /*2dff0*/  LDL.LU R95, [R1+0x10a4] ;  /* 0x0010a400015f7983 */ /* 0x000f220000300800 */
[----:B------:R-:W-:Y:S02]  /*2e000*/  PRMT R59, R173, 0x5410, R59 ;  /* 0x00005410ad3b7816 */ /* 0x000fe4000000003b */
[----:B------:R-:W-:Y:S01]  /*2e010*/  @P3 LOP3.LUT R2, R2, 0x20000, RZ, 0xfc, !PT ;  /* 0x0002000002023812 */ /* 0x000fe200078efcff */
[----:B------:R-:W4:Y:S03]  /*2e020*/  LDL.LU R94, [R1+0x128c] ;  /* 0x00128c00015e7983 */ /* 0x000f260000300800 */
[C---:B------:R-:W-:Y:S01]  /*2e030*/  LOP3.LUT P3, RZ, R2.reuse, 0x8000, RZ, 0xc0, !PT ;  /* 0x0000800002ff7812 */ /* 0x040fe2000786c0ff */
[----:B------:R-:W2:Y:S01]  /*2e040*/  LDL.LU R93, [R1+0x10a8] ;  /* 0x0010a800015d7983 */ /* 0x000ea20000300800 */
[----:B------:R-:W-:-:S03]  /*2e050*/  LOP3.LUT R2, R2, 0xfffeffff, RZ, 0xc0, !PT ;  /* 0xfffeffff02027812 */ /* 0x000fc600078ec0ff */
[----:B------:R-:W2:Y:S01]  /*2e060*/  LDL.LU R80, [R1+0x1294] ;  /* 0x0012940001507983 */ /* 0x000ea20000300800 */
[----:B------:R-:W-:-:S03]  /*2e070*/  @P4 LOP3.LUT R2, R2, 0x10000, RZ, 0xfc, !PT ;  /* 0x0001000002024812 */ /* 0x000fc600078efcff */
[----:B------:R-:W4:Y:S04]  /*2e080*/  LDL.LU R79, [R1+0x1098] ;  /* 0x00109800014f7983 */ /* 0x000f280000300800 */
[----:B------:R-:W4:Y:S04]  /*2e090*/  LDL.LU R163, [R1+0x1280] ;  /* 0x0012800001a37983 */ /* 0x000f280000300800 */
[----:B------:R-:W2:Y:S04]  /*2e0a0*/  LDL.LU R92, [R1+0x109c] ;  /* 0x00109c00015c7983 */ /* 0x000ea80000300800 */
        /* <DEDUP_REMOVED lines=12> */
[----:B------:R-:W2:Y:S01]  /*2e170*/  LDL.LU R252, [R1+0x1260] ;  /* 0x0012600001fc7983 */ /* 0x000ea20000300800 */
[----:B------:R-:W0:Y:S02]  /*2e180*/  S2R R170, SR_TID.X ;  /* 0x0000000000aa7919 */ /* 0x000e240000002100 */
[----:B0-----:R-:W-:-:S04]  /*2e190*/  LOP3.LUT R170, R170, 0x7f, RZ, 0xc0, !PT ;  /* 0x0000007faaaa7812 */ /* 0x001fc800078ec0ff */
[----:B------:R-:W-:Y:S01]  /*2e1a0*/  LEA R4, R170, UR4, 0x4 ;  /* 0x00000004aa047c11 */ /* 0x000fe2000f8e20ff */
[----:B------:R-:W-:-:S04]  /*2e1b0*/  ULDC UR4, c[0x0][0x228] ;  /* 0x00008a0000047ab9 */ /* 0x000fc80000000800 */
[----:B------:R-:W0:Y:S01]  /*2e1c0*/  LDS.128 R168, [R4] ;  /* 0x0000000004a87984 */ /* 0x000e220000000c00 */
[----:B------:R-:W-:Y:S06]  /*2e1d0*/  BAR.SYNC.DEFER_BLOCKING 0x0 ;  /* 0x0000000000007b1d */ /* 0x000fec0000010000 */
[----:B------:R1:W-:Y:S02]  /*2e1e0*/  STSM.16.M88.4 [R10], R64 ;  /* 0x000000400a007844 */ /* 0x0003e40000000200 */
[----:B------:R-:W-:Y:S06]  /*2e1f0*/  BAR.SYNC.DEFER_BLOCKING 0x0 ;  /* 0x0000000000007b1d */ /* 0x000fec0000010000 */
[----:B------:R-:W0:Y:S02]  /*2e200*/  LDS.128 R164, [R4] ;  /* 0x0000000004a47984 */ /* 0x000e240000000c00 */
[----:B------:R-:W-:Y:S06]  /*2e210*/  BAR.SYNC.DEFER_BLOCKING 0x0 ;  /* 0x0000000000007b1d */ /* 0x000fec0000010000 */
[----:B------:R4:W-:Y:S01]  /*2e220*/  STSM.16.M88.4 [R10], R60 ;  /* 0x0000003c0a007844 */ /* 0x0009e20000000200 */
[----:B-1----:R-:W-:-:S02]  /*2e230*/  PRMT R64, R104, 0x5410, R105 ;  /* 0x0000541068407816 */ /* 0x002fc40000000069 */
[----:B------:R-:W-:Y:S02]  /*2e240*/  PRMT R65, R102, 0x5410, R103 ;  /* 0x0000541066417816 */ /* 0x000fe40000000067 */
[----:B---3--:R-:W-:Y:S02]  /*2e250*/  PRMT R66, R100, 0x5410, R101 ;  /* 0x0000541064427816 */ /* 0x008fe40000000065 */
[----:B------:R-:W-:Y:S01]  /*2e260*/  PRMT R67, R98, 0x5410, R99 ;  /* 0x0000541062437816 */ /* 0x000fe20000000063 */
[----:B------:R-:W-:Y:S06]  /*2e270*/  BAR.SYNC.DEFER_BLOCKING 0x0 ;  /* 0x0000000000007b1d */ /* 0x000fec0000010000 */
[----:B------:R-:W-:Y:S01]  /*2e280*/  STL [R1+0x798], R4 ;  /* 0x0007980401007387 */ /* 0x000fe20000100800 */
[----:B----4-:R-:W-:-:S03]  /*2e290*/  PRMT R63, R163, 0x5410, R79 ;  /* 0x00005410a33f7816 */ /* 0x010fc6000000004f */
[----:B------:R-:W1:Y:S01]  /*2e2a0*/  LDS.128 R160, [R4] ;  /* 0x0000000004a07984 */ /* 0x000e620000000c00 */
[----:B------:R-:W-:Y:S06]  /*2e2b0*/  BAR.SYNC.DEFER_BLOCKING 0x0 ;  /* 0x0000000000007b1d */ /* 0x000fec0000010000 */
[----:B------:R-:W-:Y:S02]  /*2e2c0*/  STSM.16.M88.4 [R10], R64 ;  /* 0x000000400a007844 */ /* 0x000fe40000000200 */
[----:B------:R-:W-:Y:S01]  /*2e2d0*/  BAR.SYNC.DEFER_BLOCKING 0x0 ;  /* 0x0000000000007b1d */ /* 0x000fe20000010000 */
[----:B--2---:R-:W-:-:S05]  /*2e2e0*/  PRMT R62, R80, 0x5410, R93 ;  /* 0x00005410503e7816 */ /* 0x004fca000000005d */
[----:B------:R-:W2:Y:S04]  /*2e2f0*/  LDL.LU R80, [R1+0x1064] ;  /* 0x0010640001507983 */ /* 0x000ea80000300800 */
[----:B------:R-:W2:Y:S04]  /*2e300*/  LDL.LU R79, [R1+0x1258] ;  /* 0x00125800014f7983 */ /* 0x000ea80000300800 */
[----:B------:R-:W3:Y:S04]  /*2e310*/  LDL.LU R106, [R1+0x1068] ;  /* 0x00106800016a7983 */ /* 0x000ee80000300800 */
[----:B------:R-:W3:Y:S04]  /*2e320*/  LDL.LU R105, [R1+0x124c] ;  /* 0x00124c0001697983 */ /* 0x000ee80000300800 */
[----:B------:R-:W4:Y:S04]  /*2e330*/  LDS.128 R156, [R4] ;  /* 0x00000000049c7984 */ /* 0x000f280000000c00 */
[----:B------:R-:W4:Y:S04]  /*2e340*/  LDL.LU R104, [R1+0x106c] ;  /* 0x00106c0001687983 */ /* 0x000f280000300800 */
[----:B------:R-:W4:Y:S01]  /*2e350*/  LDL.LU R103, [R1+0x1248] ;  /* 0x0012480001677983 */ /* 0x000f220000300800 */
[----:B------:R-:W-:-:S03]  /*2e360*/  PRMT R60, R96, 0x5410, R97 ;  /* 0x00005410603c7816 */ /* 0x000fc60000000061 */
[----:B------:R-:W4:Y:S01]  /*2e370*/  LDL.LU R102, [R1+0x105c] ;  /* 0x00105c0001667983 */ /* 0x000f220000300800 */
[----:B------:R-:W-:Y:S01]  /*2e380*/  PRMT R61, R94, 0x5410, R95 ;  /* 0x000054105e3d7816 */ /* 0x000fe2000000005f */
[----:B------:R-:W-:Y:S06]  /*2e390*/  BAR.SYNC.DEFER_BLOCKING 0x0 ;  /* 0x0000000000007b1d */ /* 0x000fec0000010000 */
[----:B------:R-:W4:Y:S04]  /*2e3a0*/  LDL.LU R101, [R1+0x1244] ;  /* 0x0012440001657983 */ /* 0x000f280000300800 */
[----:B------:R-:W4:Y:S04]  /*2e3b0*/  LDL.LU R100, [R1+0x1060] ;  /* 0x0010600001647983 */ /* 0x000f280000300800 */
[----:B------:R-:W4:Y:S04]  /*2e3c0*/  LDL.LU R99, [R1+0x123c] ;  /* 0x00123c0001637983 */ /* 0x000f280000300800 */
[----:B------:R-:W4:Y:S04]  /*2e3d0*/  LDL.LU R98, [R1+0x1038] ;  /* 0x0010380001627983 */ /* 0x000f280000300800 */
[----:B------:R-:W4:Y:S04]  /*2e3e0*/  LDL.LU R97, [R1+0x121c] ;  /* 0x00121c0001617983 */ /* 0x000f280000300800 */
[----:B------:R-:W4:Y:S04]  /*2e3f0*/  LDL.LU R96, [R1+0x1040] ;  /* 0x0010400001607983 */ /* 0x000f280000300800 */
[----:B------:R-:W4:Y:S04]  /*2e400*/  LDL.LU R95, [R1+0x1218] ;  /* 0x00121800015f7983 */ /* 0x000f280000300800 */
[----:B------:R0:W-:Y:S04]  /*2e410*/  STSM.16.M88.4 [R10], R60 ;  /* 0x0000003c0a007844 */ /* 0x0001e80000000200 */
[----:B------:R-:W4:Y:S04]  /*2e420*/  LDL.LU R94, [R1+0x1030] ;  /* 0x00103000015e7983 */ /* 0x000f280000300800 */
[----:B------:R-:W4:Y:S01]  /*2e430*/  LDL.LU R93, [R1+0x1208] ;  /* 0x00120800015d7983 */ /* 0x000f220000300800 */
[----:B------:R-:W-:Y:S01]  /*2e440*/  BAR.SYNC.DEFER_BLOCKING 0x0 ;  /* 0x0000000000007b1d */ /* 0x000fe20000010000 */
[----:B0-----:R-:W-:-:S05]  /*2e450*/  PRMT R62, R252, 0x5410, R78 ;  /* 0x00005410fc3e7816 */ /* 0x001fca000000004e */
[----:B------:R-:W4:Y:S04]  /*2e460*/  LDL.LU R78, [R1+0x1034] ;  /* 0x00103400014e7983 */ /* 0x000f280000300800 */
[----:B------:R-:W4:Y:S04]  /*2e470*/  LDL.LU R252, [R1+0x11fc] ;  /* 0x0011fc0001fc7983 */ /* 0x000f280000300800 */
[----:B------:R-:W0:Y:S01]  /*2e480*/  LDS.128 R152, [R4] ;  /* 0x0000000004987984 */ /* 0x000e220000000c00 */
[----:B------:R-:W-:Y:S02]  /*2e490*/  PRMT R64, R91, 0x5410, R92 ;  /* 0x000054105b407816 */ /* 0x000fe4000000005c */
[----:B------:R-:W-:Y:S01]  /*2e4a0*/  PRMT R65, R89, 0x5410, R90 ;  /* 0x0000541059417816 */ /* 0x000fe2000000005a */
[----:B------:R-:W4:Y:S01]  /*2e4b0*/  LDL.LU R92, [R1+0x10ac] ;  /* 0x0010ac00015c7983 */ /* 0x000f220000300800 */
[----:B------:R-:W-:-:S02]  /*2e4c0*/  PRMT R66, R87, 0x5410, R88 ;  /* 0x0000541057427816 */ /* 0x000fc40000000058 */
[----:B------:R-:W-:Y:S01]  /*2e4d0*/  PRMT R67, R85, 0x5410, R86 ;  /* 0x0000541055437816 */ /* 0x000fe20000000056 */
[----:B------:R-:W-:Y:S01]  /*2e4e0*/  BAR.SYNC.DEFER_BLOCKING 0x0 ;  /* 0x0000000000007b1d */ /* 0x000fe20000010000 */
[----:B------:R-:W-:-:S05]  /*2e4f0*/  PRMT R60, R83, 0x5410, R84 ;  /* 0x00005410533c7816 */ /* 0x000fca0000000054 */
[----:B------:R-:W4:Y:S04]  /*2e500*/  LDL.LU R91, [R1+0x125c] ;  /* 0x00125c00015b7983 */ /* 0x000f280000300800 */
[----:B------:R-:W4:Y:S04]  /*2e510*/  LDL.LU R90, [R1+0x1084] ;  /* 0x00108400015a7983 */ /* 0x000f280000300800 */
[----:B------:R-:W4:Y:S04]  /*2e520*/  LDL.LU R89, [R1+0x1240] ;  /* 0x0012400001597983 */ /* 0x000f280000300800 */
[----:B------:R-:W4:Y:S04]  /*2e530*/  LDL.LU R88, [R1+0x1088] ;  /* 0x0010880001587983 */ /* 0x000f280000300800 */
[----:B------:R3:W-:Y:S01]  /*2e540*/  STSM.16.M88.4 [R10], R64 ;  /* 0x000000400a007844 */ /* 0x0007e20000000200 */
[----:B------:R-:W-:Y:S01]  /*2e550*/  BAR.SYNC.DEFER_BLOCKING 0x0 ;  /* 0x0000000000007b1d */ /* 0x000fe20000010000 */
[----:B------:R-:W-:-:S05]  /*2e560*/  PRMT R61, R81, 0x5410, R82 ;  /* 0x00005410513d7816 */ /* 0x000fca0000000052 */
[----:B------:R-:W4:Y:S04]  /*2e570*/  LDL.LU R87, [R1+0x1238] ;  /* 0x0012380001577983 */ /* 0x000f280000300800 */
[----:B------:R-:W4:Y:S04]  /*2e580*/  LDL.LU R86, [R1+0x107c] ;  /* 0x00107c0001567983 */ /* 0x000f280000300800 */
[----:B------:R-:W4:Y:S04]  /*2e590*/  LDL.LU R85, [R1+0x1230] ;  /* 0x0012300001557983 */ /* 0x000f280000300800 */
[----:B------:R-:W4:Y:S04]  /*2e5a0*/  LDL.LU R84, [R1+0x1080] ;  /* 0x0010800001547983 */ /* 0x000f280000300800 */
[----:B------:R-:W0:Y:S04]  /*2e5b0*/  LDS.128 R148, [R4] ;  /* 0x0000000004947984 */ /* 0x000e280000000c00 */
[----:B------:R-:W4:Y:S04]  /*2e5c0*/  LDL.LU R83, [R1+0x122c] ;  /* 0x00122c0001537983 */ /* 0x000f280000300800 */
[----:B------:R-:W4:Y:S04]  /*2e5d0*/  LDL.LU R82, [R1+0x1054] ;  /* 0x0010540001527983 */ /* 0x000f280000300800 */
[----:B------:R-:W4:Y:S01]  /*2e5e0*/  LDL.LU R81, [R1+0x1200] ;  /* 0x0012000001517983 */ /* 0x000f220000300800 */
[----:B--2---:R-:W-:Y:S01]  /*2e5f0*/  PRMT R63, R79, 0x5410, R80 ;  /* 0x000054104f3f7816 */ /* 0x004fe20000000050 */
[----:B------:R-:W-:Y:S06]  /*2e600*/  BAR.SYNC.DEFER_BLOCKING 0x0 ;  /* 0x0000000000007b1d */ /* 0x000fec0000010000 */
[----:B------:R-:W2:Y:S04]  /*2e610*/  LDL.LU R80, [R1+0x1058] ;  /* 0x0010580001507983 */ /* 0x000ea80000300800 */
[----:B------:R-:W2:Y:S04]  /*2e620*/  LDL.LU R79, [R1+0x11f4] ;  /* 0x0011f400014f7983 */ /* 0x000ea80000300800 */
[----:B------:R1:W-:Y:S01]  /*2e630*/  STSM.16.M88.4 [R10], R60 ;  /* 0x0000003c0a007844 */ /* 0x0003e20000000200 */
[----:B------:R-:W-:Y:S01]  /*2e640*/  BAR.SYNC.DEFER_BLOCKING 0x0 ;  /* 0x0000000000007b1d */ /* 0x000fe20000010000 */
[----:B---3--:R-:W-:-:S02]  /*2e650*/  PRMT R64, R105, 0x5410, R106 ;  /* 0x0000541069407816 */ /* 0x008fc4000000006a */
[----:B----4-:R-:W-:-:S03]  /*2e660*/  PRMT R65, R103, 0x5410, R104 ;  /* 0x0000541067417816 */ /* 0x010fc60000000068 */
[----:B------:R-:W3:Y:S01]  /*2e670*/  LDS.128 R144, [R4] ;  /* 0x0000000004907984 */ /* 0x000ee20000000c00 */
[----:B-1----:R-:W-:-:S03]  /*2e680*/  PRMT R63, R252, 0x5410, R78 ;  /* 0x00005410fc3f7816 */ /* 0x002fc6000000004e */
[----:B------:R-:W4:Y:S04]  /*2e690*/  LDL.LU R78, [R1+0x104c] ;  /* 0x00104c00014e7983 */ /* 0x000f280000300800 */
[----:B------:R-:W4:Y:S01]  /*2e6a0*/  LDL.LU R252, [R1+0x11f0] ;  /* 0x0011f00001fc7983 */ /* 0x000f220000300800 */
[----:B------:R-:W-:Y:S02]  /*2e6b0*/  PRMT R66, R101, 0x5410, R102 ;  /* 0x0000541065427816 */ /* 0x000fe40000000066 */
[----:B------:R-:W-:Y:S01]  /*2e6c0*/  PRMT R67, R99, 0x5410, R100 ;  /* 0x0000541063437816 */ /* 0x000fe20000000064 */
[----:B------:R-:W-:Y:S01]  /*2e6d0*/  BAR.SYNC.DEFER_BLOCKING 0x0 ;  /* 0x0000000000007b1d */ /* 0x000fe20000010000 */
[----:B------:R-:W-:-:S05]  /*2e6e0*/  PRMT R60, R97, 0x5410, R98 ;  /* 0x00005410613c7816 */ /* 0x000fca0000000062 */
[----:B------:R-:W3:Y:S04]  /*2e6f0*/  LDL.LU R106, [R1+0x1118] ;  /* 0x00111800016a7983 */ /* 0x000ee80000300800 */
[----:B------:R-:W3:Y:S04]  /*2e700*/  LDL.LU R105, [R1+0x12e4] ;  /* 0x0012e40001697983 */ /* 0x000ee80000300800 */
[----:B------:R-:W3:Y:S04]  /*2e710*/  LDL.LU R104, [R1+0x111c] ;  /* 0x00111c0001687983 */ /* 0x000ee80000300800 */
[----:B------:R-:W3:Y:S04]  /*2e720*/  LDL.LU R103, [R1+0x12e0] ;  /* 0x0012e00001677983 */ /* 0x000ee80000300800 */
[----:B------:R1:W-:Y:S01]  /*2e730*/  STSM.16.M88.4 [R10], R64 ;  /* 0x000000400a007844 */ /* 0x0003e20000000200 */
[----:B------:R-:W-:Y:S01]  /*2e740*/  BAR.SYNC.DEFER_BLOCKING 0x0 ;  /* 0x0000000000007b1d */ /* 0x000fe20000010000 */
[----:B------:R-:W-:-:S05]  /*2e750*/  PRMT R61, R95, 0x5410, R96 ;  /* 0x000054105f3d7816 */ /* 0x000fca0000000060 */
[----:B------:R-:W3:Y:S04]  /*2e760*/  LDL.LU R102, [R1+0x110c] ;  /* 0x00110c0001667983 */ /* 0x000ee80000300800 */
[----:B------:R-:W3:Y:S04]  /*2e770*/  LDL.LU R101, [R1+0x12d4] ;  /* 0x0012d40001657983 */ /* 0x000ee80000300800 */
[----:B------:R-:W3:Y:S04]  /*2e780*/  LDL.LU R100, [R1+0x1110] ;  /* 0x0011100001647983 */ /* 0x000ee80000300800 */
[----:B------:R-:W3:Y:S04]  /*2e790*/  LDL.LU R99, [R1+0x12d0] ;  /* 0x0012d00001637983 */ /* 0x000ee80000300800 */
[----:B------:R-:W0:Y:S01]  /*2e7a0*/  LDS.128 R140, [R4] ;  /* 0x00000000048c7984 */ /* 0x000e220000000c00 */
[----:B------:R-:W-:Y:S01]  /*2e7b0*/  PRMT R62, R93, 0x5410, R94 ;  /* 0x000054105d3e7816 */ /* 0x000fe2000000005e */
[----:B------:R-:W-:Y:S06]  /*2e7c0*/  BAR.SYNC.DEFER_BLOCKING 0x0 ;  /* 0x0000000000007b1d */ /* 0x000fec0000010000 */
[----:B------:R-:W3:Y:S04]  /*2e7d0*/  LDL.LU R98, [R1+0x1108] ;  /* 0x0011080001627983 */ /* 0x000ee80000300800 */
[----:B------:R-:W3:Y:S04]  /*2e7e0*/  LDL.LU R97, [R1+0x12b4] ;  /* 0x0012b40001617983 */ /* 0x000ee80000300800 */
[----:B------:R-:W3:Y:S04]  /*2e7f0*/  LDL.LU R96, [R1+0x10fc] ;  /* 0x0010fc0001607983 */ /* 0x000ee80000300800 */
[----:B------:R-:W3:Y:S04]  /*2e800*/  LDL.LU R95, [R1+0x1290] ;  /* 0x00129000015f7983 */ /* 0x000ee80000300800 */
[----:B------:R-:W3:Y:S04]  /*2e810*/  LDL.LU R94, [R1+0x10f0] ;  /* 0x0010f000015e7983 */ /* 0x000ee80000300800 */
[----:B------:R-:W3:Y:S04]  /*2e820*/  LDL.LU R93, [R1+0x1278] ;  /* 0x00127800015d7983 */ /* 0x000ee80000300800 */
[----:B------:R0:W-:Y:S01]  /*2e830*/  STSM.16.M88.4 [R10], R60 ;  /* 0x0000003c0a007844 */ /* 0x0001e20000000200 */
[----:B-1----:R-:W-:-:S02]  /*2e840*/  PRMT R64, R85, 0x5410, R86 ;  /* 0x0000541055407816 */ /* 0x002fc40000000056 */
[----:B------:R-:W-:Y:S01]  /*2e850*/  PRMT R65, R83, 0x5410, R84 ;  /* 0x0000541053417816 */ /* 0x000fe20000000054 */
[----:B------:R-:W-:Y:S01]  /*2e860*/  BAR.SYNC.DEFER_BLOCKING 0x0 ;  /* 0x0000000000007b1d */ /* 0x000fe20000010000 */
[----:B------:R-:W-:Y:S02]  /*2e870*/  PRMT R66, R81, 0x5410, R82 ;  /* 0x0000541051427816 */ /* 0x000fe40000000052 */
[----:B0-----:R-:W-:Y:S02]  /*2e880*/  PRMT R60, R91, 0x5410, R92 ;  /* 0x000054105b3c7816 */ /* 0x001fe4000000005c */
[----:B------:R-:W-:Y:S02]  /*2e890*/  PRMT R61, R89, 0x5410, R90 ;  /* 0x00005410593d7816 */ /* 0x000fe4000000005a */
[----:B------:R-:W-:Y:S01]  /*2e8a0*/  PRMT R62, R87, 0x5410, R88 ;  /* 0x00005410573e7816 */ /* 0x000fe20000000058 */
[----:B------:R-:W0:Y:S01]  /*2e8b0*/  LDS.128 R136, [R4] ;  /* 0x0000000004887984 */ /* 0x000e220000000c00 */
[----:B--2---:R-:W-:Y:S01]  /*2e8c0*/  PRMT R67, R79, 0x5410, R80 ;  /* 0x000054104f437816 */ /* 0x004fe20000000050 */
[----:B------:R-:W-:Y:S06]  /*2e8d0*/  BAR.SYNC.DEFER_BLOCKING 0x0 ;  /* 0x0000000000007b1d */ /* 0x000fec0000010000 */
        /* <DEDUP_REMOVED lines=14> */
[----:B----4-:R-:W-:-:S03]  /*2e9c0*/  PRMT R63, R252, 0x5410, R78 ;  /* 0x00005410fc3f7816 */ /* 0x010fc6000000004e */
[----:B------:R-:W4:Y:S04]  /*2e9d0*/  LDL.LU R78, [R1+0x1124] ;  /* 0x00112400014e7983 */ /* 0x000f280000300800 */
[----:B------:R-:W4:Y:S04]  /*2e9e0*/  LDL.LU R252, [R1+0x1300] ;  /* 0x0013000001fc7983 */ /* 0x000f280000300800 */
[----:B------:R3:W-:Y:S01]  /*2e9f0*/  STSM.16.M88.4 [R10], R64 ;  /* 0x000000400a007844 */ /* 0x0007e20000000200 */
[----:B------:R-:W-:Y:S06]  /*2ea00*/  BAR.SYNC.DEFER_BLOCKING 0x0 ;  /* 0x0000000000007b1d */ /* 0x000fec0000010000 */
[----:B------:R-:W1:Y:S02]  /*2ea10*/  LDS.128 R132, [R4] ;  /* 0x0000000004847984 */ /* 0x000e640000000c00 */
[----:B------:R-:W-:Y:S06]  /*2ea20*/  BAR.SYNC.DEFER_BLOCKING 0x0 ;  /* 0x0000000000007b1d */ /* 0x000fec0000010000 */
[----:B------:R0:W-:Y:S02]  /*2ea30*/  STSM.16.M88.4 [R10], R60 ;  /* 0x0000003c0a007844 */ /* 0x0001e40000000200 */
[----:B------:R-:W-:Y:S01]  /*2ea40*/  BAR.SYNC.DEFER_BLOCKING 0x0 ;  /* 0x0000000000007b1d */ /* 0x000fe20000010000 */
[----:B---3--:R-:W-:-:S02]  /*2ea50*/  PRMT R64, R99, 0x5410, R100 ;  /* 0x0000541063407816 */ /* 0x008fc40000000064 */
[----:B------:R-:W-:Y:S02]  /*2ea60*/  PRMT R65, R97, 0x5410, R98 ;  /* 0x0000541061417816 */ /* 0x000fe40000000062 */
[----:B0-----:R-:W-:Y:S01]  /*2ea70*/  PRMT R60, R105, 0x5410, R106 ;  /* 0x00005410693c7816 */ /* 0x001fe2000000006a */
[----:B------:R-:W0:Y:S01]  /*2ea80*/  LDS.128 R128, [R4] ;  /* 0x0000000004807984 */ /* 0x000e220000000c00 */
[----:B------:R-:W-:Y:S02]  /*2ea90*/  PRMT R61, R103, 0x5410, R104 ;  /* 0x00005410673d7816 */ /* 0x000fe40000000068 */
[----:B------:R-:W-:Y:S02]  /*2eaa0*/  PRMT R62, R101, 0x5410, R102 ;  /* 0x00005410653e7816 */ /* 0x000fe40000000066 */
[----:B------:R-:W-:Y:S02]  /*2eab0*/  PRMT R66, R95, 0x5410, R96 ;  /* 0x000054105f427816 */ /* 0x000fe40000000060 */
[----:B------:R-:W-:Y:S01]  /*2eac0*/  PRMT R67, R93, 0x5410, R94 ;  /* 0x000054105d437816 */ /* 0x000fe2000000005e */
[----:B------:R-:W-:Y:S06]  /*2ead0*/  BAR.SYNC.DEFER_BLOCKING 0x0 ;  /* 0x0000000000007b1d */ /* 0x000fec0000010000 */
[----:B------:R4:W-:Y:S02]  /*2eae0*/  STSM.16.M88.4 [R10], R64 ;  /* 0x000000400a007844 */ /* 0x0009e40000000200 */
[----:B------:R-:W-:Y:S06]  /*2eaf0*/  BAR.SYNC.DEFER_BLOCKING 0x0 ;  /* 0x0000000000007b1d */ /* 0x000fec0000010000 */
[----:B------:R-:W3:Y:S01]  /*2eb00*/  LDS.128 R124, [R4] ;  /* 0x00000000047c7984 */ /* 0x000ee20000000c00 */
[----:B--2---:R-:W-:Y:S01]  /*2eb10*/  PRMT R63, R79, 0x5410, R80 ;  /* 0x000054104f3f7816 */ /* 0x004fe20000000050 */
[----:B------:R-:W-:Y:S06]  /*2eb20*/  BAR.SYNC.DEFER_BLOCKING 0x0 ;  /* 0x0000000000007b1d */ /* 0x000fec0000010000 */
[----:B------:R-:W2:Y:S04]  /*2eb30*/  LDL.LU R80, [R1+0x10b4] ;  /* 0x0010b40001507983 */ /* 0x000ea80000300800 */
[----:B------:R-:W2:Y:S04]  /*2eb40*/  LDL.LU R79, [R1+0x120c] ;  /* 0x00120c00014f7983 */ /* 0x000ea80000300800 */
[----:B------:R-:W3:Y:S04]  /*2eb50*/  LDL.LU R106, [R1+0x1154] ;  /* 0x00115400016a7983 */ /* 0x000ee80000300800 */
        /* <DEDUP_REMOVED lines=12> */
[----:B------:R-:W3:Y:S01]  /*2ec20*/  LDL.LU R93, [R1+0x1318] ;  /* 0x00131800015d7983 */ /* 0x000ee20000300800 */
[----:B----4-:R-:W-:-:S03]  /*2ec30*/  PRMT R67, R252, 0x5410, R78 ;  /* 0x00005410fc437816 */ /* 0x010fc6000000004e */
[----:B------:R-:W4:Y:S04]  /*2ec40*/  LDL.LU R78, [R1+0x10e8] ;  /* 0x0010e800014e7983 */ /* 0x000f280000300800 */
[----:B------:R-:W4:Y:S04]  /*2ec50*/  LDL.LU R252, [R1+0x1220] ;  /* 0x0012200001fc7983 */ /* 0x000f280000300800 */
[----:B------:R1:W-:Y:S01]  /*2ec60*/  STSM.16.M88.4 [R10], R60 ;  /* 0x0000003c0a007844 */ /* 0x0003e20000000200 */
[----:B------:R-:W-:Y:S02]  /*2ec70*/  PRMT R64, R85, 0x5410, R86 ;  /* 0x0000541055407816 */ /* 0x000fe40000000056 */
[----:B------:R-:W-:Y:S01]  /*2ec80*/  PRMT R65, R83, 0x5410, R84 ;  /* 0x0000541053417816 */ /* 0x000fe20000000054 */
[----:B------:R-:W-:Y:S01]  /*2ec90*/  BAR.SYNC.DEFER_BLOCKING 0x0 ;  /* 0x0000000000007b1d */ /* 0x000fe20000010000 */
[----:B-1----:R-:W-:-:S05]  /*2eca0*/  PRMT R60, R91, 0x5410, R92 ;  /* 0x000054105b3c7816 */ /* 0x002fca000000005c */
[----:B------:R-:W4:Y:S01]  /*2ecb0*/  LDL.LU R92, [R1+0x117c] ;  /* 0x00117c00015c7983 */ /* 0x000f220000300800 */
[----:B------:R-:W-:-:S03]  /*2ecc0*/  PRMT R61, R89, 0x5410, R90 ;  /* 0x00005410593d7816 */ /* 0x000fc6000000005a */
[----:B------:R-:W4:Y:S01]  /*2ecd0*/  LDL.LU R91, [R1+0x134c] ;  /* 0x00134c00015b7983 */ /* 0x000f220000300800 */
[----:B------:R-:W-:-:S03]  /*2ece0*/  PRMT R62, R87, 0x5410, R88 ;  /* 0x00005410573e7816 */ /* 0x000fc60000000058 */
        /* <DEDUP_REMOVED lines=8> */
[----:B------:R-:W1:Y:S01]  /*2ed70*/  LDS.128 R120, [R4] ;  /* 0x0000000004787984 */ /* 0x000e620000000c00 */
[----:B------:R-:W-:Y:S01]  /*2ed80*/  PRMT R66, R81, 0x5410, R82 ;  /* 0x0000541051427816 */ /* 0x000fe20000000052 */
[----:B------:R-:W-:Y:S06]  /*2ed90*/  BAR.SYNC.DEFER_BLOCKING 0x0 ;  /* 0x0000000000007b1d */ /* 0x000fec0000010000 */
[----:B------:R-:W4:Y:S04]  /*2eda0*/  LDL.LU R82, [R1+0x1168] ;  /* 0x0011680001527983 */ /* 0x000f280000300800 */
[----:B------:R-:W4:Y:S04]  /*2edb0*/  LDL.LU R81, [R1+0x1338] ;  /* 0x0013380001517983 */ /* 0x000f280000300800 */
[----:B------:R3:W-:Y:S01]  /*2edc0*/  STSM.16.M88.4 [R10], R64 ;  /* 0x000000400a007844 */ /* 0x0007e20000000200 */
[----:B------:R-:W-:Y:S06]  /*2edd0*/  BAR.SYNC.DEFER_BLOCKING 0x0 ;  /* 0x0000000000007b1d */ /* 0x000fec0000010000 */
[----:B------:R-:W1:Y:S01]  /*2ede0*/  LDS.128 R116, [R4] ;  /* 0x0000000004747984 */ /* 0x000e620000000c00 */
[----:B--2---:R-:W-:Y:S01]  /*2edf0*/  PRMT R63, R79, 0x5410, R80 ;  /* 0x000054104f3f7816 */ /* 0x004fe20000000050 */
[----:B------:R-:W-:Y:S06]  /*2ee00*/  BAR.SYNC.DEFER_BLOCKING 0x0 ;  /* 0x0000000000007b1d */ /* 0x000fec0000010000 */
[----:B------:R-:W2:Y:S04]  /*2ee10*/  LDL.LU R80, [R1+0x1164] ;  /* 0x0011640001507983 */ /* 0x000ea80000300800 */
[----:B------:R-:W2:Y:S04]  /*2ee20*/  LDL.LU R79, [R1+0x1334] ;  /* 0x00133400014f7983 */ /* 0x000ea80000300800 */
[----:B------:R4:W-:Y:S01]  /*2ee30*/  STSM.16.M88.4 [R10], R60 ;  /* 0x0000003c0a007844 */ /* 0x0009e20000000200 */
[----:B------:R-:W-:Y:S01]  /*2ee40*/  BAR.SYNC.DEFER_BLOCKING 0x0 ;  /* 0x0000000000007b1d */ /* 0x000fe20000010000 */
[----:B---3--:R-:W-:-:S05]  /*2ee50*/  PRMT R64, R99, 0x5410, R100 ;  /* 0x0000541063407816 */ /* 0x008fca0000000064 */
[----:B------:R-:W3:Y:S01]  /*2ee60*/  LDS.128 R112, [R4] ;  /* 0x0000000004707984 */ /* 0x000ee20000000c00 */
[----:B----4-:R-:W-:-:S03]  /*2ee70*/  PRMT R63, R252, 0x5410, R78 ;  /* 0x00005410fc3f7816 */ /* 0x010fc6000000004e */
[----:B------:R-:W4:Y:S04]  /*2ee80*/  LDL.LU R78, [R1+0x10ec] ;  /* 0x0010ec00014e7983 */ /* 0x000f280000300800 */
[----:B------:R-:W4:Y:S01]  /*2ee90*/  LDL.LU R252, [R1+0x1224] ;  /* 0x0012240001fc7983 */ /* 0x000f220000300800 */
[----:B------:R-:W-:Y:S02]  /*2eea0*/  PRMT R65, R97, 0x5410, R98 ;  /* 0x0000541061417816 */ /* 0x000fe40000000062 */
[----:B------:R-:W-:Y:S01]  /*2eeb0*/  PRMT R66, R95, 0x5410, R96 ;  /* 0x000054105f427816 */ /* 0x000fe20000000060 */
[----:B------:R-:W3:Y:S01]  /*2eec0*/  LDL.LU R30, [R1+0x118c] ;  /* 0x00118c00011e7983 */ /* 0x000ee20000300800 */
[----:B------:R-:W-:Y:S01]  /*2eed0*/  PRMT R67, R93, 0x5410, R94 ;  /* 0x000054105d437816 */ /* 0x000fe2000000005e */
[----:B------:R-:W-:Y:S01]  /*2eee0*/  BAR.SYNC.DEFER_BLOCKING 0x0 ;  /* 0x0000000000007b1d */ /* 0x000fe20000010000 */
[----:B------:R-:W-:-:S05]  /*2eef0*/  PRMT R60, R105, 0x5410, R106 ;  /* 0x00005410693c7816 */ /* 0x000fca000000006a */
[----:B------:R-:W3:Y:S04]  /*2ef00*/  LDL.LU R31, [R1+0x1360] ;  /* 0x00136000011f7983 */ /* 0x000ee80000300800 */
[----:B------:R-:W3:Y:S04]  /*2ef10*/  LDL.LU R73, [R1+0x1190] ;  /* 0x0011900001497983 */ /* 0x000ee80000300800 */
[----:B------:R-:W3:Y:S01]  /*2ef20*/  LDL.LU R74, [R1+0x1364] ;  /* 0x00136400014a7983 */ /* 0x000ee20000300800 */
[----:B------:R-:W-:-:S03]  /*2ef30*/  PRMT R61, R103, 0x5410, R104 ;  /* 0x00005410673d7816 */ /* 0x000fc60000000068 */
[----:B------:R-:W3:Y:S04]  /*2ef40*/  LDL.LU R75, [R1+0x1194] ;  /* 0x00119400014b7983 */ /* 0x000ee80000300800 */
[----:B------:R0:W-:Y:S01]  /*2ef50*/  STSM.16.M88.4 [R10], R64 ;  /* 0x000000400a007844 */ /* 0x0001e20000000200 */
[----:B------:R-:W-:Y:S01]  /*2ef60*/  BAR.SYNC.DEFER_BLOCKING 0x0 ;  /* 0x0000000000007b1d */ /* 0x000fe20000010000 */
[----:B------:R-:W-:-:S05]  /*2ef70*/  PRMT R62, R101, 0x5410, R102 ;  /* 0x00005410653e7816 */ /* 0x000fca0000000066 */
[----:B------:R-:W3:Y:S04]  /*2ef80*/  LDL.LU R99, [R1+0x1368] ;  /* 0x0013680001637983 */ /* 0x000ee80000300800 */
[----:B------:R-:W3:Y:S01]  /*2ef90*/  LDL.LU R98, [R1+0x1198] ;  /* 0x0011980001627983 */ /* 0x000ee20000300800 */
[----:B0-----:R-:W-:-:S03]  /*2efa0*/  PRMT R64, R85, 0x5410, R86 ;  /* 0x0000541055407816 */ /* 0x001fc60000000056 */
[----:B------:R-:W3:Y:S01]  /*2efb0*/  LDL.LU R97, [R1+0x136c] ;  /* 0x00136c0001617983 */ /* 0x000ee20000300800 */
[----:B------:R-:W-:-:S03]  /*2efc0*/  PRMT R65, R83, 0x5410, R84 ;  /* 0x0000541053417816 */ /* 0x000fc60000000054 */
[----:B------:R-:W3:Y:S04]  /*2efd0*/  LDL.LU R96, [R1+0x1180] ;  /* 0x0011800001607983 */ /* 0x000ee80000300800 */
[----:B------:R-:W0:Y:S01]  /*2efe0*/  LDS.128 R108, [R4] ;  /* 0x00000000046c7984 */ /* 0x000e220000000c00 */
[----:B------:R-:W-:Y:S06]  /*2eff0*/  BAR.SYNC.DEFER_BLOCKING 0x0 ;  /* 0x0000000000007b1d */ /* 0x000fec0000010000 */
[----:B------:R-:W3:Y:S04]  /*2f000*/  LDL.LU R95, [R1+0x1350] ;  /* 0x00135000015f7983 */ /* 0x000ee80000300800 */
[----:B------:R-:W3:Y:S04]  /*2f010*/  LDL.LU R85, [R1+0x1184] ;  /* 0x0011840001557983 */ /* 0x000ee80000300800 */
[----:B------:R-:W3:Y:S04]  /*2f020*/  LDL.LU R84, [R1+0x1354] ;  /* 0x0013540001547983 */ /* 0x000ee80000300800 */
[----:B------:R-:W3:Y:S04]  /*2f030*/  LDL.LU R94, [R1+0x1188] ;  /* 0x00118800015e7983 */ /* 0x000ee80000300800 */
[----:B------:R1:W-:Y:S04]  /*2f040*/  STSM.16.M88.4 [R10], R60 ;  /* 0x0000003c0a007844 */ /* 0x0003e80000000200 */
[----:B------:R-:W3:Y:S01]  /*2f050*/  LDL.LU R93, [R1+0x135c] ;  /* 0x00135c00015d7983 */ /* 0x000ee20000300800 */
[----:B------:R-:W-:Y:S01]  /*2f060*/  PRMT R66, R81, 0x5410, R82 ;  /* 0x0000541051427816 */ /* 0x000fe20000000052 */
[----:B------:R-:W-:Y:S01]  /*2f070*/  BAR.SYNC.DEFER_BLOCKING 0x0 ;  /* 0x0000000000007b1d */ /* 0x000fe20000010000 */
[----:B-1----:R-:W-:-:S05]  /*2f080*/  PRMT R60, R91, 0x5410, R92 ;  /* 0x000054105b3c7816 */ /* 0x002fca000000005c */
[----:B------:R-:W3:Y:S04]  /*2f090*/  LDL.LU R92, [R1+0x1100] ;  /* 0x00110000015c7983 */ /* 0x000ee80000300800 */
[----:B------:R-:W3:Y:S01]  /*2f0a0*/  LDL.LU R91, [R1+0x1228] ;  /* 0x00122800015b7983 */ /* 0x000ee20000300800 */
[----:B------:R-:W-:Y:S02]  /*2f0b0*/  PRMT R61, R89, 0x5410, R90 ;  /* 0x00005410593d7816 */ /* 0x000fe4000000005a */
[----:B------:R-:W-:Y:S01]  /*2f0c0*/  PRMT R62, R87, 0x5410, R88 ;  /* 0x00005410573e7816 */ /* 0x000fe20000000058 */
        /* <DEDUP_REMOVED lines=8> */
[----:B------:R-:W1:Y:S01]  /*2f150*/  LDS.128 R104, [R4] ;  /* 0x0000000004687984 */ /* 0x000e620000000c00 */
[----:B--2---:R-:W-:Y:S01]  /*2f160*/  PRMT R67, R79, 0x5410, R80 ;  /* 0x000054104f437816 */ /* 0x004fe20000000050 */
[----:B------:R-:W-:Y:S06]  /*2f170*/  BAR.SYNC.DEFER_BLOCKING 0x0 ;  /* 0x0000000000007b1d */ /* 0x000fec0000010000 */
        /* <DEDUP_REMOVED lines=9> */
[----:B------:R0:W-:Y:S01]  /*2f210*/  STSM.16.M88.4 [R10], R60 ;  /* 0x0000003c0a007844 */ /* 0x0001e20000000200 */
[----:B---3--:R-:W-:-:S02]  /*2f220*/  PRMT R65, R95, 0x5410, R96 ;  /* 0x000054105f417816 */ /* 0x008fc40000000060 */
[----:B------:R-:W-:Y:S02]  /*2f230*/  PRMT R66, R84, 0x5410, R85 ;  /* 0x0000541054427816 */ /* 0x000fe40000000055 */
[----:B------:R-:W3:Y:S04]  /*2f240*/  LDL.LU R85, [R1+0x11a8] ;  /* 0x0011a80001557983 */ /* 0x000ee80000300800 */
[----:B------:R-:W3:Y:S01]  /*2f250*/  LDL.LU R84, [R1+0x137c] ;  /* 0x00137c0001547983 */ /* 0x000ee20000300800 */
[----:B------:R-:W-:-:S03]  /*2f260*/  PRMT R67, R93, 0x5410, R94 ;  /* 0x000054105d437816 */ /* 0x000fc6000000005e */
[----:B------:R-:W3:Y:S01]  /*2f270*/  LDL.LU R9, [R1+0x11cc] ;  /* 0x0011cc0001097983 */ /* 0x000ee20000300800 */
[----:B------:R-:W-:Y:S01]  /*2f280*/  PRMT R64, R97, 0x5410, R98 ;  /* 0x0000541061407816 */ /* 0x000fe20000000062 */
[----:B------:R-:W-:Y:S01]  /*2f290*/  BAR.SYNC.DEFER_BLOCKING 0x0 ;  /* 0x0000000000007b1d */ /* 0x000fe20000010000 */
[----:B0-----:R-:W-:Y:S02]  /*2f2a0*/  PRMT R62, R99, 0x5410, R75 ;  /* 0x00005410633e7816 */ /* 0x001fe4000000004b */
[----:B------:R-:W-:Y:S02]  /*2f2b0*/  PRMT R60, R31, 0x5410, R30 ;  /* 0x000054101f3c7816 */ /* 0x000fe4000000001e */
[----:B------:R-:W-:Y:S01]  /*2f2c0*/  PRMT R61, R74, 0x5410, R73 ;  /* 0x000054104a3d7816 */ /* 0x000fe20000000049 */
[----:B------:R-:W3:Y:S04]  /*2f2d0*/  LDL.LU R20, [R1+0x13a8] ;  /* 0x0013a80001147983 */ /* 0x000ee80000300800 */
[----:B------:R-:W3:Y:S01]  /*2f2e0*/  LDL.LU R21, [R1+0x11d0] ;  /* 0x0011d00001157983 */ /* 0x000ee20000300800 */
[----:B------:R-:W-:-:S03]  /*2f2f0*/  PRMT R63, R91, 0x5410, R92 ;  /* 0x000054105b3f7816 */ /* 0x000fc6000000005c */
[----:B------:R-:W3:Y:S04]  /*2f300*/  LDL.LU R22, [R1+0x13ac] ;  /* 0x0013ac0001167983 */ /* 0x000ee80000300800 */
[----:B------:R-:W3:Y:S04]  /*2f310*/  LDL.LU R23, [R1+0x11bc] ;  /* 0x0011bc0001177983 */ /* 0x000ee80000300800 */
[----:B------:R-:W0:Y:S01]  /*2f320*/  LDS.128 R92, [R4] ;  /* 0x00000000045c7984 */ /* 0x000e220000000c00 */
[----:B------:R-:W-:Y:S06]  /*2f330*/  BAR.SYNC.DEFER_BLOCKING 0x0 ;  /* 0x0000000000007b1d */ /* 0x000fec0000010000 */
[----:B------:R-:W3:Y:S04]  /*2f340*/  LDL.LU R24, [R1+0x1398] ;  /* 0x0013980001187983 */ /* 0x000ee80000300800 */
[----:B------:R-:W3:Y:S04]  /*2f350*/  LDL.LU R25, [R1+0x11c0] ;  /* 0x0011c00001197983 */ /* 0x000ee80000300800 */
[----:B------:R1:W-:Y:S01]  /*2f360*/  STSM.16.M88.4 [R10], R64 ;  /* 0x000000400a007844 */ /* 0x0003e20000000200 */
[----:B------:R-:W-:Y:S06]  /*2f370*/  BAR.SYNC.DEFER_BLOCKING 0x0 ;  /* 0x0000000000007b1d */ /* 0x000fec0000010000 */
[----:B------:R-:W0:Y:S02]  /*2f380*/  LDS.128 R96, [R4] ;  /* 0x0000000004607984 */ /* 0x000e240000000c00 */
[----:B------:R-:W-:Y:S01]  /*2f390*/  BAR.SYNC.DEFER_BLOCKING 0x0 ;  /* 0x0000000000007b1d */ /* 0x000fe20000010000 */
[----:B-1----:R-:W-:-:S05]  /*2f3a0*/  PRMT R64, R81, 0x5410, R82 ;  /* 0x0000541051407816 */ /* 0x002fca0000000052 */
[----:B------:R1:W-:Y:S02]  /*2f3b0*/  STSM.16.M88.4 [R10], R60 ;  /* 0x0000003c0a007844 */ /* 0x0003e40000000200 */
[----:B-1----:R-:W-:Y:S02]  /*2f3c0*/  PRMT R62, R83, 0x5410, R86 ;  /* 0x00005410533e7816 */ /* 0x002fe40000000056 */
[----:B------:R-:W3:Y:S04]  /*2f3d0*/  LDL.LU R83, [R1+0x13a4] ;  /* 0x0013a40001537983 */ /* 0x000ee80000300800 */
[----:B------:R-:W3:Y:S04]  /*2f3e0*/  LDL.LU R82, [R1+0x11c4] ;  /* 0x0011c40001527983 */ /* 0x000ee80000300800 */
[----:B------:R-:W3:Y:S01]  /*2f3f0*/  LDL.LU R81, [R1+0x13a0] ;  /* 0x0013a00001517983 */ /* 0x000ee20000300800 */
[----:B--2---:R-:W-:-:S03]  /*2f400*/  PRMT R65, R79, 0x5410, R80 ;  /* 0x000054104f417816 */ /* 0x004fc60000000050 */
[----:B------:R-:W2:Y:S04]  /*2f410*/  LDL.LU R80, [R1+0x11c8] ;  /* 0x0011c80001507983 */ /* 0x000ea80000300800 */
[----:B------:R-:W2:Y:S01]  /*2f420*/  LDL.LU R79, [R1+0x139c] ;  /* 0x00139c00014f7983 */ /* 0x000ea20000300800 */
[----:B----4-:R-:W-:-:S03]  /*2f430*/  PRMT R66, R252, 0x5410, R78 ;  /* 0x00005410fc427816 */ /* 0x010fc6000000004e */
        /* <DEDUP_REMOVED lines=14> */
[----:B------:R-:W-:-:S02]  /*2f520*/  PRMT R60, R89, 0x5410, R90 ;  /* 0x00005410593c7816 */ /* 0x000fc4000000005a */
[----:B------:R-:W-:Y:S01]  /*2f530*/  PRMT R61, R87, 0x5410, R88 ;  /* 0x00005410573d7816 */ /* 0x000fe20000000058 */
[----:B------:R-:W-:Y:S06]  /*2f540*/  BAR.SYNC.DEFER_BLOCKING 0x0 ;  /* 0x0000000000007b1d */ /* 0x000fec0000010000 */
[----:B------:R-:W4:Y:S04]  /*2f550*/  LDL.LU R74, [R1+0x11d8] ;  /* 0x0011d800014a7983 */ /* 0x000f280000300800 */
[----:B------:R-:W4:Y:S04]  /*2f560*/  LDL.LU R75, [R1+0x13b0] ;  /* 0x0013b000014b7983 */ /* 0x000f280000300800 */
[----:B------:R-:W1:Y:S01]  /*2f570*/  LDS.128 R88, [R4] ;  /* 0x0000000004587984 */ /* 0x000e620000000c00 */
[----:B---3--:R-:W-:Y:S01]  /*2f580*/  PRMT R67, R84, 0x5410, R85 ;  /* 0x0000541054437816 */ /* 0x008fe20000000055 */
[----:B------:R-:W-:Y:S06]  /*2f590*/  BAR.SYNC.DEFER_BLOCKING 0x0 ;  /* 0x0000000000007b1d */ /* 0x000fec0000010000 */
[----:B------:R-:W-:Y:S02]  /*2f5a0*/  STSM.16.M88.4 [R10], R64 ;  /* 0x000000400a007844 */ /* 0x000fe40000000200 */
[----:B------:R-:W-:Y:S01]  /*2f5b0*/  BAR.SYNC.DEFER_BLOCKING 0x0 ;  /* 0x0000000000007b1d */ /* 0x000fe20000010000 */
[----:B------:R-:W-:-:S05]  /*2f5c0*/  PRMT R63, R76, 0x5410, R49 ;  /* 0x000054104c3f7816 */ /* 0x000fca0000000031 */
[----:B------:R-:W3:Y:S02]  /*2f5d0*/  LDS.128 R84, [R4] ;  /* 0x0000000004547984 */ /* 0x000ee40000000c00 */
[----:B------:R-:W-:Y:S06]  /*2f5e0*/  BAR.SYNC.DEFER_BLOCKING 0x0 ;  /* 0x0000000000007b1d */ /* 0x000fec0000010000 */
[----:B------:R0:W-:Y:S02]  /*2f5f0*/  STSM.16.M88.4 [R10], R60 ;  /* 0x0000003c0a007844 */ /* 0x0001e40000000200 */
[----:B0-----:R-:W-:-:S02]  /*2f600*/  PRMT R60, R20, 0x5410, R9 ;  /* 0x00005410143c7816 */ /* 0x001fc40000000009 */
[----:B------:R-:W3:Y:S01]  /*2f610*/  LDL.LU R9, [R1+0x1234] ;  /* 0x0012340001097983 */ /* 0x000ee20000300800 */
[----:B------:R-:W-:-:S03]  /*2f620*/  PRMT R61, R22, 0x5410, R21 ;  /* 0x00005410163d7816 */ /* 0x000fc60000000015 */
[----:B------:R-:W3:Y:S01]  /*2f630*/  LDL.LU R20, [R1+0x13d8] ;  /* 0x0013d80001147983 */ /* 0x000ee20000300800 */
[----:B------:R-:W-:-:S03]  /*2f640*/  PRMT R64, R83, 0x5410, R25 ;  /* 0x0000541053407816 */ /* 0x000fc60000000019 */
[----:B------:R-:W3:Y:S01]  /*2f650*/  LDL.LU R21, [R1+0x1214] ;  /* 0x0012140001157983 */ /* 0x000ee20000300800 */
[----:B------:R-:W-:-:S03]  /*2f660*/  PRMT R65, R81, 0x5410, R82 ;  /* 0x0000541051417816 */ /* 0x000fc60000000052 */
[----:B------:R-:W3:Y:S01]  /*2f670*/  LDL.LU R22, [R1+0x13d4] ;  /* 0x0013d40001167983 */ /* 0x000ee20000300800 */
[----:B--2---:R-:W-:Y:S01]  /*2f680*/  PRMT R66, R79, 0x5410, R80 ;  /* 0x000054104f427816 */ /* 0x004fe20000000050 */
[----:B------:R-:W-:Y:S06]  /*2f690*/  BAR.SYNC.DEFER_BLOCKING 0x0 ;  /* 0x0000000000007b1d */ /* 0x000fec0000010000 */
[----:B------:R-:W0:Y:S01]  /*2f6a0*/  LDS.128 R80, [R4] ;  /* 0x0000000004507984 */ /* 0x000e220000000c00 */
[----:B------:R-:W-:-:S03]  /*2f6b0*/  PRMT R62, R24, 0x5410, R23 ;  /* 0x00005410183e7816 */ /* 0x000fc60000000017 */
[----:B------:R-:W2:Y:S04]  /*2f6c0*/  LDL.LU R23, [R1+0x1210] ;  /* 0x0012100001177983 */ /* 0x000ea80000300800 */
[----:B------:R-:W2:Y:S04]  /*2f6d0*/  LDL.LU R24, [R1+0x13d0] ;  /* 0x0013d00001187983 */ /* 0x000ea80000300800 */
[----:B------:R-:W2:Y:S01]  /*2f6e0*/  LDL.LU R25, [R1+0x11f8] ;  /* 0x0011f80001197983 */ /* 0x000ea20000300800 */
[----:B----4-:R-:W-:Y:S01]  /*2f6f0*/  PRMT R67, R252, 0x5410, R78 ;  /* 0x00005410fc437816 */ /* 0x010fe2000000004e */
[----:B------:R-:W-:Y:S06]  /*2f700*/  BAR.SYNC.DEFER_BLOCKING 0x0 ;  /* 0x0000000000007b1d */ /* 0x000fec0000010000 */
[----:B------:R-:W2:Y:S04]  /*2f710*/  LDL.LU R252, [R1+0x13cc] ;  /* 0x0013cc0001fc7983 */ /* 0x000ea80000300800 */
[----:B------:R4:W-:Y:S01]  /*2f720*/  STSM.16.M88.4 [R10], R64 ;  /* 0x000000400a007844 */ /* 0x0009e20000000200 */
[----:B------:R-:W-:Y:S01]  /*2f730*/  PRMT R63, R77, 0x5410, R50 ;  /* 0x000054104d3f7816 */ /* 0x000fe20000000032 */
[----:B------:R-:W-:Y:S06]  /*2f740*/  BAR.SYNC.DEFER_BLOCKING 0x0 ;  /* 0x0000000000007b1d */ /* 0x000fec0000010000 */
[----:B------:R-:W0:Y:S02]  /*2f750*/  LDS.128 R76, [R4] ;  /* 0x00000000044c7984 */ /* 0x000e240000000c00 */
[----:B------:R-:W-:Y:S01]  /*2f760*/  BAR.SYNC.DEFER_BLOCKING 0x0 ;  /* 0x0000000000007b1d */ /* 0x000fe20000010000 */
[----:B----4-:R-:W-:-:S02]  /*2f770*/  PRMT R64, R28, 0x5410, R27 ;  /* 0x000054101c407816 */ /* 0x010fc4000000001b */
[----:B------:R-:W-:Y:S02]  /*2f780*/  PRMT R65, R30, 0x5410, R29 ;  /* 0x000054101e417816 */ /* 0x000fe4000000001d */
[----:B------:R-:W-:Y:S01]  /*2f790*/  PRMT R66, R73, 0x5410, R31 ;  /* 0x0000541049427816 */ /* 0x000fe2000000001f */
[----:B------:R4:W-:Y:S02]  /*2f7a0*/  STSM.16.M88.4 [R10], R60 ;  /* 0x0000003c0a007844 */ /* 0x0009e40000000200 */
[----:B----4-:R-:W-:Y:S02]  /*2f7b0*/  PRMT R62, R26, 0x5410, R8 ;  /* 0x000054101a3e7816 */ /* 0x010fe40000000008 */
[----:B------:R-:W4:Y:S04]  /*2f7c0*/  LDL.LU R26, [R1+0x12cc] ;  /* 0x0012cc00011a7983 */ /* 0x000f280000300800 */
[----:B------:R-:W4:Y:S04]  /*2f7d0*/  LDL.LU R27, [R1+0x13ec] ;  /* 0x0013ec00011b7983 */ /* 0x000f280000300800 */
[----:B------:R-:W4:Y:S04]  /*2f7e0*/  LDL.LU R28, [R1+0x126c] ;  /* 0x00126c00011c7983 */ /* 0x000f280000300800 */
[----:B------:R-:W4:Y:S01]  /*2f7f0*/  LDL.LU R29, [R1+0x13e4] ;  /* 0x0013e400011d7983 */ /* 0x000f220000300800 */
[----:B------:R-:W-:-:S03]  /*2f800*/  PRMT R63, R191, 0x5410, R51 ;  /* 0x00005410bf3f7816 */ /* 0x000fc60000000033 */
[----:B------:R-:W4:Y:S04]  /*2f810*/  LDL.LU R52, [R1+0x13e0] ;  /* 0x0013e00001347983 */ /* 0x000f280000300800 */
[----:B------:R-:W4:Y:S04]  /*2f820*/  LDL.LU R30, [R1+0x1250] ;  /* 0x00125000011e7983 */ /* 0x000f280000300800 */
[----:B------:R-:W4:Y:S04]  /*2f830*/  LDL.LU R31, [R1+0x13dc] ;  /* 0x0013dc00011f7983 */ /* 0x000f280000300800 */
[----:B------:R-:W4:Y:S01]  /*2f840*/  LDL.LU R51, [R1+0x1254] ;  /* 0x0012540001337983 */ /* 0x000f220000300800 */
[----:B------:R-:W-:Y:S01]  /*2f850*/  PRMT R67, R75, 0x5410, R74 ;  /* 0x000054104b437816 */ /* 0x000fe2000000004a */
[----:B------:R-:W-:Y:S06]  /*2f860*/  BAR.SYNC.DEFER_BLOCKING 0x0 ;  /* 0x0000000000007b1d */ /* 0x000fec0000010000 */
[----:B------:R-:W0:Y:S02]  /*2f870*/  LDS.128 R72, [R4] ;  /* 0x0000000004487984 */ /* 0x000e240000000c00 */
[----:B------:R-:W-:Y:S06]  /*2f880*/  BAR.SYNC.DEFER_BLOCKING 0x0 ;  /* 0x0000000000007b1d */ /* 0x000fec0000010000 */
[----:B------:R-:W-:Y:S02]  /*2f890*/  STSM.16.M88.4 [R10], R64 ;  /* 0x000000400a007844 */ /* 0x000fe40000000200 */
[----:B------:R-:W-:Y:S01]  /*2f8a0*/  BAR.SYNC.DEFER_BLOCKING 0x0 ;  /* 0x0000000000007b1d */ /* 0x000fe20000010000 */
[----:B------:R-:W-:-:S02]  /*2f8b0*/  PRMT R60, R12, 0x5410, R68 ;  /* 0x000054100c3c7816 */ /* 0x000fc40000000044 */
[----:B------:R-:W-:-:S03]  /*2f8c0*/  PRMT R61, R5, 0x5410, R13 ;  /* 0x00005410053d7816 */ /* 0x000fc6000000000d */
[----:B------:R-:W4:Y:S04]  /*2f8d0*/  LDL.LU R12, [R1+0x12f8] ;  /* 0x0012f800010c7983 */ /* 0x000f280000300800 */
[----:B------:R-:W4:Y:S04]  /*2f8e0*/  LDL.LU R13, [R1+0x13f4] ;  /* 0x0013f400010d7983 */ /* 0x000f280000300800 */
[----:B------:R-:W4:Y:S04]  /*2f8f0*/  LDL.LU R5, [R1+0x12f4] ;  /* 0x0012f40001057983 */ /* 0x000f280000300800 */
[----:B------:R-:W4:Y:S04]  /*2f900*/  LDL.LU R8, [R1+0x13f0] ;  /* 0x0013f00001087983 */ /* 0x000f280000300800 */
[----:B------:R-:W0:Y:S01]  /*2f910*/  LDS.128 R68, [R4] ;  /* 0x0000000004447984 */ /* 0x000e220000000c00 */
[----:B------:R-:W-:Y:S06]  /*2f920*/  BAR.SYNC.DEFER_BLOCKING 0x0 ;  /* 0x0000000000007b1d */ /* 0x000fec0000010000 */
[----:B------:R3:W-:Y:S02]  /*2f930*/  STSM.16.M88.4 [R10], R60 ;  /* 0x0000003c0a007844 */ /* 0x0007e40000000200 */
[----:B------:R-:W-:Y:S01]  /*2f940*/  BAR.SYNC.DEFER_BLOCKING 0x0 ;  /* 0x0000000000007b1d */ /* 0x000fe20000010000 */
[----:B---3--:R-:W-:-:S05]  /*2f950*/  PRMT R60, R20, 0x5410, R9 ;  /* 0x00005410143c7816 */ /* 0x008fca0000000009 */
[----:B------:R-:W3:Y:S01]  /*2f960*/  LDL.LU R9, [R1+0x1274] ;  /* 0x0012740001097983 */ /* 0x000ee20000300800 */
[----:B------:R-:W-:-:S03]  /*2f970*/  PRMT R61, R22, 0x5410, R21 ;  /* 0x00005410163d7816 */ /* 0x000fc60000000015 */
[----:B------:R-:W0:Y:S01]  /*2f980*/  LDS.128 R64, [R4] ;  /* 0x0000000004407984 */ /* 0x000e220000000c00 */
[----:B--2---:R-:W-:-:S03]  /*2f990*/  PRMT R63, R252, 0x5410, R25 ;  /* 0x00005410fc3f7816 */ /* 0x004fc60000000019 */
[----:B------:R-:W3:Y:S01]  /*2f9a0*/  LDL.LU R252, [R1+0x13e8] ;  /* 0x0013e80001fc7983 */ /* 0x000ee20000300800 */
[----:B------:R-:W-:-:S03]  /*2f9b0*/  PRMT R62, R24, 0x5410, R23 ;  /* 0x00005410183e7816 */ /* 0x000fc60000000017 */
[----:B------:R-:W2:Y:S04]  /*2f9c0*/  LDL.LU.64 R20, [R1+0xe60] ;  /* 0x000e600001147983 */ /* 0x000ea80000300a00 */
[----:B------:R-:W2:Y:S04]  /*2f9d0*/  LDL.LU.64 R22, [R1+0xe48] ;  /* 0x000e480001167983 */ /* 0x000ea80000300a00 */
[----:B------:R-:W2:Y:S01]  /*2f9e0*/  LDL.LU.64 R24, [R1+0xe58] ;  /* 0x000e580001187983 */ /* 0x000ea20000300a00 */
[----:B------:R-:W-:Y:S01]  /*2f9f0*/  BAR.SYNC.DEFER_BLOCKING 0x0 ;  /* 0x0000000000007b1d */ /* 0x000fe20000010000 */
[----:B----4-:R-:W-:-:S05]  /*2fa00*/  PRMT R49, R27, 0x5410, R26 ;  /* 0x000054101b317816 */ /* 0x010fca000000001a */
[----:B------:R-:W4:Y:S01]  /*2fa10*/  LDL.LU.64 R26, [R1+0xe40] ;  /* 0x000e4000011a7983 */ /* 0x000f220000300a00 */
[----:B------:R-:W-:-:S03]  /*2fa20*/  PRMT R50, R29, 0x5410, R28 ;  /* 0x000054101d327816 */ /* 0x000fc6000000001c */
[----:B------:R-:W4:Y:S01]  /*2fa30*/  LDL.LU.64 R28, [R1+0xe50] ;  /* 0x000e5000011c7983 */ /* 0x000f220000300a00 */
[----:B------:R-:W-:Y:S02]  /*2fa40*/  PRMT R52, R52, 0x5410, R51 ;  /* 0x0000541034347816 */ /* 0x000fe40000000033 */
[----:B------:R-:W-:Y:S02]  /*2fa50*/  PRMT R51, R31, 0x5410, R30 ;  /* 0x000054101f337816 */ /* 0x000fe4000000001e */
[----:B------:R-:W4:Y:S04]  /*2fa60*/  LDL.LU.64 R30, [R1+0xe38] ;  /* 0x000e3800011e7983 */ /* 0x000f280000300a00 */
[----:B------:R-:W-:Y:S01]  /*2fa70*/  STSM.16.M88.4 [R10], R60 ;  /* 0x0000003c0a007844 */ /* 0x000fe20000000200 */
[----:B------:R-:W-:Y:S06]  /*2fa80*/  BAR.SYNC.DEFER_BLOCKING 0x0 ;  /* 0x0000000000007b1d */ /* 0x000fec0000010000 */
[----:B------:R-:W0:Y:S02]  /*2fa90*/  LDS.128 R60, [R4] ;  /* 0x00000000043c7984 */ /* 0x000e240000000c00 */
[----:B------:R-:W-:Y:S06]  /*2faa0*/  BAR.SYNC.DEFER_BLOCKING 0x0 ;  /* 0x0000000000007b1d */ /* 0x000fec0000010000 */
[----:B------:R-:W-:Y:S02]  /*2fab0*/  STSM.16.M88.4 [R10], R56 ;  /* 0x000000380a007844 */ /* 0x000fe40000000200 */
[----:B------:R-:W-:Y:S06]  /*2fac0*/  BAR.SYNC.DEFER_BLOCKING 0x0 ;  /* 0x0000000000007b1d */ /* 0x000fec0000010000 */
[----:B------:R-:W0:Y:S02]  /*2fad0*/  LDS.128 R56, [R4] ;  /* 0x0000000004387984 */ /* 0x000e240000000c00 */
[----:B------:R-:W-:Y:S06]  /*2fae0*/  BAR.SYNC.DEFER_BLOCKING 0x0 ;  /* 0x0000000000007b1d */ /* 0x000fec0000010000 */
[----:B------:R-:W-:Y:S02]  /*2faf0*/  STSM.16.M88.4 [R10], R48 ;  /* 0x000000300a007844 */ /* 0x000fe40000000200 */
[----:B------:R-:W-:Y:S06]  /*2fb00*/  BAR.SYNC.DEFER_BLOCKING 0x0 ;  /* 0x0000000000007b1d */ /* 0x000fec0000010000 */
[----:B------:R-:W0:Y:S02]  /*2fb10*/  LDS.128 R48, [R4] ;  /* 0x0000000004307984 */ /* 0x000e240000000c00 */
[----:B------:R-:W-:Y:S06]  /*2fb20*/  BAR.SYNC.DEFER_BLOCKING 0x0 ;  /* 0x0000000000007b1d */ /* 0x000fec0000010000 */
[----:B------:R1:W-:Y:S02]  /*2fb30*/  STSM.16.M88.4 [R10], R52 ;  /* 0x000000340a007844 */ /* 0x0003e40000000200 */
[----:B-1----:R-:W-:Y:S01]  /*2fb40*/  PRMT R55, R175, 0x5410, R172 ;  /* 0x00005410af377816 */ /* 0x002fe200000000ac */
[----:B------:R-:W-:Y:S01]  /*2fb50*/  BAR.SYNC.DEFER_BLOCKING 0x0 ;  /* 0x0000000000007b1d */ /* 0x000fe20000010000 */
[----:B------:R-:W-:-:S02]  /*2fb60*/  PRMT R53, R13, 0x5410, R12 ;  /* 0x000054100d357816 */ /* 0x000fc4000000000c */
[----:B------:R-:W-:-:S03]  /*2fb70*/  PRMT R54, R8, 0x5410, R5 ;  /* 0x0000541008367816 */ /* 0x000fc60000000005 */
[----:B------:R-:W1:Y:S01]  /*2fb80*/  LDS.128 R172, [R4] ;  /* 0x0000000004ac7984 */ /* 0x000e620000000c00 */
[----:B---3--:R-:W-:Y:S01]  /*2fb90*/  PRMT R52, R252, 0x5410, R9 ;  /* 0x00005410fc347816 */ /* 0x008fe20000000009 */
[----:B------:R-:W-:Y:S01]  /*2fba0*/  BAR.SYNC.DEFER_BLOCKING 0x0 ;  /* 0x0000000000007b1d */ /* 0x000fe20000010000 */
[----:B------:R-:W-:-:S05]  /*2fbb0*/  PRMT R252, R168, 0x7770, RZ ;  /* 0x00007770a8fc7816 */ /* 0x000fca00000000ff */
[----:B------:R3:W-:Y:S02]  /*2fbc0*/  STSM.16.M88.4 [R10], R52 ;  /* 0x000000340a007844 */ /* 0x0007e40000000200 */
[----:B------:R-:W-:Y:S01]  /*2fbd0*/  BAR.SYNC.DEFER_BLOCKING 0x0 ;  /* 0x0000000000007b1d */ /* 0x000fe20000010000 */
[----:B---3--:R-:W-:-:S05]  /*2fbe0*/  PRMT R10, R168, 0x7771, RZ ;  /* 0x00007771a80a7816 */ /* 0x008fca00000000ff */
[----:B--2---:R-:W-:Y:S04]  /*2fbf0*/  @P3 STG.E.U8 desc[UR20][R20.64], R252 ;  /* 0x000000fc14003986 */ /* 0x004fe8000c101114 */
[----:B------:R2:W-:Y:S02]  /*2fc00*/  @P6 STG.E.U8 desc[UR20][R22.64], R10 ;  /* 0x0000000a16006986 */ /* 0x0005e4000c101114 */
[C---:B--2---:R-:W-:Y:S02]  /*2fc10*/  PRMT R10, R168.reuse, 0x7772, RZ ;  /* 0x00007772a80a7816 */ /* 0x044fe400000000ff */
[----:B------:R-:W-:-:S03]  /*2fc20*/  PRMT R168, R168, 0x7773, RZ ;  /* 0x00007773a8a87816 */ /* 0x000fc600000000ff */
[----:B------:R2:W-:Y:S04]  /*2fc30*/  @P2 STG.E.U8 desc[UR20][R24.64], R10 ;  /* 0x0000000a18002986 */ /* 0x0005e8000c101114 */
[----:B----4-:R-:W-:Y:S01]  /*2fc40*/  @P1 STG.E.U8 desc[UR20][R26.64], R168 ;  /* 0x000000a81a001986 */ /* 0x010fe2000c101114 */
[----:B--2---:R-:W-:-:S05]  /*2fc50*/  PRMT R10, R169, 0x7770, RZ ;  /* 0x00007770a90a7816 */ /* 0x004fca00000000ff */
[----:B------:R2:W-:Y:S02]  /*2fc60*/  @P0 STG.E.U8 desc[UR20][R28.64], R10 ;  /* 0x0000000a1c000986 */ /* 0x0005e4000c101114 */
[----:B--2---:R-:W-:-:S05]  /*2fc70*/  PRMT R10, R169, 0x7771, RZ ;  /* 0x00007771a90a7816 */ /* 0x004fca00000000ff */
[----:B------:R2:W-:Y:S04]  /*2fc80*/  @P5 STG.E.U8 desc[UR20][R30.64], R10 ;  /* 0x0000000a1e005986 */ /* 0x0005e8000c101114 */
[----:B--2---:R-:W2:Y:S04]  /*2fc90*/  LDL.LU.64 R30, [R1+0xe30] ;  /* 0x000e3000011e7983 */ /* 0x004ea80000300a00 */
[----:B------:R-:W3:Y:S04]  /*2fca0*/  LDL.LU.64 R28, [R1+0xe28] ;  /* 0x000e2800011c7983 */ /* 0x000ee80000300a00 */
[----:B------:R-:W4:Y:S04]  /*2fcb0*/  LDL.LU.64 R4, [R1+0xe20] ;  /* 0x000e200001047983 */ /* 0x000f280000300a00 */
[----:B------:R-:W4:Y:S04]  /*2fcc0*/  LDL.LU.64 R8, [R1+0xe18] ;  /* 0x000e180001087983 */ /* 0x000f280000300a00 */
[----:B------:R-:W4:Y:S04]  /*2fcd0*/  LDL.LU.64 R20, [R1+0xe10] ;  /* 0x000e100001147983 */ /* 0x000f280000300a00 */
[----:B------:R-:W4:Y:S04]  /*2fce0*/  LDL.LU.64 R22, [R1+0xe08] ;  /* 0x000e080001167983 */ /* 0x000f280000300a00 */
[----:B------:R-:W4:Y:S01]  /*2fcf0*/  LDL.LU.64 R24, [R1+0xe00] ;  /* 0x000e000001187983 */ /* 0x000f220000300a00 */
[----:B------:R-:W-:-:S02]  /*2fd00*/  LOP3.LUT P4, RZ, R18, 0x10000000, RZ, 0xc0, !PT ;  /* 0x1000000012ff7812 */ /* 0x000fc4000788c0ff */
[----:B------:R-:W-:-:S11]  /*2fd10*/  LOP3.LUT R7, R7, 0xffffff7f, RZ, 0xc0, !PT ;  /* 0xffffff7f07077812 */ /* 0x000fd600078ec0ff */
[----:B------:R-:W-:Y:S02]  /*2fd20*/  @P4 LOP3.LUT R7, R7, 0x80, RZ, 0xfc, !PT ;  /* 0x0000008007074812 */ /* 0x000fe400078efcff */
[----:B------:R-:W-:Y:S02]  /*2fd30*/  LOP3.LUT P4, RZ, R18, 0x40000000, RZ, 0xc0, !PT ;  /* 0x4000000012ff7812 */ /* 0x000fe4000788c0ff */
[----:B------:R-:W-:-:S11]  /*2fd40*/  LOP3.LUT R7, R7, 0xfffffeff, RZ, 0xc0, !PT ;  /* 0xfffffeff07077812 */ /* 0x000fd600078ec0ff */
[----:B------:R-:W-:Y:S02]  /*2fd50*/  @P4 LOP3.LUT R7, R7, 0x100, RZ, 0xfc, !PT ;  /* 0x0000010007074812 */ /* 0x000fe400078efcff */
[----:B------:R-:W-:Y:S02]  /*2fd60*/  LOP3.LUT P4, RZ, R18, 0x80000000, RZ, 0xc0, !PT ;  /* 0x8000000012ff7812 */ /* 0x000fe4000788c0ff */
[----:B------:R-:W-:Y:S02]  /*2fd70*/  LOP3.LUT R7, R7, 0xfffffdff, RZ, 0xc0, !PT ;  /* 0xfffffdff07077812 */ /* 0x000fe400078ec0ff */
[----:B------:R-:W-:-:S09]  /*2fd80*/  LOP3.LUT P2, RZ, R17, 0x80000, RZ, 0xc0, !PT ;  /* 0x0008000011ff7812 */ /* 0x000fd2000784c0ff */
[----:B------:R-:W-:Y:S02]  /*2fd90*/  @P4 LOP3.LUT R7, R7, 0x200, RZ, 0xfc, !PT ;  /* 0x0000020007074812 */ /* 0x000fe400078efcff */
[----:B------:R-:W-:Y:S02]  /*2fda0*/  LOP3.LUT P4, RZ, R17, 0x2, RZ, 0xc0, !PT ;  /* 0x0000000211ff7812 */ /* 0x000fe4000788c0ff */
[----:B------:R-:W-:Y:S02]  /*2fdb0*/  LOP3.LUT R7, R7, 0xfffffbff, RZ, 0xc0, !PT ;  /* 0xfffffbff07077812 */ /* 0x000fe400078ec0ff */
[----:B------:R-:W-:Y:S02]  /*2fdc0*/  PRMT R10, R169, 0x7772, RZ ;  /* 0x00007772a90a7816 */ /* 0x000fe400000000ff */
[----:B------:R-:W-:-:S07]  /*2fdd0*/  LOP3.LUT P1, RZ, R17, 0x20000, RZ, 0xc0, !PT ;  /* 0x0002000011ff7812 */ /* 0x000fce000782c0ff */
[----:B------:R-:W-:Y:S02]  /*2fde0*/  @P4 LOP3.LUT R7, R7, 0x400, RZ, 0xfc, !PT ;  /* 0x0000040007074812 */ /* 0x000fe400078efcff */
[----:B------:R-:W-:Y:S02]  /*2fdf0*/  LOP3.LUT P4, RZ, R17, 0x10, RZ, 0xc0, !PT ;  /* 0x0000001011ff7812 */ /* 0x000fe4000788c0ff */
[----:B------:R-:W-:Y:S02]  /*2fe00*/  LOP3.LUT R7, R7, 0xfffff7ff, RZ, 0xc0, !PT ;  /* 0xfffff7ff07077812 */ /* 0x000fe400078ec0ff */
[----:B------:R-:W-:-:S09]  /*2fe10*/  PRMT R169, R169, 0x7773, RZ ;  /* 0x00007773a9a97816 */ /* 0x000fd200000000ff */
        /* <DEDUP_REMOVED lines=8> */
[C---:B------:R-:W-:Y:S02]  /*2fea0*/  LOP3.LUT P4, RZ, R17.reuse, 0x200, RZ, 0xc0, !PT ;  /* 0x0000020011ff7812 */ /* 0x040fe4000788c0ff */
[----:B------:R-:W-:Y:S02]  /*2feb0*/  LOP3.LUT P5, RZ, R17, 0x4000, RZ, 0xc0, !PT ;  /* 0x0000400011ff7812 */ /* 0x000fe400078ac0ff */
[----:B------:R-:W-:-:S09]  /*2fec0*/  LOP3.LUT R7, R7, 0xffffbfff, RZ, 0xc0, !PT ;  /* 0xffffbfff07077812 */ /* 0x000fd200078ec0ff */
[----:B------:R-:W-:Y:S02]  /*2fed0*/  @P4 LOP3.LUT R7, R7, 0x4000, RZ, 0xfc, !PT ;  /* 0x0000400007074812 */ /* 0x000fe400078efcff */
[----:B------:R-:W-:Y:S01]  /*2fee0*/  LOP3.LUT P4, RZ, R17, 0x1000, RZ, 0xc0, !PT ;  /* 0x0000100011ff7812 */ /* 0x000fe2000788c0ff */
[----:B--2---:R2:W-:Y:S04]  /*2fef0*/  @P2 STG.E.U8 desc[UR20][R30.64], R10 ;  /* 0x0000000a1e002986 */ /* 0x0045e8000c101114 */
[----:B--2---:R-:W2:Y:S04]  /*2ff00*/  LDL.LU.64 R30, [R1+0xdf8] ;  /* 0x000df800011e7983 */ /* 0x004ea80000300a00 */
[----:B---3--:R3:W-:Y:S04]  /*2ff10*/  @P1 STG.E.U8 desc[UR20][R28.64], R169 ;  /* 0x000000a91c001986 */ /* 0x0087e8000c101114 */
[----:B---3--:R-:W3:Y:S04]  /*2ff20*/  LDL.LU.64 R28, [R1+0xdf0] ;  /* 0x000df000011c7983 */ /* 0x008ee80000300a00 */
[----:B------:R-:W3:Y:S04]  /*2ff30*/  LDL.LU.64 R26, [R1+0xde8] ;  /* 0x000de800011a7983 */ /* 0x000ee80000300a00 */
[----:B------:R-:W3:Y:S01]  /*2ff40*/  LDL.LU.64 R168, [R1+0xde0] ;  /* 0x000de00001a87983 */ /* 0x000ee20000300a00 */
[----:B------:R-:W-:-:S03]  /*2ff50*/  PRMT R10, R170, 0x7770, RZ ;  /* 0x00007770aa0a7816 */ /* 0x000fc600000000ff */
[----:B------:R-:W3:Y:S04]  /*2ff60*/  LDL.LU.64 R52, [R1+0xdd8] ;  /* 0x000dd80001347983 */ /* 0x000ee80000300a00 */
[----:B----4-:R4:W-:Y:S04]  /*2ff70*/  @P0 STG.E.U8 desc[UR20][R4.64], R10 ;  /* 0x0000000a04000986 */ /* 0x0109e8000c101114 */
[----:B------:R-:W3:Y:S04]  /*2ff80*/  LDL.LU.64 R54, [R1+0xdd0] ;  /* 0x000dd00001367983 */ /* 0x000ee80000300a00 */
[----:B------:R-:W3:Y:S01]  /*2ff90*/  LDL.LU.64 R12, [R1+0xdc8] ;  /* 0x000dc800010c7983 */ /* 0x000ee20000300a00 */
[----:B----4-:R-:W-:-:S03]  /*2ffa0*/  PRMT R10, R170, 0x7771, RZ ;  /* 0x00007771aa0a7816 */ /* 0x010fc600000000ff */
[----:B------:R-:W4:Y:S04]  /*2ffb0*/  LDL.LU.64 R4, [R1+0xdc0] ;  /* 0x000dc00001047983 */ /* 0x000f280000300a00 */
[----:B------:R0:W-:Y:S02]  /*2ffc0*/  @P5 STG.E.U8 desc[UR20][R8.64], R10 ;  /* 0x0000000a08005986 */ /* 0x0001e4000c101114 */
[----:B0-----:R-:W-:Y:S02]  /*2ffd0*/  PRMT R10, R170, 0x7772, RZ ;  /* 0x00007772aa0a7816 */ /* 0x001fe400000000ff */
[----:B------:R-:W4:Y:S04]  /*2ffe0*/  LDL.LU.64 R8, [R1+0xdb8] ;  /* 0x000db80001087983 */ /* 0x000f280000300a00 */
[----:B------:R0:W-:Y:S01]  /*2fff0*/  @P4 STG.E.U8 desc[UR20][R20.64], R10 ;  /* 0x0000000a14004986 */ /* 0x0001e2000c101114 */
[----:B------:R-:W-:-:S02]  /*30000*/  LOP3.LUT P4, RZ, R7, 0x4000, RZ, 0xc0, !PT ;  /* 0x0000400007ff7812 */ /* 0x000fc4000788c0ff */
[----:B------:R-:W-:Y:S01]  /*30010*/  PRMT R170, R170, 0x7773, RZ ;  /* 0x00007773aaaa7816 */ /* 0x000fe200000000ff */
[----:B0-----:R-:W4:Y:S10]  /*30020*/  LDL.LU.64 R20, [R1+0xdb0] ;  /* 0x000db00001147983 */ /* 0x001f340000300a00 */
[----:B------:R0:W-:Y:S01]  /*30030*/  @P4 STG.E.U8 desc[UR20][R22.64], R170 ;  /* 0x000000aa16004986 */ /* 0x0001e2000c101114 */
[----:B------:R-:W-:-:S02]  /*30040*/  LOP3.LUT P4, RZ, R7, 0x2000, RZ, 0xc0, !PT ;  /* 0x0000200007ff7812 */ /* 0x000fc4000788c0ff */
[----:B------:R-:W-:Y:S01]  /*30050*/  PRMT R10, R171, 0x7770, RZ ;  /* 0x00007770ab0a7816 */ /* 0x000fe200000000ff */
[----:B0-----:R-:W4:Y:S10]  /*30060*/  LDL.LU.64 R22, [R1+0xda8] ;  /* 0x000da80001167983 */ /* 0x001f340000300a00 */
[----:B------:R0:W-:Y:S04]  /*30070*/  @P4 STG.E.U8 desc[UR20][R24.64], R10 ;  /* 0x0000000a18004986 */ /* 0x0001e8000c101114 */
[----:B0-----:R-:W4:Y:S01]  /*30080*/  LDL.LU.64 R24, [R1+0xda0] ;  /* 0x000da00001187983 */ /* 0x001f220000300a00 */
[----:B------:R-:W-:-:S02]  /*30090*/  LOP3.LUT P4, RZ, R7, 0x1000, RZ, 0xc0, !PT ;  /* 0x0000100007ff7812 */ /* 0x000fc4000788c0ff */
[----:B------:R-:W-:Y:S02]  /*300a0*/  PRMT R10, R171, 0x7771, RZ ;  /* 0x00007771ab0a7816 */ /* 0x000fe400000000ff */
[C---:B------:R-:W-:Y:S02]  /*300b0*/  LOP3.LUT P3, RZ, R18.reuse, 0x2000000, RZ, 0xc0, !PT ;  /* 0x0200000012ff7812 */ /* 0x040fe4000786c0ff */
[C---:B------:R-:W-:Y:S02]  /*300c0*/  LOP3.LUT P6, RZ, R18.reuse, 0x800000, RZ, 0xc0, !PT ;  /* 0x0080000012ff7812 */ /* 0x040fe400078cc0ff */
[C---:B------:R-:W-:Y:S02]  /*300d0*/  LOP3.LUT P2, RZ, R18.reuse, 0x400000, RZ, 0xc0, !PT ;  /* 0x0040000012ff7812 */ /* 0x040fe4000784c0ff */
[C---:B------:R-:W-:Y:S02]  /*300e0*/  LOP3.LUT P1, RZ, R18.reuse, 0x100000, RZ, 0xc0, !PT ;  /* 0x0010000012ff7812 */ /* 0x040fe4000782c0ff */
[----:B------:R-:W-:-:S02]  /*300f0*/  LOP3.LUT P0, RZ, R18, 0x20000, RZ, 0xc0, !PT ;  /* 0x0002000012ff7812 */ /* 0x000fc4000780c0ff */
[----:B------:R-:W-:Y:S01]  /*30100*/  LOP3.LUT P5, RZ, R18, 0x8000, RZ, 0xc0, !PT ;  /* 0x0000800012ff7812 */ /* 0x000fe200078ac0ff */
[----:B--2---:R0:W-:Y:S01]  /*30110*/  @P4 STG.E.U8 desc[UR20][R30.64], R10 ;  /* 0x0000000a1e004986 */ /* 0x0041e2000c101114 */
[----:B------:R-:W-:Y:S02]  /*30120*/  LOP3.LUT P4, RZ, R7, 0x800, RZ, 0xc0, !PT ;  /* 0x0000080007ff7812 */ /* 0x000fe4000788c0ff */
[----:B0-----:R-:W-:Y:S01]  /*30130*/  PRMT R10, R171, 0x7772, RZ ;  /* 0x00007772ab0a7816 */ /* 0x001fe200000000ff */
[----:B------:R-:W2:Y:S10]  /*30140*/  LDL.LU.64 R30, [R1+0x1438] ;  /* 0x00143800011e7983 */ /* 0x000eb40000300a00 */
[----:B---3--:R0:W-:Y:S01]  /*30150*/  @P4 STG.E.U8 desc[UR20][R28.64], R10 ;  /* 0x0000000a1c004986 */ /* 0x0081e2000c101114 */
[----:B------:R-:W-:-:S02]  /*30160*/  LOP3.LUT P4, RZ, R7, 0x400, RZ, 0xc0, !PT ;  /* 0x0000040007ff7812 */ /* 0x000fc4000788c0ff */
[----:B------:R-:W-:Y:S02]  /*30170*/  PRMT R171, R171, 0x7773, RZ ;  /* 0x00007773abab7816 */ /* 0x000fe400000000ff */
[----:B0-----:R-:W-:Y:S01]  /*30180*/  PRMT R10, R164, 0x7770, RZ ;  /* 0x00007770a40a7816 */ /* 0x001fe200000000ff */
[----:B------:R-:W3:Y:S08]  /*30190*/  LDL.LU.64 R28, [R1+0x1430] ;  /* 0x00143000011c7983 */ /* 0x000ef00000300a00 */
[----:B------:R0:W-:Y:S01]  /*301a0*/  @P4 STG.E.U8 desc[UR20][R26.64], R171 ;  /* 0x000000ab1a004986 */ /* 0x0001e2000c101114 */
[----:B------:R-:W-:-:S03]  /*301b0*/  LOP3.LUT P4, RZ, R7, 0x200, RZ, 0xc0, !PT ;  /* 0x0000020007ff7812 */ /* 0x000fc6000788c0ff */
[----:B0-----:R-:W3:Y:S10]  /*301c0*/  LDL.LU.64 R26, [R1+0x1428] ;  /* 0x00142800011a7983 */ /* 0x001ef40000300a00 */
[----:B------:R0:W-:Y:S01]  /*301d0*/  @P4 STG.E.U8 desc[UR20][R168.64], R10 ;  /* 0x0000000aa8004986 */ /* 0x0001e2000c101114 */
[----:B------:R-:W-:-:S02]  /*301e0*/  LOP3.LUT P4, RZ, R7, 0x100, RZ, 0xc0, !PT ;  /* 0x0000010007ff7812 */ /* 0x000fc4000788c0ff */
[----:B0-----:R-:W-:-:S11]  /*301f0*/  PRMT R10, R164, 0x7771, RZ ;  /* 0x00007771a40a7816 */ /* 0x001fd600000000ff */
[----:B------:R0:W-:Y:S01]  /*30200*/  @P4 STG.E.U8 desc[UR20][R52.64], R10 ;  /* 0x0000000a34004986 */ /* 0x0001e2000c101114 */
[----:B------:R-:W-:Y:S02]  /*30210*/  LOP3.LUT P4, RZ, R7, 0x80, RZ, 0xc0, !PT ;  /* 0x0000008007ff7812 */ /* 0x000fe4000788c0ff */
[C---:B0-----:R-:W-:Y:S02]  /*30220*/  PRMT R10, R164.reuse, 0x7772, RZ ;  /* 0x00007772a40a7816 */ /* 0x041fe400000000ff */
[----:B------:R-:W-:-:S09]  /*30230*/  PRMT R164, R164, 0x7773, RZ ;  /* 0x00007773a4a47816 */ /* 0x000fd200000000ff */
[----:B------:R0:W-:Y:S04]  /*30240*/  @P4 STG.E.U8 desc[UR20][R54.64], R10 ;  /* 0x0000000a36004986 */ /* 0x0001e8000c101114 */
[----:B------:R-:W-:Y:S01]  /*30250*/  @P3 STG.E.U8 desc[UR20][R12.64], R164 ;  /* 0x000000a40c003986 */ /* 0x000fe2000c101114 */
[----:B0-----:R-:W-:-:S05]  /*30260*/  PRMT R10, R165, 0x7770, RZ ;  /* 0x00007770a50a7816 */ /* 0x001fca00000000ff */
[----:B----4-:R0:W-:Y:S02]  /*30270*/  @P6 STG.E.U8 desc[UR20][R4.64], R10 ;  /* 0x0000000a04006986 */ /* 0x0101e4000c101114 */
[----:B0-----:R-:W-:-:S05]  /*30280*/  PRMT R10, R165, 0x7771, RZ ;  /* 0x00007771a50a7816 */ /* 0x001fca00000000ff */
[----:B------:R0:W-:Y:S02]  /*30290*/  @P2 STG.E.U8 desc[UR20][R8.64], R10 ;  /* 0x0000000a08002986 */ /* 0x0001e4000c101114 */
[C---:B0-----:R-:W-:Y:S02]  /*302a0*/  PRMT R10, R165.reuse, 0x7772, RZ ;  /* 0x00007772a50a7816 */ /* 0x041fe400000000ff */
[----:B------:R-:W-:-:S03]  /*302b0*/  PRMT R165, R165, 0x7773, RZ ;  /* 0x00007773a5a57816 */ /* 0x000fc600000000ff */
[----:B------:R0:W-:Y:S04]  /*302c0*/  @P1 STG.E.U8 desc[UR20][R20.64], R10 ;  /* 0x0000000a14001986 */ /* 0x0001e8000c101114 */
[----:B------:R-:W-:Y:S01]  /*302d0*/  @P0 STG.E.U8 desc[UR20][R22.64], R165 ;  /* 0x000000a516000986 */ /* 0x000fe2000c101114 */
[----:B0-----:R-:W-:-:S05]  /*302e0*/  PRMT R10, R166, 0x7770, RZ ;  /* 0x00007770a60a7816 */ /* 0x001fca00000000ff */
[----:B------:R0:W-:Y:S04]  /*302f0*/  @P5 STG.E.U8 desc[UR20][R24.64], R10 ;  /* 0x0000000a18005986 */ /* 0x0001e8000c101114 */
[----:B0-----:R-:W4:Y:S04]  /*30300*/  LDL.LU.64 R24, [R1+0xd98] ;  /* 0x000d980001187983 */ /* 0x001f280000300a00 */
[----:B------:R-:W2:Y:S04]  /*30310*/  LDL.LU.64 R22, [R1+0xd90] ;  /* 0x000d900001167983 */ /* 0x000ea80000300a00 */
[----:B------:R-:W3:Y:S04]  /*30320*/  LDL.LU.64 R54, [R1+0xd88] ;  /* 0x000d880001367983 */ /* 0x000ee80000300a00 */
[----:B------:R-:W3:Y:S04]  /*30330*/  LDL.LU.64 R12, [R1+0xd80] ;  /* 0x000d8000010c7983 */ /* 0x000ee80000300a00 */
[----:B------:R-:W3:Y:S04]  /*30340*/  LDL.LU.64 R4, [R1+0xd78] ;  /* 0x000d780001047983 */ /* 0x000ee80000300a00 */
[----:B------:R-:W3:Y:S04]  /*30350*/  LDL.LU.64 R8, [R1+0xd70] ;  /* 0x000d700001087983 */ /* 0x000ee80000300a00 */
[----:B------:R-:W3:Y:S01]  /*30360*/  LDL.LU.64 R20, [R1+0xd68] ;  /* 0x000d680001147983 */ /* 0x000ee20000300a00 */
[----:B------:R-:W-:-:S02]  /*30370*/  LOP3.LUT P4, RZ, R19, 0x400000, RZ, 0xc0, !PT ;  /* 0x0040000013ff7812 */ /* 0x000fc4000788c0ff */
[----:B------:R-:W-:-:S11]  /*30380*/  LOP3.LUT R191, R191, 0x7fffffff, RZ, 0xc0, !PT ;  /* 0x7fffffffbfbf7812 */ /* 0x000fd600078ec0ff */
[----:B------:R-:W-:Y:S02]  /*30390*/  @P4 LOP3.LUT R191, R191, 0x80000000, RZ, 0xfc, !PT ;  /* 0x80000000bfbf4812 */ /* 0x000fe400078efcff */
[----:B------:R-:W-:Y:S02]  /*303a0*/  LOP3.LUT P4, RZ, R19, 0x800000, RZ, 0xc0, !PT ;  /* 0x0080000013ff7812 */ /* 0x000fe4000788c0ff */
        /* <DEDUP_REMOVED lines=14> */
[C---:B------:R-:W-:Y:S02]  /*30490*/  LOP3.LUT P4, RZ, R18.reuse, 0x2, RZ, 0xc0, !PT ;  /* 0x0000000212ff7812 */ /* 0x040fe4000788c0ff */
[----:B------:R-:W-:Y:S02]  /*304a0*/  LOP3.LUT R7, R7, 0xffffffdf, RZ, 0xc0, !PT ;  /* 0xffffffdf07077812 */ /* 0x000fe400078ec0ff */
[C---:B------:R-:W-:Y:S02]  /*304b0*/  LOP3.LUT P2, RZ, R18.reuse, 0x4000, RZ, 0xc0, !PT ;  /* 0x0000400012ff7812 */ /* 0x040fe4000784c0ff */
[----:B------:R-:W-:Y:S02]  /*304c0*/  LOP3.LUT P1, RZ, R18, 0x1000, RZ, 0xc0, !PT ;  /* 0x0000100012ff7812 */ /* 0x000fe4000782c0ff */
[----:B------:R-:W-:-:S05]  /*304d0*/  PRMT R10, R166, 0x7771, RZ ;  /* 0x00007771a60a7816 */ /* 0x000fca00000000ff */
[----:B------:R-:W-:Y:S02]  /*304e0*/  @P4 LOP3.LUT R7, R7, 0x20, RZ, 0xfc, !PT ;  /* 0x0000002007074812 */ /* 0x000fe400078efcff */
[C---:B------:R-:W-:Y:S02]  /*304f0*/  LOP3.LUT P4, RZ, R18.reuse, 0x10, RZ, 0xc0, !PT ;  /* 0x0000001012ff7812 */ /* 0x040fe4000788c0ff */
[C---:B------:R-:W-:Y:S02]  /*30500*/  LOP3.LUT P0, RZ, R18.reuse, 0x200, RZ, 0xc0, !PT ;  /* 0x0000020012ff7812 */ /* 0x040fe4000780c0ff */
[----:B------:R-:W-:Y:S02]  /*30510*/  LOP3.LUT P5, RZ, R18, 0x80, RZ, 0xc0, !PT ;  /* 0x0000008012ff7812 */ /* 0x000fe400078ac0ff */
[----:B------:R-:W-:-:S07]  /*30520*/  LOP3.LUT R7, R7, 0xffffffbf, RZ, 0xc0, !PT ;  /* 0xffffffbf07077812 */ /* 0x000fce00078ec0ff */
[----:B------:R-:W-:Y:S02]  /*30530*/  @P4 LOP3.LUT R7, R7, 0x40, RZ, 0xfc, !PT ;  /* 0x0000004007074812 */ /* 0x000fe400078efcff */
[----:B------:R-:W-:Y:S01]  /*30540*/  LOP3.LUT P4, RZ, R18, 0x40, RZ, 0xc0, !PT ;  /* 0x0000004012ff7812 */ /* 0x000fe2000788c0ff */
[----:B----4-:R0:W-:Y:S02]  /*30550*/  @P2 STG.E.U8 desc[UR20][R24.64], R10 ;  /* 0x0000000a18002986 */ /* 0x0101e4000c101114 */
[C---:B0-----:R-:W-:Y:S02]  /*30560*/  PRMT R10, R166.reuse, 0x7772, RZ ;  /* 0x00007772a60a7816 */ /* 0x041fe400000000ff */
[----:B------:R-:W4:Y:S01]  /*30570*/  LDL.LU.64 R24, [R1+0xd60] ;  /* 0x000d600001187983 */ /* 0x000f220000300a00 */
[----:B------:R-:W-:-:S03]  /*30580*/  PRMT R166, R166, 0x7773, RZ ;  /* 0x00007773a6a67816 */ /* 0x000fc600000000ff */
[----:B--2---:R0:W-:Y:S04]  /*30590*/  @P1 STG.E.U8 desc[UR20][R22.64], R10 ;  /* 0x0000000a16001986 */ /* 0x0041e8000c101114 */
[----:B---3--:R-:W-:Y:S01]  /*305a0*/  @P0 STG.E.U8 desc[UR20][R54.64], R166 ;  /* 0x000000a636000986 */ /* 0x008fe2000c101114 */
[----:B0-----:R-:W-:-:S03]  /*305b0*/  PRMT R10, R167, 0x7770, RZ ;  /* 0x00007770a70a7816 */ /* 0x001fc600000000ff */
[----:B------:R-:W2:Y:S04]  /*305c0*/  LDL.LU.64 R22, [R1+0xd58] ;  /* 0x000d580001167983 */ /* 0x000ea80000300a00 */
[----:B------:R0:W-:Y:S04]  /*305d0*/  @P5 STG.E.U8 desc[UR20][R12.64], R10 ;  /* 0x0000000a0c005986 */ /* 0x0001e8000c101114 */
[----:B------:R-:W3:Y:S04]  /*305e0*/  LDL.LU.64 R164, [R1+0xd48] ;  /* 0x000d480001a47983 */ /* 0x000ee80000300a00 */
[----:B------:R-:W3:Y:S01]  /*305f0*/  LDL.LU.64 R170, [R1+0xd40] ;  /* 0x000d400001aa7983 */ /* 0x000ee20000300a00 */
[----:B0-----:R-:W-:-:S03]  /*30600*/  PRMT R10, R167, 0x7771, RZ ;  /* 0x00007771a70a7816 */ /* 0x001fc600000000ff */
[----:B------:R-:W3:Y:S04]  /*30610*/  LDL.LU.64 R168, [R1+0xd38] ;  /* 0x000d380001a87983 */ /* 0x000ee80000300a00 */
[----:B------:R0:W-:Y:S01]  /*30620*/  @P4 STG.E.U8 desc[UR20][R4.64], R10 ;  /* 0x0000000a04004986 */ /* 0x0001e2000c101114 */
[----:B------:R-:W-:-:S03]  /*30630*/  LOP3.LUT P4, RZ, R7, 0x40, RZ, 0xc0, !PT ;  /* 0x0000004007ff7812 */ /* 0x000fc6000788c0ff */
[----:B------:R-:W3:Y:S04]  /*30640*/  LDL.LU.64 R52, [R1+0xd30] ;  /* 0x000d300001347983 */ /* 0x000ee80000300a00 */
[----:B------:R-:W3:Y:S01]  /*30650*/  LDL.LU.64 R54, [R1+0xd28] ;  /* 0x000d280001367983 */ /* 0x000ee20000300a00 */
[----:B0-----:R-:W-:-:S03]  /*30660*/  PRMT R10, R167, 0x7772, RZ ;  /* 0x00007772a70a7816 */ /* 0x001fc600000000ff */
[----:B------:R-:W3:Y:S04]  /*30670*/  LDL.LU.64 R12, [R1+0xd20] ;  /* 0x000d2000010c7983 */ /* 0x000ee80000300a00 */
[----:B------:R0:W-:Y:S01]  /*30680*/  @P4 STG.E.U8 desc[UR20][R8.64], R10 ;  /* 0x0000000a08004986 */ /* 0x0001e2000c101114 */
[----:B------:R-:W-:Y:S02]  /*30690*/  LOP3.LUT P4, RZ, R7, 0x20, RZ, 0xc0, !PT ;  /* 0x0000002007ff7812 */ /* 0x000fe4000788c0ff */
[----:B------:R-:W-:Y:S01]  /*306a0*/  PRMT R167, R167, 0x7773, RZ ;  /* 0x00007773a7a77816 */ /* 0x000fe200000000ff */
[----:B------:R-:W3:Y:S04]  /*306b0*/  LDL.LU.64 R4, [R1+0xd18] ;  /* 0x000d180001047983 */ /* 0x000ee80000300a00 */
[----:B0-----:R-:W3:Y:S06]  /*306c0*/  LDL.LU.64 R8, [R1+0xd10] ;  /* 0x000d100001087983 */ /* 0x001eec0000300a00 */
[----:B------:R0:W-:Y:S04]  /*306d0*/  @P4 STG.E.U8 desc[UR20][R20.64], R167 ;  /* 0x000000a714004986 */ /* 0x0001e8000c101114 */
[----:B0-----:R-:W3:Y:S04]  /*306e0*/  LDL.LU.64 R166, [R1+0xd50] ;  /* 0x000d500001a67983 */ /* 0x001ee80000300a00 */
[----:B------:R-:W3:Y:S01]  /*306f0*/  LDL.LU.64 R20, [R1+0xd08] ;  /* 0x000d080001147983 */ /* 0x000ee20000300a00 */
        /* <DEDUP_REMOVED lines=8> */
[----:B----4-:R0:W-:Y:S01]  /*30780*/  @P4 STG.E.U8 desc[UR20][R24.64], R10 ;  /* 0x0000000a18004986 */ /* 0x0101e2000c101114 */
[C---:B------:R-:W-:Y:S02]  /*30790*/  LOP3.LUT P4, RZ, R7.reuse, 0x8, RZ, 0xc0, !PT ;  /* 0x0000000807ff7812 */ /* 0x040fe4000788c0ff */
[----:B0-----:R-:W-:Y:S01]  /*307a0*/  PRMT R10, R160, 0x7771, RZ ;  /* 0x00007771a00a7816 */ /* 0x001fe200000000ff */
[----:B------:R-:W4:Y:S10]  /*307b0*/  LDL.LU.64 R24, [R1+0x1420] ;  /* 0x0014200001187983 */ /* 0x000f340000300a00 */
[----:B--2---:R0:W-:Y:S01]  /*307c0*/  @P4 STG.E.U8 desc[UR20][R22.64], R10 ;  /* 0x0000000a16004986 */ /* 0x0041e2000c101114 */
[----:B------:R-:W-:-:S02]  /*307d0*/  LOP3.LUT P4, RZ, R7, 0x4, RZ, 0xc0, !PT ;  /* 0x0000000407ff7812 */ /* 0x000fc4000788c0ff */
[C---:B0-----:R-:W-:Y:S01]  /*307e0*/  PRMT R10, R160.reuse, 0x7772, RZ ;  /* 0x00007772a00a7816 */ /* 0x041fe200000000ff */
[----:B------:R-:W2:Y:S01]  /*307f0*/  LDL.LU.64 R22, [R1+0x1418] ;  /* 0x0014180001167983 */ /* 0x000ea20000300a00 */
[----:B------:R-:W-:-:S09]  /*30800*/  PRMT R160, R160, 0x7773, RZ ;  /* 0x00007773a0a07816 */ /* 0x000fd200000000ff */
[----:B---3--:R-:W-:Y:S01]  /*30810*/  @P4 STG.E.U8 desc[UR20][R166.64], R10 ;  /* 0x0000000aa6004986 */ /* 0x008fe2000c101114 */
[----:B------:R-:W-:-:S13]  /*30820*/  LOP3.LUT P4, RZ, R7, 0x2, RZ, 0xc0, !PT ;  /* 0x0000000207ff7812 */ /* 0x000fda000788c0ff */
[----:B------:R-:W-:Y:S01]  /*30830*/  @P4 STG.E.U8 desc[UR20][R164.64], R160 ;  /* 0x000000a0a4004986 */ /* 0x000fe2000c101114 */
[----:B------:R-:W-:Y:S02]  /*30840*/  LOP3.LUT P4, RZ, R7, 0x1, RZ, 0xc0, !PT ;  /* 0x0000000107ff7812 */ /* 0x000fe4000788c0ff */
[----:B------:R-:W-:-:S11]  /*30850*/  PRMT R7, R161, 0x7770, RZ ;  /* 0x00007770a1077816 */ /* 0x000fd600000000ff */
[----:B------:R0:W-:Y:S01]  /*30860*/  @P4 STG.E.U8 desc[UR20][R170.64], R7 ;  /* 0x00000007aa004986 */ /* 0x0001e2000c101114 */
[----:B------:R-:W-:Y:S02]  /*30870*/  LOP3.LUT P4, RZ, R191, 0x80000000, RZ, 0xc0, !PT ;  /* 0x80000000bfff7812 */ /* 0x000fe4000788c0ff */
[----:B0-----:R-:W-:-:S11]  /*30880*/  PRMT R7, R161, 0x7771, RZ ;  /* 0x00007771a1077816 */ /* 0x001fd600000000ff */
[----:B------:R0:W-:Y:S02]  /*30890*/  @P4 STG.E.U8 desc[UR20][R168.64], R7 ;  /* 0x00000007a8004986 */ /* 0x0001e4000c101114 */
[C---:B0-----:R-:W-:Y:S02]  /*308a0*/  PRMT R7, R161.reuse, 0x7772, RZ ;  /* 0x00007772a1077816 */ /* 0x041fe400000000ff */
[----:B------:R-:W-:-:S03]  /*308b0*/  PRMT R161, R161, 0x7773, RZ ;  /* 0x00007773a1a17816 */ /* 0x000fc600000000ff */
[----:B------:R0:W-:Y:S04]  /*308c0*/  @P3 STG.E.U8 desc[UR20][R52.64], R7 ;  /* 0x0000000734003986 */ /* 0x0001e8000c101114 */
[----:B------:R-:W-:Y:S01]  /*308d0*/  @P6 STG.E.U8 desc[UR20][R54.64], R161 ;  /* 0x000000a136006986 */ /* 0x000fe2000c101114 */
[----:B0-----:R-:W-:-:S05]  /*308e0*/  PRMT R7, R162, 0x7770, RZ ;  /* 0x00007770a2077816 */ /* 0x001fca00000000ff */
[----:B------:R0:W-:Y:S02]  /*308f0*/  @P2 STG.E.U8 desc[UR20][R12.64], R7 ;  /* 0x000000070c002986 */ /* 0x0001e4000c101114 */
[----:B0-----:R-:W-:-:S05]  /*30900*/  PRMT R7, R162, 0x7771, RZ ;  /* 0x00007771a2077816 */ /* 0x001fca00000000ff */
[----:B------:R0:W-:Y:S02]  /*30910*/  @P1 STG.E.U8 desc[UR20][R4.64], R7 ;  /* 0x0000000704001986 */ /* 0x0001e4000c101114 */
[C---:B0-----:R-:W-:Y:S02]  /*30920*/  PRMT R7, R162.reuse, 0x7772, RZ ;  /* 0x00007772a2077816 */ /* 0x041fe400000000ff */
[----:B------:R-:W-:-:S03]  /*30930*/  PRMT R162, R162, 0x7773, RZ ;  /* 0x00007773a2a27816 */ /* 0x000fc600000000ff */
[----:B------:R-:W-:Y:S04]  /*30940*/  @P0 STG.E.U8 desc[UR20][R8.64], R7 ;  /* 0x0000000708000986 */ /* 0x000fe8000c101114 */
[----:B------:R0:W-:Y:S04]  /*30950*/  @P5 STG.E.U8 desc[UR20][R20.64], R162 ;  /* 0x000000a214005986 */ /* 0x0001e8000c101114 */
[----:B0-----:R-:W3:Y:S04]  /*30960*/  LDL.LU.64 R20, [R1+0xd00] ;  /* 0x000d000001147983 */ /* 0x001ee80000300a00 */
[----:B------:R-:W4:Y:S04]  /*30970*/  LDL.LU.64 R8, [R1+0xcf8] ;  /* 0x000cf80001087983 */ /* 0x000f280000300a00 */
[----:B------:R-:W2:Y:S04]  /*30980*/  LDL.LU.64 R168, [R1+0xcf0] ;  /* 0x000cf00001a87983 */ /* 0x000ea80000300a00 */
[----:B------:R-:W2:Y:S04]  /*30990*/  LDL.LU.64 R52, [R1+0xce8] ;  /* 0x000ce80001347983 */ /* 0x000ea80000300a00 */
[----:B------:R-:W2:Y:S04]  /*309a0*/  LDL.LU.64 R54, [R1+0xce0] ;  /* 0x000ce00001367983 */ /* 0x000ea80000300a00 */
[----:B------:R-:W2:Y:S04]  /*309b0*/  LDL.LU.64 R12, [R1+0xcd8] ;  /* 0x000cd800010c7983 */ /* 0x000ea80000300a00 */
[----:B------:R-:W2:Y:S01]  /*309c0*/  LDL.LU.64 R4, [R1+0xcd0] ;  /* 0x000cd00001047983 */ /* 0x000ea20000300a00 */
        /* <DEDUP_REMOVED lines=8> */
[----:B------:R-:W-:Y:S02]  /*30a50*/  LOP3.LUT P2, RZ, R19, 0x80, RZ, 0xc0, !PT ;  /* 0x0000008013ff7812 */ /* 0x000fe4000784c0ff */
[----:B------:R-:W-:-:S07]  /*30a60*/  PRMT R7, R163, 0x7770, RZ ;  /* 0x00007770a3077816 */ /* 0x000fce00000000ff */
[----:B------:R-:W-:Y:S02]  /*30a70*/  @P4 LOP3.LUT R191, R191, 0x2000000, RZ, 0xfc, !PT ;  /* 0x02000000bfbf4812 */ /* 0x000fe400078efcff */
[----:B------:R-:W-:Y:S02]  /*30a80*/  LOP3.LUT P4, RZ, R190, 0x400000, RZ, 0xc0, !PT ;  /* 0x00400000beff7812 */ /* 0x000fe4000788c0ff */
[----:B------:R-:W-:Y:S02]  /*30a90*/  LOP3.LUT R191, R191, 0xfbffffff, RZ, 0xc0, !PT ;  /* 0xfbffffffbfbf7812 */ /* 0x000fe400078ec0ff */
[----:B------:R-:W-:-:S09]  /*30aa0*/  LOP3.LUT P1, RZ, R19, 0x40, RZ, 0xc0, !PT ;  /* 0x0000004013ff7812 */ /* 0x000fd2000782c0ff */
[----:B------:R-:W-:Y:S02]  /*30ab0*/  @P4 LOP3.LUT R191, R191, 0x4000000, RZ, 0xfc, !PT ;  /* 0x04000000bfbf4812 */ /* 0x000fe400078efcff */
[----:B------:R-:W-:Y:S02]  /*30ac0*/  LOP3.LUT P4, RZ, R190, 0x800000, RZ, 0xc0, !PT ;  /* 0x00800000beff7812 */ /* 0x000fe4000788c0ff */
[----:B------:R-:W-:Y:S02]  /*30ad0*/  LOP3.LUT R191, R191, 0xf7ffffff, RZ, 0xc0, !PT ;  /* 0xf7ffffffbfbf7812 */ /* 0x000fe400078ec0ff */
[C---:B------:R-:W-:Y:S02]  /*30ae0*/  LOP3.LUT P0, RZ, R19.reuse, 0x10, RZ, 0xc0, !PT ;  /* 0x0000001013ff7812 */ /* 0x040fe4000780c0ff */
[----:B------:R-:W-:-:S07]  /*30af0*/  LOP3.LUT P5, RZ, R19, 0x2, RZ, 0xc0, !PT ;  /* 0x0000000213ff7812 */ /* 0x000fce00078ac0ff */
        /* <DEDUP_REMOVED lines=10> */
[----:B------:R-:W-:Y:S01]  /*30ba0*/  LOP3.LUT P4, RZ, R190, 0x80000000, RZ, 0xc0, !PT ;  /* 0x80000000beff7812 */ /* 0x000fe2000788c0ff */
[----:B---3--:R0:W-:Y:S04]  /*30bb0*/  @P2 STG.E.U8 desc[UR20][R20.64], R7 ;  /* 0x0000000714002986 */ /* 0x0081e8000c101114 */
[----:B0-----:R-:W3:Y:S01]  /*30bc0*/  LDL.LU.64 R20, [R1+0xcc8] ;  /* 0x000cc80001147983 */ /* 0x001ee20000300a00 */
[----:B------:R-:W-:-:S05]  /*30bd0*/  PRMT R7, R163, 0x7771, RZ ;  /* 0x00007771a3077816 */ /* 0x000fca00000000ff */
[----:B----4-:R0:W-:Y:S04]  /*30be0*/  @P1 STG.E.U8 desc[UR20][R8.64], R7 ;  /* 0x0000000708001986 */ /* 0x0101e8000c101114 */
[----:B0-----:R-:W4:Y:S01]  /*30bf0*/  LDL.LU.64 R8, [R1+0xcc0] ;  /* 0x000cc00001087983 */ /* 0x001f220000300a00 */
[C---:B------:R-:W-:Y:S02]  /*30c00*/  PRMT R7, R163.reuse, 0x7772, RZ ;  /* 0x00007772a3077816 */ /* 0x040fe400000000ff */
[----:B------:R-:W-:Y:S01]  /*30c10*/  PRMT R163, R163, 0x7773, RZ ;  /* 0x00007773a3a37816 */ /* 0x000fe200000000ff */
[----:B------:R-:W4:Y:S04]  /*30c20*/  LDL.LU.64 R160, [R1+0xcb0] ;  /* 0x000cb00001a07983 */ /* 0x000f280000300a00 */
[----:B--2---:R-:W-:Y:S04]  /*30c30*/  @P0 STG.E.U8 desc[UR20][R168.64], R7 ;  /* 0x00000007a8000986 */ /* 0x004fe8000c101114 */
[----:B------:R0:W-:Y:S04]  /*30c40*/  @P5 STG.E.U8 desc[UR20][R52.64], R163 ;  /* 0x000000a334005986 */ /* 0x0001e8000c101114 */
[----:B0-----:R-:W2:Y:S04]  /*30c50*/  LDL.LU.64 R162, [R1+0xcb8] ;  /* 0x000cb80001a27983 */ /* 0x001ea80000300a00 */
[----:B------:R-:W2:Y:S01]  /*30c60*/  LDL.LU.64 R166, [R1+0xca8] ;  /* 0x000ca80001a67983 */ /* 0x000ea20000300a00 */
[----:B------:R-:W-:-:S03]  /*30c70*/  PRMT R7, R156, 0x7770, RZ ;  /* 0x000077709c077816 */ /* 0x000fc600000000ff */
[----:B------:R-:W2:Y:S04]  /*30c80*/  LDL.LU.64 R164, [R1+0xca0] ;  /* 0x000ca00001a47983 */ /* 0x000ea80000300a00 */
[----:B------:R0:W-:Y:S01]  /*30c90*/  @P4 STG.E.U8 desc[UR20][R54.64], R7 ;  /* 0x0000000736004986 */ /* 0x0001e2000c101114 */
[----:B------:R-:W-:-:S03]  /*30ca0*/  LOP3.LUT P4, RZ, R191, 0x40000000, RZ, 0xc0, !PT ;  /* 0x40000000bfff7812 */ /* 0x000fc6000788c0ff */
[----:B------:R-:W2:Y:S04]  /*30cb0*/  LDL.LU.64 R170, [R1+0xc98] ;  /* 0x000c980001aa7983 */ /* 0x000ea80000300a00 */
[----:B------:R-:W2:Y:S01]  /*30cc0*/  LDL.LU.64 R168, [R1+0xc90] ;  /* 0x000c900001a87983 */ /* 0x000ea20000300a00 */
[----:B0-----:R-:W-:-:S03]  /*30cd0*/  PRMT R7, R156, 0x7771, RZ ;  /* 0x000077719c077816 */ /* 0x001fc600000000ff */
[----:B------:R-:W2:Y:S04]  /*30ce0*/  LDL.LU.64 R52, [R1+0xc88] ;  /* 0x000c880001347983 */ /* 0x000ea80000300a00 */
[----:B------:R0:W-:Y:S01]  /*30cf0*/  @P4 STG.E.U8 desc[UR20][R12.64], R7 ;  /* 0x000000070c004986 */ /* 0x0001e2000c101114 */
[----:B------:R-:W-:-:S03]  /*30d00*/  LOP3.LUT P4, RZ, R191, 0x20000000, RZ, 0xc0, !PT ;  /* 0x20000000bfff7812 */ /* 0x000fc6000788c0ff */
[----:B------:R-:W2:Y:S04]  /*30d10*/  LDL.LU.64 R54, [R1+0xc80] ;  /* 0x000c800001367983 */ /* 0x000ea80000300a00 */
[----:B0-----:R-:W2:Y:S01]  /*30d20*/  LDL.LU.64 R12, [R1+0xc78] ;  /* 0x000c7800010c7983 */ /* 0x001ea20000300a00 */
[----:B------:R-:W-:-:S05]  /*30d30*/  PRMT R7, R156, 0x7772, RZ ;  /* 0x000077729c077816 */ /* 0x000fca00000000ff */
[----:B------:R0:W-:Y:S04]  /*30d40*/  @P4 STG.E.U8 desc[UR20][R4.64], R7 ;  /* 0x0000000704004986 */ /* 0x0001e8000c101114 */
[----:B0-----:R-:W2:Y:S01]  /*30d50*/  LDL.LU.64 R4, [R1+0xc70] ;  /* 0x000c700001047983 */ /* 0x001ea20000300a00 */
[----:B------:R-:W-:Y:S02]  /*30d60*/  LOP3.LUT P4, RZ, R191, 0x10000000, RZ, 0xc0, !PT ;  /* 0x10000000bfff7812 */ /* 0x000fe4000788c0ff */
[----:B------:R-:W-:Y:S02]  /*30d70*/  PRMT R156, R156, 0x7773, RZ ;  /* 0x000077739c9c7816 */ /* 0x000fe400000000ff */
[----:B------:R-:W-:Y:S02]  /*30d80*/  PRMT R7, R157, 0x7770, RZ ;  /* 0x000077709d077816 */ /* 0x000fe400000000ff */
[----:B------:R-:W-:-:S02]  /*30d90*/  LOP3.LUT P3, RZ, R190, 0x4000, RZ, 0xc0, !PT ;  /* 0x00004000beff7812 */ /* 0x000fc4000786c0ff */
[C---:B------:R-:W-:Y:S02]  /*30da0*/  LOP3.LUT P6, RZ, R190.reuse, 0x1000, RZ, 0xc0, !PT ;  /* 0x00001000beff7812 */ /* 0x040fe400078cc0ff */
[C---:B------:R-:W-:Y:S02]  /*30db0*/  LOP3.LUT P2, RZ, R190.reuse, 0x200, RZ, 0xc0, !PT ;  /* 0x00000200beff7812 */ /* 0x040fe4000784c0ff */
[C---:B------:R-:W-:Y:S02]  /*30dc0*/  LOP3.LUT P1, RZ, R190.reuse, 0x80, RZ, 0xc0, !PT ;  /* 0x00000080beff7812 */ /* 0x040fe4000782c0ff */
[C---:B------:R-:W-:Y:S02]  /*30dd0*/  LOP3.LUT P0, RZ, R190.reuse, 0x40, RZ, 0xc0, !PT ;  /* 0x00000040beff7812 */ /* 0x040fe4000780c0ff */
[----:B------:R-:W-:Y:S01]  /*30de0*/  LOP3.LUT P5, RZ, R190, 0x10, RZ, 0xc0, !PT ;  /* 0x00000010beff7812 */ /* 0x000fe200078ac0ff */
[----:B---3--:R0:W-:Y:S01]  /*30df0*/  @P4 STG.E.U8 desc[UR20][R20.64], R156 ;  /* 0x0000009c14004986 */ /* 0x0081e2000c101114 */
[----:B------:R-:W-:-:S03]  /*30e00*/  LOP3.LUT P4, RZ, R191, 0x8000000, RZ, 0xc0, !PT ;  /* 0x08000000bfff7812 */ /* 0x000fc6000788c0ff */
[----:B0-----:R-:W3:Y:S10]  /*30e10*/  LDL.LU.64 R20, [R1+0x1410] ;  /* 0x0014100001147983 */ /* 0x001ef40000300a00 */
[----:B----4-:R0:W-:Y:S01]  /*30e20*/  @P4 STG.E.U8 desc[UR20][R8.64], R7 ;  /* 0x0000000708004986 */ /* 0x0101e2000c101114 */
[----:B------:R-:W-:-:S02]  /*30e30*/  LOP3.LUT P4, RZ, R191, 0x4000000, RZ, 0xc0, !PT ;  /* 0x04000000bfff7812 */ /* 0x000fc4000788c0ff */
[----:B0-----:R-:W-:Y:S01]  /*30e40*/  PRMT R7, R157, 0x7771, RZ ;  /* 0x000077719d077816 */ /* 0x001fe200000000ff */
[----:B------:R-:W4:Y:S10]  /*30e50*/  LDL.LU.64 R8, [R1+0x1408] ;  /* 0x0014080001087983 */ /* 0x000f340000300a00 */
[----:B--2---:R0:W-:Y:S01]  /*30e60*/  @P4 STG.E.U8 desc[UR20][R162.64], R7 ;  /* 0x00000007a2004986 */ /* 0x0041e2000c101114 */
[----:B------:R-:W-:-:S02]  /*30e70*/  LOP3.LUT P4, RZ, R191, 0x2000000, RZ, 0xc0, !PT ;  /* 0x02000000bfff7812 */ /* 0x000fc4000788c0ff */
[----:B0-----:R-:W-:-:S11]  /*30e80*/  PRMT R7, R157, 0x7772, RZ ;  /* 0x000077729d077816 */ /* 0x001fd600000000ff */
[----:B------:R0:W-:Y:S01]  /*30e90*/  @P4 STG.E.U8 desc[UR20][R160.64], R7 ;  /* 0x00000007a0004986 */ /* 0x0001e2000c101114 */
[----:B------:R-:W-:Y:S02]  /*30ea0*/  LOP3.LUT P4, RZ, R191, 0x1000000, RZ, 0xc0, !PT ;  /* 0x01000000bfff7812 */ /* 0x000fe4000788c0ff */
[----:B------:R-:W-:-:S11]  /*30eb0*/  PRMT R157, R157, 0x7773, RZ ;  /* 0x000077739d9d7816 */ /* 0x000fd600000000ff */
[----:B------:R-:W-:Y:S01]  /*30ec0*/  @P4 STG.E.U8 desc[UR20][R166.64], R157 ;  /* 0x0000009da6004986 */ /* 0x000fe2000c101114 */
[----:B------:R-:W-:Y:S02]  /*30ed0*/  LOP3.LUT P4, RZ, R191, 0x800000, RZ, 0xc0, !PT ;  /* 0x00800000bfff7812 */ /* 0x000fe4000788c0ff */
[----:B0-----:R-:W-:-:S11]  /*30ee0*/  PRMT R7, R158, 0x7770, RZ ;  /* 0x000077709e077816 */ /* 0x001fd600000000ff */
[----:B------:R0:W-:Y:S02]  /*30ef0*/  @P4 STG.E.U8 desc[UR20][R164.64], R7 ;  /* 0x00000007a4004986 */ /* 0x0001e4000c101114 */
[----:B0-----:R-:W-:-:S05]  /*30f00*/  PRMT R7, R158, 0x7771, RZ ;  /* 0x000077719e077816 */ /* 0x001fca00000000ff */
        /* <DEDUP_REMOVED lines=9> */
[----:B0-----:R-:W-:-:S05]  /*30fa0*/  PRMT R7, R159, 0x7772, RZ ;  /* 0x000077729f077816 */ /* 0x001fca00000000ff */
[----:B------:R0:W-:Y:S04]  /*30fb0*/  @P5 STG.E.U8 desc[UR20][R4.64], R7 ;  /* 0x0000000704005986 */ /* 0x0001e8000c101114 */
[----:B0-----:R-:W2:Y:S04]  /*30fc0*/  LDL.LU.64 R4, [R1+0xc68] ;  /* 0x000c680001047983 */ /* 0x001ea80000300a00 */
        /* <DEDUP_REMOVED lines=12> */
[C---:B------:R-:W-:Y:S02]  /*31090*/  LOP3.LUT P4, RZ, R190.reuse, 0x2000, RZ, 0xc0, !PT ;  /* 0x00002000beff7812 */ /* 0x040fe4000788c0ff */
        /* <DEDUP_REMOVED lines=20> */
[----:B------:R-:W-:Y:S02]  /*311e0*/  LOP3.LUT R191, R191, 0xffbfffff, RZ, 0xc0, !PT ;  /* 0xffbfffffbfbf7812 */ /* 0x000fe400078ec0ff */
[----:B------:R-:W-:-:S09]  /*311f0*/  LOP3.LUT P5, RZ, R190, 0x1, RZ, 0xc0, !PT ;  /* 0x00000001beff7812 */ /* 0x000fd200078ac0ff */
[----:B------:R-:W-:Y:S02]  /*31200*/  @P4 LOP3.LUT R191, R191, 0x400000, RZ, 0xfc, !PT ;  /* 0x00400000bfbf4812 */ /* 0x000fe400078efcff */
[----:B------:R-:W-:Y:S01]  /*31210*/  LOP3.LUT P4, RZ, R190, 0x4, RZ, 0xc0, !PT ;  /* 0x00000004beff7812 */ /* 0x000fe2000788c0ff */
[----:B--2---:R0:W-:Y:S04]  /*31220*/  @P2 STG.E.U8 desc[UR20][R4.64], R159 ;  /* 0x0000009f04002986 */ /* 0x0041e8000c101114 */
[----:B0-----:R-:W2:Y:S04]  /*31230*/  LDL.LU.64 R4, [R1+0xc30] ;  /* 0x000c300001047983 */ /* 0x001ea80000300a00 */
[----:B---3--:R0:W-:Y:S04]  /*31240*/  @P1 STG.E.U8 desc[UR20][R12.64], R7 ;  /* 0x000000070c001986 */ /* 0x0081e8000c101114 */
[----:B0-----:R-:W3:Y:S04]  /*31250*/  LDL.LU.64 R12, [R1+0xc28] ;  /* 0x000c2800010c7983 */ /* 0x001ee80000300a00 */
[----:B------:R-:W3:Y:S04]  /*31260*/  LDL.LU.64 R158, [R1+0xc20] ;  /* 0x000c2000019e7983 */ /* 0x000ee80000300a00 */
[----:B------:R-:W3:Y:S01]  /*31270*/  LDL.LU.64 R156, [R1+0xc18] ;  /* 0x000c1800019c7983 */ /* 0x000ee20000300a00 */
[----:B------:R-:W-:-:S03]  /*31280*/  PRMT R7, R152, 0x7771, RZ ;  /* 0x0000777198077816 */ /* 0x000fc600000000ff */
[----:B------:R-:W3:Y:S04]  /*31290*/  LDL.LU.64 R162, [R1+0xc10] ;  /* 0x000c100001a27983 */ /* 0x000ee80000300a00 */
[----:B----4-:R0:W-:Y:S04]  /*312a0*/  @P0 STG.E.U8 desc[UR20][R164.64], R7 ;  /* 0x00000007a4000986 */ /* 0x0101e8000c101114 */
[----:B------:R-:W4:Y:S04]  /*312b0*/  LDL.LU.64 R160, [R1+0xc08] ;  /* 0x000c080001a07983 */ /* 0x000f280000300a00 */
[----:B------:R-:W4:Y:S01]  /*312c0*/  LDL.LU.64 R166, [R1+0xc00] ;  /* 0x000c000001a67983 */ /* 0x000f220000300a00 */
[----:B0-----:R-:W-:-:S03]  /*312d0*/  PRMT R7, R152, 0x7772, RZ ;  /* 0x0000777298077816 */ /* 0x001fc600000000ff */
[----:B------:R-:W4:Y:S01]  /*312e0*/  LDL.LU.64 R164, [R1+0xbf8] ;  /* 0x000bf80001a47983 */ /* 0x000f220000300a00 */
[----:B------:R-:W-:-:S03]  /*312f0*/  PRMT R152, R152, 0x7773, RZ ;  /* 0x0000777398987816 */ /* 0x000fc600000000ff */
[----:B------:R0:W-:Y:S04]  /*31300*/  @P5 STG.E.U8 desc[UR20][R170.64], R7 ;  /* 0x00000007aa005986 */ /* 0x0001e8000c101114 */
[----:B------:R1:W-:Y:S01]  /*31310*/  @P4 STG.E.U8 desc[UR20][R168.64], R152 ;  /* 0x00000098a8004986 */ /* 0x0003e2000c101114 */
[----:B------:R-:W-:Y:S02]  /*31320*/  LOP3.LUT P4, RZ, R191, 0x400000, RZ, 0xc0, !PT ;  /* 0x00400000bfff7812 */ /* 0x000fe4000788c0ff */
[----:B0-----:R-:W-:Y:S01]  /*31330*/  PRMT R7, R153, 0x7770, RZ ;  /* 0x0000777099077816 */ /* 0x001fe200000000ff */
[----:B------:R-:W4:Y:S04]  /*31340*/  LDL.LU.64 R170, [R1+0xbf0] ;  /* 0x000bf00001aa7983 */ /* 0x000f280000300a00 */
[----:B-1----:R-:W4:Y:S06]  /*31350*/  LDL.LU.64 R168, [R1+0xbe8] ;  /* 0x000be80001a87983 */ /* 0x002f2c0000300a00 */
[----:B------:R0:W-:Y:S01]  /*31360*/  @P4 STG.E.U8 desc[UR20][R52.64], R7 ;  /* 0x0000000734004986 */ /* 0x0001e2000c101114 */
[----:B------:R-:W-:-:S03]  /*31370*/  LOP3.LUT P4, RZ, R191, 0x200000, RZ, 0xc0, !PT ;  /* 0x00200000bfff7812 */ /* 0x000fc6000788c0ff */
[----:B0-----:R-:W4:Y:S01]  /*31380*/  LDL.LU.64 R52, [R1+0xbe0] ;  /* 0x000be00001347983 */ /* 0x001f220000300a00 */
[----:B------:R-:W-:-:S09]  /*31390*/  PRMT R7, R153, 0x7771, RZ ;  /* 0x0000777199077816 */ /* 0x000fd200000000ff */
[----:B------:R0:W-:Y:S04]  /*313a0*/  @P4 STG.E.U8 desc[UR20][R54.64], R7 ;  /* 0x0000000736004986 */ /* 0x0001e8000c101114 */
[----:B0-----:R-:W4:Y:S01]  /*313b0*/  LDL.LU.64 R54, [R1+0xbd8] ;  /* 0x000bd80001367983 */ /* 0x001f220000300a00 */
[----:B------:R-:W-:Y:S02]  /*313c0*/  LOP3.LUT P4, RZ, R191, 0x100000, RZ, 0xc0, !PT ;  /* 0x00100000bfff7812 */ /* 0x000fe4000788c0ff */
[C---:B------:R-:W-:Y:S02]  /*313d0*/  PRMT R7, R153.reuse, 0x7772, RZ ;  /* 0x0000777299077816 */ /* 0x040fe400000000ff */
[----:B------:R-:W-:Y:S02]  /*313e0*/  PRMT R153, R153, 0x7773, RZ ;  /* 0x0000777399997816 */ /* 0x000fe400000000ff */
[----:B------:R-:W-:-:S02]  /*313f0*/  LOP3.LUT P3, RZ, R190, 0x80000, RZ, 0xc0, !PT ;  /* 0x00080000beff7812 */ /* 0x000fc4000786c0ff */
[C---:B------:R-:W-:Y:S02]  /*31400*/  LOP3.LUT P6, RZ, R190.reuse, 0x200000, RZ, 0xc0, !PT ;  /* 0x00200000beff7812 */ /* 0x040fe400078cc0ff */
[C---:B------:R-:W-:Y:S02]  /*31410*/  LOP3.LUT P2, RZ, R190.reuse, 0x1000000, RZ, 0xc0, !PT ;  /* 0x01000000beff7812 */ /* 0x040fe4000784c0ff */
[C---:B------:R-:W-:Y:S02]  /*31420*/  LOP3.LUT P1, RZ, R190.reuse, 0x4000000, RZ, 0xc0, !PT ;  /* 0x04000000beff7812 */ /* 0x040fe4000782c0ff */
[C---:B------:R-:W-:Y:S02]  /*31430*/  LOP3.LUT P0, RZ, R190.reuse, 0x8000000, RZ, 0xc0, !PT ;  /* 0x08000000beff7812 */ /* 0x040fe4000780c0ff */
[----:B------:R-:W-:Y:S01]  /*31440*/  LOP3.LUT P5, RZ, R190, 0x20000000, RZ, 0xc0, !PT ;  /* 0x20000000beff7812 */ /* 0x000fe200078ac0ff */
[----:B--2---:R0:W-:Y:S01]  /*31450*/  @P4 STG.E.U8 desc[UR20][R4.64], R7 ;  /* 0x0000000704004986 */ /* 0x0041e2000c101114 */
[----:B------:R-:W-:-:S02]  /*31460*/  LOP3.LUT P4, RZ, R191, 0x80000, RZ, 0xc0, !PT ;  /* 0x00080000bfff7812 */ /* 0x000fc4000788c0ff */
[----:B0-----:R-:W-:Y:S01]  /*31470*/  PRMT R7, R154, 0x7770, RZ ;  /* 0x000077709a077816 */ /* 0x001fe200000000ff */
[----:B------:R-:W2:Y:S10]  /*31480*/  LDL.LU.64 R4, [R1+0x1400] ;  /* 0x0014000001047983 */ /* 0x000eb40000300a00 */
[----:B---3--:R0:W-:Y:S01]  /*31490*/  @P4 STG.E.U8 desc[UR20][R12.64], R153 ;  /* 0x000000990c004986 */ /* 0x0081e2000c101114 */
[----:B------:R-:W-:-:S03]  /*314a0*/  LOP3.LUT P4, RZ, R191, 0x40000, RZ, 0xc0, !PT ;  /* 0x00040000bfff7812 */ /* 0x000fc6000788c0ff */
[----:B0-----:R-:W3:Y:S10]  /*314b0*/  LDL.LU.64 R12, [R1+0x13f8] ;  /* 0x0013f800010c7983 */ /* 0x001ef40000300a00 */
[----:B------:R0:W-:Y:S01]  /*314c0*/  @P4 STG.E.U8 desc[UR20][R158.64], R7 ;  /* 0x000000079e004986 */ /* 0x0001e2000c101114 */
[----:B------:R-:W-:-:S02]  /*314d0*/  LOP3.LUT P4, RZ, R191, 0x20000, RZ, 0xc0, !PT ;  /* 0x00020000bfff7812 */ /* 0x000fc4000788c0ff */
[----:B0-----:R-:W-:-:S11]  /*314e0*/  PRMT R7, R154, 0x7771, RZ ;  /* 0x000077719a077816 */ /* 0x001fd600000000ff */
[----:B------:R0:W-:Y:S01]  /*314f0*/  @P4 STG.E.U8 desc[UR20][R156.64], R7 ;  /* 0x000000079c004986 */ /* 0x0001e2000c101114 */
[----:B------:R-:W-:Y:S02]  /*31500*/  LOP3.LUT P4, RZ, R191, 0x10000, RZ, 0xc0, !PT ;  /* 0x00010000bfff7812 */ /* 0x000fe4000788c0ff */
[----:B0-----:R-:W-:-:S11]  /*31510*/  PRMT R7, R154, 0x7772, RZ ;  /* 0x000077729a077816 */ /* 0x001fd600000000ff */
[----:B------:R0:W-:Y:S01]  /*31520*/  @P4 STG.E.U8 desc[UR20][R162.64], R7 ;  /* 0x00000007a2004986 */ /* 0x0001e2000c101114 */
[----:B------:R-:W-:Y:S02]  /*31530*/  LOP3.LUT P4, RZ, R191, 0x8000, RZ, 0xc0, !PT ;  /* 0x00008000bfff7812 */ /* 0x000fe4000788c0ff */
[----:B------:R-:W-:Y:S02]  /*31540*/  PRMT R154, R154, 0x7773, RZ ;  /* 0x000077739a9a7816 */ /* 0x000fe400000000ff */
[----:B0-----:R-:W-:-:S09]  /*31550*/  PRMT R7, R155, 0x7770, RZ ;  /* 0x000077709b077816 */ /* 0x001fd200000000ff */
[----:B----4-:R-:W-:Y:S04]  /*31560*/  @P4 STG.E.U8 desc[UR20][R160.64], R154 ;  /* 0x0000009aa0004986 */ /* 0x010fe8000c101114 */
        /* <DEDUP_REMOVED lines=10> */
[----:B------:R0:W-:Y:S04]  /*31610*/  @P5 STG.E.U8 desc[UR20][R54.64], R7 ;  /* 0x0000000736005986 */ /* 0x0001e8000c101114 */
[----:B0-----:R-:W4:Y:S04]  /*31620*/  LDL.LU.64 R54, [R1+0xbd0] ;  /* 0x000bd00001367983 */ /* 0x001f280000300a00 */
[----:B------:R-:W2:Y:S04]  /*31630*/  LDL.LU.64 R166, [R1+0xbc8] ;  /* 0x000bc80001a67983 */ /* 0x000ea80000300a00 */
[----:B------:R-:W3:Y:S04]  /*31640*/  LDL.LU.64 R164, [R1+0xbc0] ;  /* 0x000bc00001a47983 */ /* 0x000ee80000300a00 */
[----:B------:R-:W3:Y:S04]  /*31650*/  LDL.LU.64 R170, [R1+0xbb8] ;  /* 0x000bb80001aa7983 */ /* 0x000ee80000300a00 */
[----:B------:R-:W3:Y:S01]  /*31660*/  LDL.LU.64 R168, [R1+0xbb0] ;  /* 0x000bb00001a87983 */ /* 0x000ee20000300a00 */
[----:B------:R-:W-:-:S03]  /*31670*/  LOP3.LUT P2, RZ, R19, 0x1, RZ, 0xc0, !PT ;  /* 0x0000000113ff7812 */ /* 0x000fc6000784c0ff */
[----:B------:R-:W3:Y:S01]  /*31680*/  LDL.LU.64 R52, [R1+0xba8] ;  /* 0x000ba80001347983 */ /* 0x000ee20000300a00 */
[----:B------:R-:W-:Y:S02]  /*31690*/  PRMT R7, R148, 0x7772, RZ ;  /* 0x0000777294077816 */ /* 0x000fe400000000ff */
        /* <DEDUP_REMOVED lines=13> */
[----:B------:R-:W-:Y:S01]  /*31770*/  LOP3.LUT R191, R191, 0xfffff7ff, RZ, 0xc0, !PT ;  /* 0xfffff7ffbfbf7812 */ /* 0x000fe200078ec0ff */
[----:B----4-:R0:W-:Y:S04]  /*31780*/  @P2 STG.E.U8 desc[UR20][R54.64], R7 ;  /* 0x0000000736002986 */ /* 0x0101e8000c101114 */
[----:B0-----:R-:W4:Y:S04]  /*31790*/  LDL.LU.64 R54, [R1+0xba0] ;  /* 0x000ba00001367983 */ /* 0x001f280000300a00 */
[----:B------:R-:W4:Y:S02]  /*317a0*/  LDL.LU.64 R154, [R1+0xb98] ;  /* 0x000b9800019a7983 */ /* 0x000f240000300a00 */
[----:B------:R-:W-:-:S02]  /*317b0*/  @P4 LOP3.LUT R191, R191, 0x800, RZ, 0xfc, !PT ;  /* 0x00000800bfbf4812 */ /* 0x000fc400078efcff */
[----:B------:R-:W-:Y:S01]  /*317c0*/  LOP3.LUT P4, RZ, R19, 0x2000, RZ, 0xc0, !PT ;  /* 0x0000200013ff7812 */ /* 0x000fe2000788c0ff */
[----:B------:R-:W4:Y:S01]  /*317d0*/  LDL.LU.64 R152, [R1+0xb90] ;  /* 0x000b900001987983 */ /* 0x000f220000300a00 */
[----:B------:R-:W-:-:S03]  /*317e0*/  LOP3.LUT R191, R191, 0xffffefff, RZ, 0xc0, !PT ;  /* 0xffffefffbfbf7812 */ /* 0x000fc600078ec0ff */
[----:B------:R-:W4:Y:S01]  /*317f0*/  LDL.LU.64 R158, [R1+0xb88] ;  /* 0x000b8800019e7983 */ /* 0x000f220000300a00 */
[C---:B------:R-:W-:Y:S02]  /*31800*/  LOP3.LUT P1, RZ, R19.reuse, 0x4, RZ, 0xc0, !PT ;  /* 0x0000000413ff7812 */ /* 0x040fe4000782c0ff */
[----:B------:R-:W-:Y:S01]  /*31810*/  LOP3.LUT P0, RZ, R19, 0x8, RZ, 0xc0, !PT ;  /* 0x0000000813ff7812 */ /* 0x000fe2000780c0ff */
[----:B------:R-:W4:Y:S04]  /*31820*/  LDL.LU.64 R156, [R1+0xb80] ;  /* 0x000b8000019c7983 */ /* 0x000f280000300a00 */
[----:B------:R-:W-:Y:S01]  /*31830*/  @P4 LOP3.LUT R191, R191, 0x1000, RZ, 0xfc, !PT ;  /* 0x00001000bfbf4812 */ /* 0x000fe200078efcff */
[----:B------:R-:W4:Y:S01]  /*31840*/  LDL.LU.64 R162, [R1+0xb78] ;  /* 0x000b780001a27983 */ /* 0x000f220000300a00 */
[----:B------:R-:W-:-:S02]  /*31850*/  LOP3.LUT P4, RZ, R19, 0x800, RZ, 0xc0, !PT ;  /* 0x0000080013ff7812 */ /* 0x000fc4000788c0ff */
[----:B------:R-:W-:Y:S01]  /*31860*/  LOP3.LUT R191, R191, 0xffffdfff, RZ, 0xc0, !PT ;  /* 0xffffdfffbfbf7812 */ /* 0x000fe200078ec0ff */
[----:B------:R-:W4:Y:S01]  /*31870*/  LDL.LU.64 R160, [R1+0xb70] ;  /* 0x000b700001a07983 */ /* 0x000f220000300a00 */
[----:B------:R-:W-:-:S09]  /*31880*/  LOP3.LUT P5, RZ, R19, 0x20, RZ, 0xc0, !PT ;  /* 0x0000002013ff7812 */ /* 0x000fd200078ac0ff */
[----:B------:R-:W-:Y:S02]  /*31890*/  @P4 LOP3.LUT R191, R191, 0x2000, RZ, 0xfc, !PT ;  /* 0x00002000bfbf4812 */ /* 0x000fe400078efcff */
[----:B------:R-:W-:Y:S02]  /*318a0*/  LOP3.LUT P4, RZ, R19, 0x400, RZ, 0xc0, !PT ;  /* 0x0000040013ff7812 */ /* 0x000fe4000788c0ff */
[----:B------:R-:W-:Y:S02]  /*318b0*/  LOP3.LUT R191, R191, 0xffffbfff, RZ, 0xc0, !PT ;  /* 0xffffbfffbfbf7812 */ /* 0x000fe400078ec0ff */
[----:B------:R-:W-:Y:S02]  /*318c0*/  PRMT R148, R148, 0x7773, RZ ;  /* 0x0000777394947816 */ /* 0x000fe400000000ff */
[----:B------:R-:W-:-:S03]  /*318d0*/  PRMT R7, R149, 0x7770, RZ ;  /* 0x0000777095077816 */ /* 0x000fc600000000ff */
[----:B--2---:R0:W-:Y:S04]  /*318e0*/  @P1 STG.E.U8 desc[UR20][R166.64], R148 ;  /* 0x00000094a6001986 */ /* 0x0041e8000c101114 */
[----:B------:R-:W-:Y:S01]  /*318f0*/  @P4 LOP3.LUT R191, R191, 0x4000, RZ, 0xfc, !PT ;  /* 0x00004000bfbf4812 */ /* 0x000fe200078efcff */
[----:B---3--:R1:W-:Y:S01]  /*31900*/  @P0 STG.E.U8 desc[UR20][R164.64], R7 ;  /* 0x00000007a4000986 */ /* 0x0083e2000c101114 */
[----:B------:R-:W-:-:S03]  /*31910*/  LOP3.LUT P4, RZ, R19, 0x100, RZ, 0xc0, !PT ;  /* 0x0000010013ff7812 */ /* 0x000fc6000788c0ff */
[----:B0-----:R-:W2:Y:S01]  /*31920*/  LDL.LU.64 R166, [R1+0xb68] ;  /* 0x000b680001a67983 */ /* 0x001ea20000300a00 */
[----:B-1----:R-:W-:-:S03]  /*31930*/  PRMT R7, R149, 0x7771, RZ ;  /* 0x0000777195077816 */ /* 0x002fc600000000ff */
[----:B------:R-:W3:Y:S04]  /*31940*/  LDL.LU.64 R164, [R1+0xb60] ;  /* 0x000b600001a47983 */ /* 0x000ee80000300a00 */
[----:B------:R0:W-:Y:S02]  /*31950*/  @P5 STG.E.U8 desc[UR20][R170.64], R7 ;  /* 0x00000007aa005986 */ /* 0x0001e4000c101114 */
[----:B0-----:R-:W-:Y:S02]  /*31960*/  PRMT R7, R149, 0x7772, RZ ;  /* 0x0000777295077816 */ /* 0x001fe400000000ff */
[----:B------:R-:W3:Y:S04]  /*31970*/  LDL.LU.64 R170, [R1+0xb58] ;  /* 0x000b580001aa7983 */ /* 0x000ee80000300a00 */
[----:B------:R0:W-:Y:S01]  /*31980*/  @P4 STG.E.U8 desc[UR20][R168.64], R7 ;  /* 0x00000007a8004986 */ /* 0x0001e2000c101114 */
[----:B------:R-:W-:-:S02]  /*31990*/  LOP3.LUT P4, RZ, R191, 0x4000, RZ, 0xc0, !PT ;  /* 0x00004000bfff7812 */ /* 0x000fc4000788c0ff */
[----:B------:R-:W-:Y:S01]  /*319a0*/  PRMT R149, R149, 0x7773, RZ ;  /* 0x0000777395957816 */ /* 0x000fe200000000ff */
[----:B0-----:R-:W3:Y:S10]  /*319b0*/  LDL.LU.64 R168, [R1+0xb50] ;  /* 0x000b500001a87983 */ /* 0x001ef40000300a00 */
[----:B------:R0:W-:Y:S01]  /*319c0*/  @P4 STG.E.U8 desc[UR20][R52.64], R149 ;  /* 0x0000009534004986 */ /* 0x0001e2000c101114 */
[----:B------:R-:W-:-:S02]  /*319d0*/  LOP3.LUT P4, RZ, R191, 0x2000, RZ, 0xc0, !PT ;  /* 0x00002000bfff7812 */ /* 0x000fc4000788c0ff */
[----:B------:R-:W-:Y:S01]  /*319e0*/  PRMT R7, R150, 0x7770, RZ ;  /* 0x0000777096077816 */ /* 0x000fe200000000ff */
[----:B0-----:R-:W3:Y:S10]  /*319f0*/  LDL.LU.64 R52, [R1+0xb48] ;  /* 0x000b480001347983 */ /* 0x001ef40000300a00 */
[----:B----4-:R0:W-:Y:S04]  /*31a00*/  @P4 STG.E.U8 desc[UR20][R54.64], R7 ;  /* 0x0000000736004986 */ /* 0x0101e8000c101114 */
[----:B0-----:R-:W4:Y:S01]  /*31a10*/  LDL.LU.64 R54, [R1+0xb40] ;  /* 0x000b400001367983 */ /* 0x001f220000300a00 */
[----:B------:R-:W-:-:S02]  /*31a20*/  LOP3.LUT P4, RZ, R191, 0x1000, RZ, 0xc0, !PT ;  /* 0x00001000bfff7812 */ /* 0x000fc4000788c0ff */
[----:B------:R-:W-:-:S11]  /*31a30*/  PRMT R7, R150, 0x7771, RZ ;  /* 0x0000777196077816 */ /* 0x000fd600000000ff */
[----:B------:R0:W-:Y:S01]  /*31a40*/  @P4 STG.E.U8 desc[UR20][R154.64], R7 ;  /* 0x000000079a004986 */ /* 0x0001e2000c101114 */
[----:B------:R-:W-:Y:S02]  /*31a50*/  LOP3.LUT P4, RZ, R191, 0x800, RZ, 0xc0, !PT ;  /* 0x00000800bfff7812 */ /* 0x000fe4000788c0ff */
[----:B0-----:R-:W-:-:S11]  /*31a60*/  PRMT R7, R150, 0x7772, RZ ;  /* 0x0000777296077816 */ /* 0x001fd600000000ff */
[----:B------:R0:W-:Y:S01]  /*31a70*/  @P4 STG.E.U8 desc[UR20][R152.64], R7 ;  /* 0x0000000798004986 */ /* 0x0001e2000c101114 */
[----:B------:R-:W-:Y:S02]  /*31a80*/  LOP3.LUT P4, RZ, R191, 0x400, RZ, 0xc0, !PT ;  /* 0x00000400bfff7812 */ /* 0x000fe4000788c0ff */
[----:B------:R-:W-:-:S11]  /*31a90*/  PRMT R150, R150, 0x7773, RZ ;  /* 0x0000777396967816 */ /* 0x000fd600000000ff */
[----:B------:R-:W-:Y:S01]  /*31aa0*/  @P4 STG.E.U8 desc[UR20][R158.64], R150 ;  /* 0x000000969e004986 */ /* 0x000fe2000c101114 */
[----:B------:R-:W-:Y:S02]  /*31ab0*/  LOP3.LUT P4, RZ, R191, 0x200, RZ, 0xc0, !PT ;  /* 0x00000200bfff7812 */ /* 0x000fe4000788c0ff */
[----:B0-----:R-:W-:-:S11]  /*31ac0*/  PRMT R7, R151, 0x7770, RZ ;  /* 0x0000777097077816 */ /* 0x001fd600000000ff */
[----:B------:R0:W-:Y:S01]  /*31ad0*/  @P4 STG.E.U8 desc[UR20][R156.64], R7 ;  /* 0x000000079c004986 */ /* 0x0001e2000c101114 */
[----:B------:R-:W-:Y:S02]  /*31ae0*/  LOP3.LUT P4, RZ, R191, 0x100, RZ, 0xc0, !PT ;  /* 0x00000100bfff7812 */ /* 0x000fe4000788c0ff */
[----:B0-----:R-:W-:-:S11]  /*31af0*/  PRMT R7, R151, 0x7771, RZ ;  /* 0x0000777197077816 */ /* 0x001fd600000000ff */
[----:B------:R0:W-:Y:S01]  /*31b00*/  @P4 STG.E.U8 desc[UR20][R162.64], R7 ;  /* 0x00000007a2004986 */ /* 0x0001e2000c101114 */
[----:B------:R-:W-:Y:S02]  /*31b10*/  LOP3.LUT P4, RZ, R191, 0x80, RZ, 0xc0, !PT ;  /* 0x00000080bfff7812 */ /* 0x000fe4000788c0ff */
[C---:B------:R-:W-:Y:S02]  /*31b20*/  LOP3.LUT P3, RZ, R19.reuse, 0x4000000, RZ, 0xc0, !PT ;  /* 0x0400000013ff7812 */ /* 0x040fe4000786c0ff */
[C---:B------:R-:W-:Y:S02]  /*31b30*/  LOP3.LUT P6, RZ, R19.reuse, 0x8000000, RZ, 0xc0, !PT ;  /* 0x0800000013ff7812 */ /* 0x040fe400078cc0ff */
[----:B------:R-:W-:Y:S02]  /*31b40*/  LOP3.LUT P2, RZ, R19, 0x20000000, RZ, 0xc0, !PT ;  /* 0x2000000013ff7812 */ /* 0x000fe4000784c0ff */
[C---:B0-----:R-:W-:Y:S02]  /*31b50*/  PRMT R7, R151.reuse, 0x7772, RZ ;  /* 0x0000777297077816 */ /* 0x041fe400000000ff */
[----:B------:R-:W-:-:S03]  /*31b60*/  PRMT R151, R151, 0x7773, RZ ;  /* 0x0000777397977816 */ /* 0x000fc600000000ff */
[----:B------:R0:W-:Y:S01]  /*31b70*/  @P4 STG.E.U8 desc[UR20][R160.64], R7 ;  /* 0x00000007a0004986 */ /* 0x0001e2000c101114 */
[----:B------:R-:W-:-:S03]  /*31b80*/  LOP3.LUT P1, RZ, R18, 0x1, RZ, 0xc0, !PT ;  /* 0x0000000112ff7812 */ /* 0x000fc6000782c0ff */
[----:B--2---:R-:W-:Y:S01]  /*31b90*/  @P3 STG.E.U8 desc[UR20][R166.64], R151 ;  /* 0x00000097a6003986 */ /* 0x004fe2000c101114 */
[----:B0-----:R-:W-:-:S05]  /*31ba0*/  PRMT R7, R144, 0x7770, RZ ;  /* 0x0000777090077816 */ /* 0x001fca00000000ff */
[----:B---3--:R0:W-:Y:S01]  /*31bb0*/  @P6 STG.E.U8 desc[UR20][R164.64], R7 ;  /* 0x00000007a4006986 */ /* 0x0081e2000c101114 */
[C---:B------:R-:W-:Y:S02]  /*31bc0*/  LOP3.LUT P0, RZ, R18.reuse, 0x4, RZ, 0xc0, !PT ;  /* 0x0000000412ff7812 */ /* 0x040fe4000780c0ff */
[----:B------:R-:W-:Y:S02]  /*31bd0*/  LOP3.LUT P5, RZ, R18, 0x8, RZ, 0xc0, !PT ;  /* 0x0000000812ff7812 */ /* 0x000fe400078ac0ff */
[----:B0-----:R-:W-:-:S05]  /*31be0*/  PRMT R7, R144, 0x7771, RZ ;  /* 0x0000777190077816 */ /* 0x001fca00000000ff */
[----:B------:R0:W-:Y:S02]  /*31bf0*/  @P2 STG.E.U8 desc[UR20][R170.64], R7 ;  /* 0x00000007aa002986 */ /* 0x0001e4000c101114 */
[C---:B0-----:R-:W-:Y:S02]  /*31c00*/  PRMT R7, R144.reuse, 0x7772, RZ ;  /* 0x0000777290077816 */ /* 0x041fe400000000ff */
[----:B------:R-:W-:-:S03]  /*31c10*/  PRMT R144, R144, 0x7773, RZ ;  /* 0x0000777390907816 */ /* 0x000fc600000000ff */
[----:B------:R0:W-:Y:S04]  /*31c20*/  @P1 STG.E.U8 desc[UR20][R168.64], R7 ;  /* 0x00000007a8001986 */ /* 0x0001e8000c101114 */
[----:B------:R-:W-:Y:S01]  /*31c30*/  @P0 STG.E.U8 desc[UR20][R52.64], R144 ;  /* 0x0000009034000986 */ /* 0x000fe2000c101114 */
[----:B0-----:R-:W-:-:S05]  /*31c40*/  PRMT R7, R145, 0x7770, RZ ;  /* 0x0000777091077816 */ /* 0x001fca00000000ff */
[----:B----4-:R0:W-:Y:S04]  /*31c50*/  @P5 STG.E.U8 desc[UR20][R54.64], R7 ;  /* 0x0000000736005986 */ /* 0x0101e8000c101114 */
[----:B0-----:R-:W2:Y:S04]  /*31c60*/  LDL.LU.64 R54, [R1+0xb38] ;  /* 0x000b380001367983 */ /* 0x001ea80000300a00 */
[----:B------:R-:W3:Y:S04]  /*31c70*/  LDL.LU.64 R166, [R1+0xb30] ;  /* 0x000b300001a67983 */ /* 0x000ee80000300a00 */
[----:B------:R-:W4:Y:S04]  /*31c80*/  LDL.LU.64 R164, [R1+0xb28] ;  /* 0x000b280001a47983 */ /* 0x000f280000300a00 */
[----:B------:R-:W4:Y:S04]  /*31c90*/  LDL.LU.64 R170, [R1+0xb20] ;  /* 0x000b200001aa7983 */ /* 0x000f280000300a00 */
[----:B------:R-:W4:Y:S01]  /*31ca0*/  LDL.LU.64 R168, [R1+0xb18] ;  /* 0x000b180001a87983 */ /* 0x000f220000300a00 */
[----:B------:R-:W-:-:S03]  /*31cb0*/  LOP3.LUT P2, RZ, R18, 0x20, RZ, 0xc0, !PT ;  /* 0x0000002012ff7812 */ /* 0x000fc6000784c0ff */
[----:B------:R-:W4:Y:S01]  /*31cc0*/  LDL.LU.64 R52, [R1+0xb10] ;  /* 0x000b100001347983 */ /* 0x000f220000300a00 */
        /* <DEDUP_REMOVED lines=15> */
[----:B--2---:R0:W-:Y:S04]  /*31dc0*/  @P2 STG.E.U8 desc[UR20][R54.64], R7 ;  /* 0x0000000736002986 */ /* 0x0041e8000c101114 */
[----:B0-----:R-:W2:Y:S04]  /*31dd0*/  LDL.LU.64 R54, [R1+0xb08] ;  /* 0x000b080001367983 */ /* 0x001ea80000300a00 */
[----:B------:R-:W2:Y:S02]  /*31de0*/  LDL.LU.64 R154, [R1+0xb00] ;  /* 0x000b0000019a7983 */ /* 0x000ea40000300a00 */
[----:B------:R-:W-:-:S02]  /*31df0*/  @P4 LOP3.LUT R191, R191, 0x8, RZ, 0xfc, !PT ;  /* 0x00000008bfbf4812 */ /* 0x000fc400078efcff */
[----:B------:R-:W-:Y:S01]  /*31e00*/  LOP3.LUT P4, RZ, R18, 0x80000, RZ, 0xc0, !PT ;  /* 0x0008000012ff7812 */ /* 0x000fe2000788c0ff */
[----:B------:R-:W2:Y:S01]  /*31e10*/  LDL.LU.64 R152, [R1+0xaf8] ;  /* 0x000af80001987983 */ /* 0x000ea20000300a00 */
[----:B------:R-:W-:-:S03]  /*31e20*/  LOP3.LUT R191, R191, 0xffffffef, RZ, 0xc0, !PT ;  /* 0xffffffefbfbf7812 */ /* 0x000fc600078ec0ff */
[----:B------:R-:W2:Y:S01]  /*31e30*/  LDL.LU.64 R158, [R1+0xaf0] ;  /* 0x000af000019e7983 */ /* 0x000ea20000300a00 */
[----:B------:R-:W-:-:S03]  /*31e40*/  LOP3.LUT P1, RZ, R18, 0x100, RZ, 0xc0, !PT ;  /* 0x0000010012ff7812 */ /* 0x000fc6000782c0ff */
[----:B------:R-:W2:Y:S04]  /*31e50*/  LDL.LU.64 R156, [R1+0xae8] ;  /* 0x000ae800019c7983 */ /* 0x000ea80000300a00 */
[----:B------:R-:W-:Y:S01]  /*31e60*/  @P4 LOP3.LUT R191, R191, 0x10, RZ, 0xfc, !PT ;  /* 0x00000010bfbf4812 */ /* 0x000fe200078efcff */
[----:B------:R-:W2:Y:S01]  /*31e70*/  LDL.LU.64 R162, [R1+0xae0] ;  /* 0x000ae00001a27983 */ /* 0x000ea20000300a00 */
[C---:B------:R-:W-:Y:S02]  /*31e80*/  LOP3.LUT P4, RZ, R18.reuse, 0x40000, RZ, 0xc0, !PT ;  /* 0x0004000012ff7812 */ /* 0x040fe4000788c0ff */
[----:B------:R-:W-:Y:S01]  /*31e90*/  LOP3.LUT R191, R191, 0xffffffdf, RZ, 0xc0, !PT ;  /* 0xffffffdfbfbf7812 */ /* 0x000fe200078ec0ff */
[----:B------:R-:W2:Y:S01]  /*31ea0*/  LDL.LU.64 R160, [R1+0xad8] ;  /* 0x000ad80001a07983 */ /* 0x000ea20000300a00 */
[----:B------:R-:W-:-:S09]  /*31eb0*/  LOP3.LUT P0, RZ, R18, 0x400, RZ, 0xc0, !PT ;  /* 0x0000040012ff7812 */ /* 0x000fd2000780c0ff */
[----:B------:R-:W-:Y:S02]  /*31ec0*/  @P4 LOP3.LUT R191, R191, 0x20, RZ, 0xfc, !PT ;  /* 0x00000020bfbf4812 */ /* 0x000fe400078efcff */
[C---:B------:R-:W-:Y:S02]  /*31ed0*/  LOP3.LUT P4, RZ, R18.reuse, 0x10000, RZ, 0xc0, !PT ;  /* 0x0001000012ff7812 */ /* 0x040fe4000788c0ff */
[----:B------:R-:W-:Y:S02]  /*31ee0*/  LOP3.LUT P5, RZ, R18, 0x800, RZ, 0xc0, !PT ;  /* 0x0000080012ff7812 */ /* 0x000fe400078ac0ff */
[----:B------:R-:W-:Y:S02]  /*31ef0*/  LOP3.LUT R191, R191, 0xffffffbf, RZ, 0xc0, !PT ;  /* 0xffffffbfbfbf7812 */ /* 0x000fe400078ec0ff */
[C---:B------:R-:W-:Y:S02]  /*31f00*/  PRMT R7, R145.reuse, 0x7772, RZ ;  /* 0x0000777291077816 */ /* 0x040fe400000000ff */
[----:B------:R-:W-:-:S03]  /*31f10*/  PRMT R145, R145, 0x7773, RZ ;  /* 0x0000777391917816 */ /* 0x000fc600000000ff */
[----:B---3--:R0:W-:Y:S02]  /*31f20*/  @P1 STG.E.U8 desc[UR20][R166.64], R7 ;  /* 0x00000007a6001986 */ /* 0x0081e4000c101114 */
[----:B------:R-:W-:Y:S02]  /*31f30*/  @P4 LOP3.LUT R191, R191, 0x40, RZ, 0xfc, !PT ;  /* 0x00000040bfbf4812 */ /* 0x000fe400078efcff */
[----:B------:R-:W-:Y:S01]  /*31f40*/  LOP3.LUT P4, RZ, R18, 0x2000, RZ, 0xc0, !PT ;  /* 0x0000200012ff7812 */ /* 0x000fe2000788c0ff */
[----:B----4-:R1:W-:Y:S01]  /*31f50*/  @P0 STG.E.U8 desc[UR20][R164.64], R145 ;  /* 0x00000091a4000986 */ /* 0x0103e2000c101114 */
[----:B0-----:R-:W-:-:S03]  /*31f60*/  PRMT R7, R146, 0x7770, RZ ;  /* 0x0000777092077816 */ /* 0x001fc600000000ff */
[----:B------:R-:W3:Y:S04]  /*31f70*/  LDL.LU.64 R166, [R1+0xad0] ;  /* 0x000ad00001a67983 */ /* 0x000ee80000300a00 */
[----:B------:R0:W-:Y:S04]  /*31f80*/  @P5 STG.E.U8 desc[UR20][R170.64], R7 ;  /* 0x00000007aa005986 */ /* 0x0001e8000c101114 */
[----:B-1----:R-:W4:Y:S01]  /*31f90*/  LDL.LU.64 R164, [R1+0xac8] ;  /* 0x000ac80001a47983 */ /* 0x002f220000300a00 */
[----:B0-----:R-:W-:-:S03]  /*31fa0*/  PRMT R7, R146, 0x7771, RZ ;  /* 0x0000777192077816 */ /* 0x001fc600000000ff */
[----:B------:R-:W4:Y:S04]  /*31fb0*/  LDL.LU.64 R170, [R1+0xac0] ;  /* 0x000ac00001aa7983 */ /* 0x000f280000300a00 */
[----:B------:R0:W-:Y:S01]  /*31fc0*/  @P4 STG.E.U8 desc[UR20][R168.64], R7 ;  /* 0x00000007a8004986 */ /* 0x0001e2000c101114 */
[C---:B------:R-:W-:Y:S02]  /*31fd0*/  LOP3.LUT P4, RZ, R191.reuse, 0x40, RZ, 0xc0, !PT ;  /* 0x00000040bfff7812 */ /* 0x040fe4000788c0ff */
[----:B0-----:R-:W-:Y:S01]  /*31fe0*/  PRMT R7, R146, 0x7772, RZ ;  /* 0x0000777292077816 */ /* 0x001fe200000000ff */
[----:B------:R-:W4:Y:S10]  /*31ff0*/  LDL.LU.64 R168, [R1+0xab8] ;  /* 0x000ab80001a87983 */ /* 0x000f340000300a00 */
[----:B------:R0:W-:Y:S01]  /*32000*/  @P4 STG.E.U8 desc[UR20][R52.64], R7 ;  /* 0x0000000734004986 */ /* 0x0001e2000c101114 */
[----:B------:R-:W-:-:S02]  /*32010*/  LOP3.LUT P4, RZ, R191, 0x20, RZ, 0xc0, !PT ;  /* 0x00000020bfff7812 */ /* 0x000fc4000788c0ff */
[----:B------:R-:W-:Y:S01]  /*32020*/  PRMT R146, R146, 0x7773, RZ ;  /* 0x0000777392927816 */ /* 0x000fe200000000ff */
[----:B0-----:R-:W4:Y:S10]  /*32030*/  LDL.LU.64 R52, [R1+0xab0] ;  /* 0x000ab00001347983 */ /* 0x001f340000300a00 */
[----:B--2---:R0:W-:Y:S04]  /*32040*/  @P4 STG.E.U8 desc[UR20][R54.64], R146 ;  /* 0x0000009236004986 */ /* 0x0041e8000c101114 */
[----:B0-----:R-:W2:Y:S01]  /*32050*/  LDL.LU.64 R54, [R1+0xaa8] ;  /* 0x000aa80001367983 */ /* 0x001ea20000300a00 */
[----:B------:R-:W-:-:S02]  /*32060*/  LOP3.LUT P4, RZ, R191, 0x10, RZ, 0xc0, !PT ;  /* 0x00000010bfff7812 */ /* 0x000fc4000788c0ff */
[----:B------:R-:W-:-:S11]  /*32070*/  PRMT R7, R147, 0x7770, RZ ;  /* 0x0000777093077816 */ /* 0x000fd600000000ff */
[----:B------:R0:W-:Y:S01]  /*32080*/  @P4 STG.E.U8 desc[UR20][R154.64], R7 ;  /* 0x000000079a004986 */ /* 0x0001e2000c101114 */
[----:B------:R-:W-:Y:S02]  /*32090*/  LOP3.LUT P4, RZ, R191, 0x8, RZ, 0xc0, !PT ;  /* 0x00000008bfff7812 */ /* 0x000fe4000788c0ff */
[----:B0-----:R-:W-:-:S11]  /*320a0*/  PRMT R7, R147, 0x7771, RZ ;  /* 0x0000777193077816 */ /* 0x001fd600000000ff */
        /* <DEDUP_REMOVED lines=8> */
[----:B0-----:R-:W-:Y:S02]  /*32130*/  PRMT R7, R140, 0x7770, RZ ;  /* 0x000077708c077816 */ /* 0x001fe400000000ff */
[----:B------:R-:W-:-:S09]  /*32140*/  LOP3.LUT P3, RZ, R17, 0x1, RZ, 0xc0, !PT ;  /* 0x0000000111ff7812 */ /* 0x000fd2000786c0ff */
[----:B------:R0:W-:Y:S01]  /*32150*/  @P4 STG.E.U8 desc[UR20][R162.64], R7 ;  /* 0x00000007a2004986 */ /* 0x0001e2000c101114 */
[----:B------:R-:W-:Y:S02]  /*32160*/  LOP3.LUT P4, RZ, R19, 0x80000000, RZ, 0xc0, !PT ;  /* 0x8000000013ff7812 */ /* 0x000fe4000788c0ff */
[C---:B------:R-:W-:Y:S02]  /*32170*/  LOP3.LUT P6, RZ, R17.reuse, 0x4, RZ, 0xc0, !PT ;  /* 0x0000000411ff7812 */ /* 0x040fe400078cc0ff */
[----:B------:R-:W-:Y:S02]  /*32180*/  LOP3.LUT P2, RZ, R17, 0x8, RZ, 0xc0, !PT ;  /* 0x0000000811ff7812 */ /* 0x000fe4000784c0ff */
[----:B0-----:R-:W-:-:S07]  /*32190*/  PRMT R7, R140, 0x7771, RZ ;  /* 0x000077718c077816 */ /* 0x001fce00000000ff */
[----:B------:R0:W-:Y:S01]  /*321a0*/  @P4 STG.E.U8 desc[UR20][R160.64], R7 ;  /* 0x00000007a0004986 */ /* 0x0001e2000c101114 */
[----:B------:R-:W-:Y:S02]  /*321b0*/  LOP3.LUT P1, RZ, R17, 0x20, RZ, 0xc0, !PT ;  /* 0x0000002011ff7812 */ /* 0x000fe4000782c0ff */
[C---:B0-----:R-:W-:Y:S02]  /*321c0*/  PRMT R7, R140.reuse, 0x7772, RZ ;  /* 0x000077728c077816 */ /* 0x041fe400000000ff */
[----:B------:R-:W-:-:S03]  /*321d0*/  PRMT R140, R140, 0x7773, RZ ;  /* 0x000077738c8c7816 */ /* 0x000fc600000000ff */
[----:B---3--:R0:W-:Y:S01]  /*321e0*/  @P3 STG.E.U8 desc[UR20][R166.64], R7 ;  /* 0x00000007a6003986 */ /* 0x0081e2000c101114 */
[C---:B------:R-:W-:Y:S02]  /*321f0*/  LOP3.LUT P0, RZ, R17.reuse, 0x100, RZ, 0xc0, !PT ;  /* 0x0000010011ff7812 */ /* 0x040fe4000780c0ff */
[----:B------:R-:W-:Y:S01]  /*32200*/  LOP3.LUT P5, RZ, R17, 0x400, RZ, 0xc0, !PT ;  /* 0x0000040011ff7812 */ /* 0x000fe200078ac0ff */
[----:B----4-:R-:W-:Y:S01]  /*32210*/  @P6 STG.E.U8 desc[UR20][R164.64], R140 ;  /* 0x0000008ca4006986 */ /* 0x010fe2000c101114 */
[----:B0-----:R-:W-:-:S05]  /*32220*/  PRMT R7, R141, 0x7770, RZ ;  /* 0x000077708d077816 */ /* 0x001fca00000000ff */
[----:B------:R0:W-:Y:S02]  /*32230*/  @P2 STG.E.U8 desc[UR20][R170.64], R7 ;  /* 0x00000007aa002986 */ /* 0x0001e4000c101114 */
[----:B0-----:R-:W-:-:S05]  /*32240*/  PRMT R7, R141, 0x7771, RZ ;  /* 0x000077718d077816 */ /* 0x001fca00000000ff */
[----:B------:R0:W-:Y:S02]  /*32250*/  @P1 STG.E.U8 desc[UR20][R168.64], R7 ;  /* 0x00000007a8001986 */ /* 0x0001e4000c101114 */
[C---:B0-----:R-:W-:Y:S02]  /*32260*/  PRMT R7, R141.reuse, 0x7772, RZ ;  /* 0x000077728d077816 */ /* 0x041fe400000000ff */
[----:B------:R-:W-:-:S03]  /*32270*/  PRMT R141, R141, 0x7773, RZ ;  /* 0x000077738d8d7816 */ /* 0x000fc600000000ff */
[----:B------:R-:W-:Y:S04]  /*32280*/  @P0 STG.E.U8 desc[UR20][R52.64], R7 ;  /* 0x0000000734000986 */ /* 0x000fe8000c101114 */
[----:B--2---:R0:W-:Y:S04]  /*32290*/  @P5 STG.E.U8 desc[UR20][R54.64], R141 ;  /* 0x0000008d36005986 */ /* 0x0041e8000c101114 */
        /* <DEDUP_REMOVED lines=26> */
[----:B------:R-:W2:Y:S01]  /*32440*/  LDL.LU.64 R152, [R1+0xa60] ;  /* 0x000a600001987983 */ /* 0x000ea20000300a00 */
[----:B------:R-:W-:Y:S02]  /*32450*/  LOP3.LUT P4, RZ, R2, 0x1000, RZ, 0xc0, !PT ;  /* 0x0000100002ff7812 */ /* 0x000fe4000788c0ff */
[----:B------:R-:W-:Y:S01]  /*32460*/  LOP3.LUT R19, R19, 0xefffffff, RZ, 0xc0, !PT ;  /* 0xefffffff13137812 */ /* 0x000fe200078ec0ff */
[----:B------:R-:W2:Y:S04]  /*32470*/  LDL.LU.64 R158, [R1+0xa58] ;  /* 0x000a5800019e7983 */ /* 0x000ea80000300a00 */
[----:B------:R-:W2:Y:S01]  /*32480*/  LDL.LU.64 R156, [R1+0xa50] ;  /* 0x000a5000019c7983 */ /* 0x000ea20000300a00 */
[C---:B------:R-:W-:Y:S02]  /*32490*/  LOP3.LUT P1, RZ, R17.reuse, 0x2000, RZ, 0xc0, !PT ;  /* 0x0000200011ff7812 */ /* 0x040fe4000782c0ff */
[----:B------:R-:W-:Y:S01]  /*324a0*/  LOP3.LUT P0, RZ, R17, 0x10000, RZ, 0xc0, !PT ;  /* 0x0001000011ff7812 */ /* 0x000fe2000780c0ff */
[----:B------:R-:W2:Y:S02]  /*324b0*/  LDL.LU.64 R162, [R1+0xa48] ;  /* 0x000a480001a27983 */ /* 0x000ea40000300a00 */
[----:B------:R-:W-:-:S02]  /*324c0*/  @P4 LOP3.LUT R19, R19, 0x10000000, RZ, 0xfc, !PT ;  /* 0x1000000013134812 */ /* 0x000fc400078efcff */
[----:B------:R-:W-:Y:S01]  /*324d0*/  LOP3.LUT P4, RZ, R3, 0x8000, RZ, 0xc0, !PT ;  /* 0x0000800003ff7812 */ /* 0x000fe2000788c0ff */
[----:B------:R-:W2:Y:S01]  /*324e0*/  LDL.LU.64 R160, [R1+0xa40] ;  /* 0x000a400001a07983 */ /* 0x000ea20000300a00 */
[----:B------:R-:W-:-:S11]  /*324f0*/  LOP3.LUT R19, R19, 0xdfffffff, RZ, 0xc0, !PT ;  /* 0xdfffffff13137812 */ /* 0x000fd600078ec0ff */
[----:B------:R-:W-:Y:S02]  /*32500*/  @P4 LOP3.LUT R19, R19, 0x20000000, RZ, 0xfc, !PT ;  /* 0x2000000013134812 */ /* 0x000fe400078efcff */
[----:B------:R-:W-:Y:S02]  /*32510*/  LOP3.LUT P4, RZ, R3, 0x1000, RZ, 0xc0, !PT ;  /* 0x0000100003ff7812 */ /* 0x000fe4000788c0ff */
[----:B------:R-:W-:Y:S02]  /*32520*/  LOP3.LUT R19, R19, 0xbfffffff, RZ, 0xc0, !PT ;  /* 0xbfffffff13137812 */ /* 0x000fe400078ec0ff */
[----:B------:R-:W-:Y:S02]  /*32530*/  PRMT R7, R142, 0x7771, RZ ;  /* 0x000077718e077816 */ /* 0x000fe400000000ff */
[----:B------:R-:W-:-:S03]  /*32540*/  LOP3.LUT P5, RZ, R17, 0x40000, RZ, 0xc0, !PT ;  /* 0x0004000011ff7812 */ /* 0x000fc600078ac0ff */
[----:B---3--:R0:W-:Y:S04]  /*32550*/  @P1 STG.E.U8 desc[UR20][R166.64], R7 ;  /* 0x00000007a6001986 */ /* 0x0081e8000c101114 */
[----:B------:R-:W-:Y:S02]  /*32560*/  @P4 LOP3.LUT R19, R19, 0x40000000, RZ, 0xfc, !PT ;  /* 0x4000000013134812 */ /* 0x000fe400078efcff */
[----:B------:R-:W-:Y:S02]  /*32570*/  LOP3.LUT P4, RZ, R3, 0x800, RZ, 0xc0, !PT ;  /* 0x0000080003ff7812 */ /* 0x000fe4000788c0ff */
[C---:B0-----:R-:W-:Y:S01]  /*32580*/  PRMT R7, R142.reuse, 0x7772, RZ ;  /* 0x000077728e077816 */ /* 0x041fe200000000ff */
[----:B------:R-:W3:Y:S01]  /*32590*/  LDL.LU.64 R166, [R1+0xa38] ;  /* 0x000a380001a67983 */ /* 0x000ee20000300a00 */
[----:B------:R-:W-:-:S03]  /*325a0*/  PRMT R142, R142, 0x7773, RZ ;  /* 0x000077738e8e7816 */ /* 0x000fc600000000ff */
[----:B----4-:R0:W-:Y:S04]  /*325b0*/  @P0 STG.E.U8 desc[UR20][R164.64], R7 ;  /* 0x00000007a4000986 */ /* 0x0101e8000c101114 */
[----:B------:R1:W-:Y:S01]  /*325c0*/  @P5 STG.E.U8 desc[UR20][R170.64], R142 ;  /* 0x0000008eaa005986 */ /* 0x0003e2000c101114 */
[----:B0-----:R-:W-:-:S03]  /*325d0*/  PRMT R7, R143, 0x7770, RZ ;  /* 0x000077708f077816 */ /* 0x001fc600000000ff */
[----:B------:R-:W4:Y:S04]  /*325e0*/  LDL.LU.64 R164, [R1+0xa30] ;  /* 0x000a300001a47983 */ /* 0x000f280000300a00 */
[----:B------:R0:W-:Y:S01]  /*325f0*/  @P4 STG.E.U8 desc[UR20][R168.64], R7 ;  /* 0x00000007a8004986 */ /* 0x0001e2000c101114 */
[----:B------:R-:W-:-:S03]  /*32600*/  LOP3.LUT P4, RZ, R19, 0x40000000, RZ, 0xc0, !PT ;  /* 0x4000000013ff7812 */ /* 0x000fc6000788c0ff */
[----:B-1----:R-:W4:Y:S01]  /*32610*/  LDL.LU.64 R170, [R1+0xa28] ;  /* 0x000a280001aa7983 */ /* 0x002f220000300a00 */
[----:B0-----:R-:W-:-:S03]  /*32620*/  PRMT R7, R143, 0x7771, RZ ;  /* 0x000077718f077816 */ /* 0x001fc600000000ff */
[----:B------:R-:W4:Y:S06]  /*32630*/  LDL.LU.64 R168, [R1+0xa20] ;  /* 0x000a200001a87983 */ /* 0x000f2c0000300a00 */
[----:B------:R0:W-:Y:S01]  /*32640*/  @P4 STG.E.U8 desc[UR20][R52.64], R7 ;  /* 0x0000000734004986 */ /* 0x0001e2000c101114 */
[----:B------:R-:W-:-:S03]  /*32650*/  LOP3.LUT P4, RZ, R19, 0x20000000, RZ, 0xc0, !PT ;  /* 0x2000000013ff7812 */ /* 0x000fc6000788c0ff */
[----:B0-----:R-:W4:Y:S01]  /*32660*/  LDL.LU.64 R52, [R1+0xa18] ;  /* 0x000a180001347983 */ /* 0x001f220000300a00 */
[----:B------:R-:W-:-:S09]  /*32670*/  PRMT R7, R143, 0x7772, RZ ;  /* 0x000077728f077816 */ /* 0x000fd200000000ff */
[----:B--2---:R0:W-:Y:S04]  /*32680*/  @P4 STG.E.U8 desc[UR20][R54.64], R7 ;  /* 0x0000000736004986 */ /* 0x0041e8000c101114 */
[----:B0-----:R-:W2:Y:S01]  /*32690*/  LDL.LU.64 R54, [R1+0xa10] ;  /* 0x000a100001367983 */ /* 0x001ea20000300a00 */
[----:B------:R-:W-:Y:S02]  /*326a0*/  LOP3.LUT P4, RZ, R19, 0x10000000, RZ, 0xc0, !PT ;  /* 0x1000000013ff7812 */ /* 0x000fe4000788c0ff */
[----:B------:R-:W-:Y:S02]  /*326b0*/  PRMT R143, R143, 0x7773, RZ ;  /* 0x000077738f8f7816 */ /* 0x000fe400000000ff */
[----:B------:R-:W-:-:S09]  /*326c0*/  PRMT R7, R136, 0x7770, RZ ;  /* 0x0000777088077816 */ /* 0x000fd200000000ff */
[----:B------:R-:W-:Y:S01]  /*326d0*/  @P4 STG.E.U8 desc[UR20][R154.64], R143 ;  /* 0x0000008f9a004986 */ /* 0x000fe2000c101114 */
[----:B------:R-:W-:-:S13]  /*326e0*/  LOP3.LUT P4, RZ, R19, 0x8000000, RZ, 0xc0, !PT ;  /* 0x0800000013ff7812 */ /* 0x000fda000788c0ff */
        /* <DEDUP_REMOVED lines=8> */
[----:B------:R-:W-:Y:S02]  /*32770*/  PRMT R136, R136, 0x7773, RZ ;  /* 0x0000777388887816 */ /* 0x000fe400000000ff */
[----:B------:R-:W-:-:S09]  /*32780*/  LOP3.LUT P3, RZ, R3, 0x100, RZ, 0xc0, !PT ;  /* 0x0000010003ff7812 */ /* 0x000fd2000786c0ff */
[----:B------:R-:W-:Y:S01]  /*32790*/  @P4 STG.E.U8 desc[UR20][R162.64], R136 ;  /* 0x00000088a2004986 */ /* 0x000fe2000c101114 */
[----:B------:R-:W-:Y:S02]  /*327a0*/  LOP3.LUT P4, RZ, R19, 0x800000, RZ, 0xc0, !PT ;  /* 0x0080000013ff7812 */ /* 0x000fe4000788c0ff */
[----:B0-----:R-:W-:Y:S02]  /*327b0*/  PRMT R7, R137, 0x7770, RZ ;  /* 0x0000777089077816 */ /* 0x001fe400000000ff */
[C---:B------:R-:W-:Y:S02]  /*327c0*/  LOP3.LUT P6, RZ, R3.reuse, 0x8, RZ, 0xc0, !PT ;  /* 0x0000000803ff7812 */ /* 0x040fe400078cc0ff */
[C---:B------:R-:W-:Y:S02]  /*327d0*/  LOP3.LUT P2, RZ, R3.reuse, 0x40, RZ, 0xc0, !PT ;  /* 0x0000004003ff7812 */ /* 0x040fe4000784c0ff */
[----:B------:R-:W-:-:S05]  /*327e0*/  LOP3.LUT P1, RZ, R3, 0x2, RZ, 0xc0, !PT ;  /* 0x0000000203ff7812 */ /* 0x000fca000782c0ff */
[----:B------:R0:W-:Y:S01]  /*327f0*/  @P4 STG.E.U8 desc[UR20][R160.64], R7 ;  /* 0x00000007a0004986 */ /* 0x0001e2000c101114 */
[----:B------:R-:W-:Y:S02]  /*32800*/  LOP3.LUT P0, RZ, R3, 0x10, RZ, 0xc0, !PT ;  /* 0x0000001003ff7812 */ /* 0x000fe4000780c0ff */
[----:B0-----:R-:W-:-:S05]  /*32810*/  PRMT R7, R137, 0x7771, RZ ;  /* 0x0000777189077816 */ /* 0x001fca00000000ff */
[----:B---3--:R0:W-:Y:S01]  /*32820*/  @P3 STG.E.U8 desc[UR20][R166.64], R7 ;  /* 0x00000007a6003986 */ /* 0x0081e2000c101114 */
[----:B------:R-:W-:Y:S02]  /*32830*/  LOP3.LUT P5, RZ, R3, 0x40000, RZ, 0xc0, !PT ;  /* 0x0004000003ff7812 */ /* 0x000fe400078ac0ff */
[C---:B0-----:R-:W-:Y:S02]  /*32840*/  PRMT R7, R137.reuse, 0x7772, RZ ;  /* 0x0000777289077816 */ /* 0x041fe400000000ff */
[----:B------:R-:W-:-:S03]  /*32850*/  PRMT R137, R137, 0x7773, RZ ;  /* 0x0000777389897816 */ /* 0x000fc600000000ff */
[----:B----4-:R0:W-:Y:S04]  /*32860*/  @P6 STG.E.U8 desc[UR20][R164.64], R7 ;  /* 0x00000007a4006986 */ /* 0x0101e8000c101114 */
[----:B------:R-:W-:Y:S01]  /*32870*/  @P2 STG.E.U8 desc[UR20][R170.64], R137 ;  /* 0x00000089aa002986 */ /* 0x000fe2000c101114 */
[----:B0-----:R-:W-:-:S05]  /*32880*/  PRMT R7, R138, 0x7770, RZ ;  /* 0x000077708a077816 */ /* 0x001fca00000000ff */
[----:B------:R0:W-:Y:S02]  /*32890*/  @P1 STG.E.U8 desc[UR20][R168.64], R7 ;  /* 0x00000007a8001986 */ /* 0x0001e4000c101114 */
[----:B0-----:R-:W-:-:S05]  /*328a0*/  PRMT R7, R138, 0x7771, RZ ;  /* 0x000077718a077816 */ /* 0x001fca00000000ff */
[----:B------:R0:W-:Y:S02]  /*328b0*/  @P0 STG.E.U8 desc[UR20][R52.64], R7 ;  /* 0x0000000734000986 */ /* 0x0001e4000c101114 */
[----:B0-----:R-:W-:-:S05]  /*328c0*/  PRMT R7, R138, 0x7772, RZ ;  /* 0x000077728a077816 */ /* 0x001fca00000000ff */
        /* <DEDUP_REMOVED lines=25> */
[----:B------:R-:W2:Y:S04]  /*32a60*/  LDL.LU.64 R154, [R1+0x9d0] ;  /* 0x0009d000019a7983 */ /* 0x000ea80000300a00 */
[----:B------:R-:W2:Y:S04]  /*32a70*/  LDL.LU.64 R152, [R1+0x9c8] ;  /* 0x0009c80001987983 */ /* 0x000ea80000300a00 */
[----:B------:R-:W2:Y:S01]  /*32a80*/  LDL.LU.64 R158, [R1+0x9c0] ;  /* 0x0009c000019e7983 */ /* 0x000ea20000300a00 */
[----:B------:R-:W-:-:S02]  /*32a90*/  @P4 LOP3.LUT R19, R19, 0x80000, RZ, 0xfc, !PT ;  /* 0x0008000013134812 */ /* 0x000fc400078efcff */
[----:B------:R-:W-:Y:S01]  /*32aa0*/  LOP3.LUT P4, RZ, R3, 0x200000, RZ, 0xc0, !PT ;  /* 0x0020000003ff7812 */ /* 0x000fe2000788c0ff */
[----:B------:R-:W2:Y:S01]  /*32ab0*/  LDL.LU.64 R156, [R1+0x9b8] ;  /* 0x0009b800019c7983 */ /* 0x000ea20000300a00 */
[----:B------:R-:W-:Y:S02]  /*32ac0*/  LOP3.LUT R19, R19, 0xffefffff, RZ, 0xc0, !PT ;  /* 0xffefffff13137812 */ /* 0x000fe400078ec0ff */
[C---:B------:R-:W-:Y:S01]  /*32ad0*/  LOP3.LUT P1, RZ, R3.reuse, 0x20000, RZ, 0xc0, !PT ;  /* 0x0002000003ff7812 */ /* 0x040fe2000782c0ff */
[----:B------:R-:W2:Y:S01]  /*32ae0*/  LDL.LU.64 R162, [R1+0x9b0] ;  /* 0x0009b00001a27983 */ /* 0x000ea20000300a00 */
[----:B------:R-:W-:Y:S02]  /*32af0*/  LOP3.LUT P0, RZ, R3, 0x80000, RZ, 0xc0, !PT ;  /* 0x0008000003ff7812 */ /* 0x000fe4000780c0ff */
[----:B------:R-:W-:Y:S01]  /*32b00*/  PRMT R7, R139, 0x7770, RZ ;  /* 0x000077708b077816 */ /* 0x000fe200000000ff */
[----:B------:R-:W2:Y:S04]  /*32b10*/  LDL.LU.64 R160, [R1+0x9a8] ;  /* 0x0009a80001a07983 */ /* 0x000ea80000300a00 */
[----:B------:R-:W-:-:S02]  /*32b20*/  @P4 LOP3.LUT R19, R19, 0x100000, RZ, 0xfc, !PT ;  /* 0x0010000013134812 */ /* 0x000fc400078efcff */
[----:B------:R-:W-:Y:S02]  /*32b30*/  LOP3.LUT P4, RZ, R17, 0x200000, RZ, 0xc0, !PT ;  /* 0x0020000011ff7812 */ /* 0x000fe4000788c0ff */
[----:B------:R-:W-:Y:S01]  /*32b40*/  LOP3.LUT R19, R19, 0xffdfffff, RZ, 0xc0, !PT ;  /* 0xffdfffff13137812 */ /* 0x000fe200078ec0ff */
[----:B---3--:R0:W-:Y:S01]  /*32b50*/  @P1 STG.E.U8 desc[UR20][R166.64], R7 ;  /* 0x00000007a6001986 */ /* 0x0081e2000c101114 */
[----:B------:R-:W-:-:S09]  /*32b60*/  LOP3.LUT P5, RZ, R2, 0x800, RZ, 0xc0, !PT ;  /* 0x0000080002ff7812 */ /* 0x000fd200078ac0ff */
[----:B------:R-:W-:Y:S02]  /*32b70*/  @P4 LOP3.LUT R19, R19, 0x200000, RZ, 0xfc, !PT ;  /* 0x0020000013134812 */ /* 0x000fe400078efcff */
[----:B------:R-:W-:Y:S01]  /*32b80*/  LOP3.LUT P4, RZ, R17, 0x100000, RZ, 0xc0, !PT ;  /* 0x0010000011ff7812 */ /* 0x000fe2000788c0ff */
[----:B0-----:R-:W3:Y:S01]  /*32b90*/  LDL.LU.64 R166, [R1+0x9a0] ;  /* 0x0009a00001a67983 */ /* 0x001ee20000300a00 */
[----:B------:R-:W-:Y:S02]  /*32ba0*/  LOP3.LUT R19, R19, 0xffbfffff, RZ, 0xc0, !PT ;  /* 0xffbfffff13137812 */ /* 0x000fe400078ec0ff */
[----:B------:R-:W-:-:S05]  /*32bb0*/  PRMT R7, R139, 0x7771, RZ ;  /* 0x000077718b077816 */ /* 0x000fca00000000ff */
[----:B----4-:R0:W-:Y:S04]  /*32bc0*/  @P0 STG.E.U8 desc[UR20][R164.64], R7 ;  /* 0x00000007a4000986 */ /* 0x0101e8000c101114 */
[----:B------:R-:W-:Y:S02]  /*32bd0*/  @P4 LOP3.LUT R19, R19, 0x400000, RZ, 0xfc, !PT ;  /* 0x0040000013134812 */ /* 0x000fe400078efcff */
[----:B------:R-:W-:Y:S02]  /*32be0*/  LOP3.LUT P4, RZ, R2, 0x100, RZ, 0xc0, !PT ;  /* 0x0000010002ff7812 */ /* 0x000fe4000788c0ff */
[C---:B0-----:R-:W-:Y:S01]  /*32bf0*/  PRMT R7, R139.reuse, 0x7772, RZ ;  /* 0x000077728b077816 */ /* 0x041fe200000000ff */
[----:B------:R-:W4:Y:S01]  /*32c00*/  LDL.LU.64 R164, [R1+0x998] ;  /* 0x0009980001a47983 */ /* 0x000f220000300a00 */
[----:B------:R-:W-:-:S03]  /*32c10*/  PRMT R139, R139, 0x7773, RZ ;  /* 0x000077738b8b7816 */ /* 0x000fc600000000ff */
[----:B------:R0:W-:Y:S06]  /*32c20*/  @P5 STG.E.U8 desc[UR20][R170.64], R7 ;  /* 0x00000007aa005986 */ /* 0x0001ec000c101114 */
[----:B------:R1:W-:Y:S01]  /*32c30*/  @P4 STG.E.U8 desc[UR20][R168.64], R139 ;  /* 0x0000008ba8004986 */ /* 0x0003e2000c101114 */
[----:B------:R-:W-:-:S03]  /*32c40*/  LOP3.LUT P4, RZ, R19, 0x400000, RZ, 0xc0, !PT ;  /* 0x0040000013ff7812 */ /* 0x000fc6000788c0ff */
[----:B0-----:R-:W4:Y:S04]  /*32c50*/  LDL.LU.64 R170, [R1+0x990] ;  /* 0x0009900001aa7983 */ /* 0x001f280000300a00 */
[----:B-1----:R-:W4:Y:S01]  /*32c60*/  LDL.LU.64 R168, [R1+0x988] ;  /* 0x0009880001a87983 */ /* 0x002f220000300a00 */
[----:B------:R-:W-:-:S05]  /*32c70*/  PRMT R7, R132, 0x7770, RZ ;  /* 0x0000777084077816 */ /* 0x000fca00000000ff */
[----:B------:R0:W-:Y:S01]  /*32c80*/  @P4 STG.E.U8 desc[UR20][R52.64], R7 ;  /* 0x0000000734004986 */ /* 0x0001e2000c101114 */
[----:B------:R-:W-:-:S03]  /*32c90*/  LOP3.LUT P4, RZ, R19, 0x200000, RZ, 0xc0, !PT ;  /* 0x0020000013ff7812 */ /* 0x000fc6000788c0ff */
[----:B0-----:R-:W4:Y:S01]  /*32ca0*/  LDL.LU.64 R52, [R1+0x980] ;  /* 0x0009800001347983 */ /* 0x001f220000300a00 */
[----:B------:R-:W-:-:S09]  /*32cb0*/  PRMT R7, R132, 0x7771, RZ ;  /* 0x0000777184077816 */ /* 0x000fd200000000ff */
[----:B--2---:R0:W-:Y:S04]  /*32cc0*/  @P4 STG.E.U8 desc[UR20][R54.64], R7 ;  /* 0x0000000736004986 */ /* 0x0041e8000c101114 */
[----:B0-----:R-:W2:Y:S01]  /*32cd0*/  LDL.LU.64 R54, [R1+0x978] ;  /* 0x0009780001367983 */ /* 0x001ea20000300a00 */
[----:B------:R-:W-:Y:S02]  /*32ce0*/  LOP3.LUT P4, RZ, R19, 0x100000, RZ, 0xc0, !PT ;  /* 0x0010000013ff7812 */ /* 0x000fe4000788c0ff */
[C---:B------:R-:W-:Y:S02]  /*32cf0*/  PRMT R7, R132.reuse, 0x7772, RZ ;  /* 0x0000777284077816 */ /* 0x040fe400000000ff */
[----:B------:R-:W-:-:S09]  /*32d00*/  PRMT R132, R132, 0x7773, RZ ;  /* 0x0000777384847816 */ /* 0x000fd200000000ff */
[----:B------:R0:W-:Y:S01]  /*32d10*/  @P4 STG.E.U8 desc[UR20][R154.64], R7 ;  /* 0x000000079a004986 */ /* 0x0001e2000c101114 */
[----:B------:R-:W-:-:S13]  /*32d20*/  LOP3.LUT P4, RZ, R19, 0x80000, RZ, 0xc0, !PT ;  /* 0x0008000013ff7812 */ /* 0x000fda000788c0ff */
        /* <DEDUP_REMOVED lines=8> */
[----:B------:R-:W-:Y:S02]  /*32db0*/  LOP3.LUT P3, RZ, R17, 0x1000000, RZ, 0xc0, !PT ;  /* 0x0100000011ff7812 */ /* 0x000fe4000786c0ff */
[----:B0-----:R-:W-:-:S09]  /*32dc0*/  PRMT R7, R133, 0x7772, RZ ;  /* 0x0000777285077816 */ /* 0x001fd200000000ff */
[----:B------:R0:W-:Y:S01]  /*32dd0*/  @P4 STG.E.U8 desc[UR20][R162.64], R7 ;  /* 0x00000007a2004986 */ /* 0x0001e2000c101114 */
[----:B------:R-:W-:Y:S02]  /*32de0*/  LOP3.LUT P4, RZ, R19, 0x8000, RZ, 0xc0, !PT ;  /* 0x0000800013ff7812 */ /* 0x000fe4000788c0ff */
[----:B------:R-:W-:Y:S02]  /*32df0*/  LOP3.LUT P6, RZ, R17, 0x2000000, RZ, 0xc0, !PT ;  /* 0x0200000011ff7812 */ /* 0x000fe400078cc0ff */
[----:B------:R-:W-:Y:S02]  /*32e00*/  PRMT R133, R133, 0x7773, RZ ;  /* 0x0000777385857816 */ /* 0x000fe400000000ff */
[----:B------:R-:W-:Y:S02]  /*32e10*/  LOP3.LUT P2, RZ, R17, 0x4000000, RZ, 0xc0, !PT ;  /* 0x0400000011ff7812 */ /* 0x000fe4000784c0ff */
[----:B0-----:R-:W-:-:S05]  /*32e20*/  PRMT R7, R134, 0x7770, RZ ;  /* 0x0000777086077816 */ /* 0x001fca00000000ff */
[----:B------:R0:W-:Y:S04]  /*32e30*/  @P4 STG.E.U8 desc[UR20][R160.64], R133 ;  /* 0x00000085a0004986 */ /* 0x0001e8000c101114 */
[----:B---3--:R1:W-:Y:S01]  /*32e40*/  @P3 STG.E.U8 desc[UR20][R166.64], R7 ;  /* 0x00000007a6003986 */ /* 0x0083e2000c101114 */
[----:B------:R-:W-:-:S03]  /*32e50*/  LOP3.LUT P1, RZ, R17, 0x8000000, RZ, 0xc0, !PT ;  /* 0x0800000011ff7812 */ /* 0x000fc6000782c0ff */
[----:B0-----:R-:W3:Y:S01]  /*32e60*/  LDL.LU.64 R160, [R1+0x970] ;  /* 0x0009700001a07983 */ /* 0x001ee20000300a00 */
[----:B-1----:R-:W-:-:S03]  /*32e70*/  PRMT R7, R134, 0x7771, RZ ;  /* 0x0000777186077816 */ /* 0x002fc600000000ff */
[----:B------:R-:W3:Y:S04]  /*32e80*/  LDL.LU.64 R166, [R1+0x968] ;  /* 0x0009680001a67983 */ /* 0x000ee80000300a00 */
[----:B----4-:R0:W-:Y:S02]  /*32e90*/  @P6 STG.E.U8 desc[UR20][R164.64], R7 ;  /* 0x00000007a4006986 */ /* 0x0101e4000c101114 */
[C---:B0-----:R-:W-:Y:S02]  /*32ea0*/  PRMT R7, R134.reuse, 0x7772, RZ ;  /* 0x0000777286077816 */ /* 0x041fe400000000ff */
[----:B------:R-:W4:Y:S01]  /*32eb0*/  LDL.LU.64 R164, [R1+0x960] ;  /* 0x0009600001a47983 */ /* 0x000f220000300a00 */
[----:B------:R-:W-:-:S03]  /*32ec0*/  PRMT R134, R134, 0x7773, RZ ;  /* 0x0000777386867816 */ /* 0x000fc600000000ff */
[----:B------:R0:W-:Y:S01]  /*32ed0*/  @P2 STG.E.U8 desc[UR20][R170.64], R7 ;  /* 0x00000007aa002986 */ /* 0x0001e2000c101114 */
[----:B------:R-:W-:-:S03]  /*32ee0*/  LOP3.LUT P0, RZ, R3, 0x4000000, RZ, 0xc0, !PT ;  /* 0x0400000003ff7812 */ /* 0x000fc6000780c0ff */
[----:B------:R1:W-:Y:S04]  /*32ef0*/  @P1 STG.E.U8 desc[UR20][R168.64], R134 ;  /* 0x00000086a8001986 */ /* 0x0003e8000c101114 */
[----:B0-----:R-:W4:Y:S04]  /*32f00*/  LDL.LU.64 R170, [R1+0x958] ;  /* 0x0009580001aa7983 */ /* 0x001f280000300a00 */
[----:B-1----:R-:W4:Y:S01]  /*32f10*/  LDL.LU.64 R168, [R1+0x950] ;  /* 0x0009500001a87983 */ /* 0x002f220000300a00 */
[----:B------:R-:W-:Y:S02]  /*32f20*/  PRMT R7, R135, 0x7770, RZ ;  /* 0x0000777087077816 */ /* 0x000fe400000000ff */
[----:B------:R-:W-:-:S03]  /*32f30*/  LOP3.LUT P5, RZ, R3, 0x2000000, RZ, 0xc0, !PT ;  /* 0x0200000003ff7812 */ /* 0x000fc600078ac0ff */
[----:B------:R0:W-:Y:S04]  /*32f40*/  @P0 STG.E.U8 desc[UR20][R52.64], R7 ;  /* 0x0000000734000986 */ /* 0x0001e8000c101114 */
[----:B0-----:R-:W4:Y:S01]  /*32f50*/  LDL.LU.64 R52, [R1+0x948] ;  /* 0x0009480001347983 */ /* 0x001f220000300a00 */
[----:B------:R-:W-:-:S05]  /*32f60*/  PRMT R7, R135, 0x7771, RZ ;  /* 0x0000777187077816 */ /* 0x000fca00000000ff */
[----:B--2---:R0:W-:Y:S04]  /*32f70*/  @P5 STG.E.U8 desc[UR20][R54.64], R7 ;  /* 0x0000000736005986 */ /* 0x0041e8000c101114 */
[----:B0-----:R-:W2:Y:S01]  /*32f80*/  LDL.LU.64 R54, [R1+0x940] ;  /* 0x0009400001367983 */ /* 0x001ea20000300a00 */
        /* <DEDUP_REMOVED lines=19> */
[----:B------:R-:W-:Y:S02]  /*330c0*/  LOP3.LUT R19, R19, 0xffffdfff, RZ, 0xc0, !PT ;  /* 0xffffdfff13137812 */ /* 0x000fe400078ec0ff */
[C---:B------:R-:W-:Y:S02]  /*330d0*/  LOP3.LUT P2, RZ, R17.reuse, 0x10000000, RZ, 0xc0, !PT ;  /* 0x1000000011ff7812 */ /* 0x040fe4000784c0ff */
[----:B------:R-:W-:Y:S02]  /*330e0*/  LOP3.LUT P1, RZ, R17, 0x20000000, RZ, 0xc0, !PT ;  /* 0x2000000011ff7812 */ /* 0x000fe4000782c0ff */
[----:B------:R-:W-:-:S05]  /*330f0*/  LOP3.LUT P0, RZ, R3, 0x8000000, RZ, 0xc0, !PT ;  /* 0x0800000003ff7812 */ /* 0x000fca000780c0ff */
[----:B------:R-:W-:Y:S02]  /*33100*/  @P4 LOP3.LUT R19, R19, 0x2000, RZ, 0xfc, !PT ;  /* 0x0000200013134812 */ /* 0x000fe400078efcff */
[----:B------:R-:W-:Y:S02]  /*33110*/  LOP3.LUT P4, RZ, R17, 0x80000000, RZ, 0xc0, !PT ;  /* 0x8000000011ff7812 */ /* 0x000fe4000788c0ff */
[----:B------:R-:W-:Y:S02]  /*33120*/  PRMT R7, R135, 0x7772, RZ ;  /* 0x0000777287077816 */ /* 0x000fe400000000ff */
[----:B------:R-:W-:Y:S02]  /*33130*/  LOP3.LUT P5, RZ, R3, 0x10000000, RZ, 0xc0, !PT ;  /* 0x1000000003ff7812 */ /* 0x000fe400078ac0ff */
[----:B------:R-:W-:Y:S01]  /*33140*/  LOP3.LUT R19, R19, 0xffffbfff, RZ, 0xc0, !PT ;  /* 0xffffbfff13137812 */ /* 0x000fe200078ec0ff */
[----:B---3--:R0:W-:Y:S01]  /*33150*/  @P2 STG.E.U8 desc[UR20][R160.64], R7 ;  /* 0x00000007a0002986 */ /* 0x0081e2000c101114 */
[----:B------:R-:W-:-:S05]  /*33160*/  PRMT R135, R135, 0x7773, RZ ;  /* 0x0000777387877816 */ /* 0x000fca00000000ff */
[----:B------:R-:W-:Y:S01]  /*33170*/  @P4 LOP3.LUT R19, R19, 0x4000, RZ, 0xfc, !PT ;  /* 0x0000400013134812 */ /* 0x000fe200078efcff */
[----:B------:R-:W-:Y:S01]  /*33180*/  @P1 STG.E.U8 desc[UR20][R166.64], R135 ;  /* 0x00000087a6001986 */ /* 0x000fe2000c101114 */
[----:B------:R-:W-:Y:S02]  /*33190*/  LOP3.LUT P4, RZ, R17, 0x40000000, RZ, 0xc0, !PT ;  /* 0x4000000011ff7812 */ /* 0x000fe4000788c0ff */
[----:B0-----:R-:W-:-:S05]  /*331a0*/  PRMT R7, R128, 0x7770, RZ ;  /* 0x0000777080077816 */ /* 0x001fca00000000ff */
[----:B----4-:R0:W-:Y:S02]  /*331b0*/  @P0 STG.E.U8 desc[UR20][R164.64], R7 ;  /* 0x00000007a4000986 */ /* 0x0101e4000c101114 */
[----:B0-----:R-:W-:-:S05]  /*331c0*/  PRMT R7, R128, 0x7771, RZ ;  /* 0x0000777180077816 */ /* 0x001fca00000000ff */
[----:B------:R0:W-:Y:S02]  /*331d0*/  @P5 STG.E.U8 desc[UR20][R170.64], R7 ;  /* 0x00000007aa005986 */ /* 0x0001e4000c101114 */
[----:B0-----:R-:W-:-:S05]  /*331e0*/  PRMT R7, R128, 0x7772, RZ ;  /* 0x0000777280077816 */ /* 0x001fca00000000ff */
[----:B------:R0:W-:Y:S01]  /*331f0*/  @P4 STG.E.U8 desc[UR20][R168.64], R7 ;  /* 0x00000007a8004986 */ /* 0x0001e2000c101114 */
[----:B------:R-:W-:Y:S02]  /*33200*/  LOP3.LUT P4, RZ, R19, 0x4000, RZ, 0xc0, !PT ;  /* 0x0000400013ff7812 */ /* 0x000fe4000788c0ff */
[----:B------:R-:W-:-:S11]  /*33210*/  PRMT R128, R128, 0x7773, RZ ;  /* 0x0000777380807816 */ /* 0x000fd600000000ff */
[----:B------:R-:W-:Y:S01]  /*33220*/  @P4 STG.E.U8 desc[UR20][R52.64], R128 ;  /* 0x0000008034004986 */ /* 0x000fe2000c101114 */
[----:B------:R-:W-:Y:S02]  /*33230*/  LOP3.LUT P4, RZ, R19, 0x2000, RZ, 0xc0, !PT ;  /* 0x0000200013ff7812 */ /* 0x000fe4000788c0ff */
[----:B0-----:R-:W-:-:S11]  /*33240*/  PRMT R7, R129, 0x7770, RZ ;  /* 0x0000777081077816 */ /* 0x001fd600000000ff */
[----:B--2---:R0:W-:Y:S04]  /*33250*/  @P4 STG.E.U8 desc[UR20][R54.64], R7 ;  /* 0x0000000736004986 */ /* 0x0041e8000c101114 */
[----:B0-----:R-:W2:Y:S01]  /*33260*/  LDL.LU.64 R54, [R1+0x938] ;  /* 0x0009380001367983 */ /* 0x001ea20000300a00 */
[----:B------:R-:W-:Y:S02]  /*33270*/  LOP3.LUT P4, RZ, R19, 0x1000, RZ, 0xc0, !PT ;  /* 0x0000100013ff7812 */ /* 0x000fe4000788c0ff */
[----:B------:R-:W-:Y:S01]  /*33280*/  PRMT R7, R129, 0x7771, RZ ;  /* 0x0000777181077816 */ /* 0x000fe200000000ff */
[----:B------:R-:W3:Y:S04]  /*33290*/  LDL.LU.64 R166, [R1+0x930] ;  /* 0x0009300001a67983 */ /* 0x000ee80000300a00 */
[----:B------:R-:W4:Y:S01]  /*332a0*/  LDL.LU.64 R164, [R1+0x928] ;  /* 0x0009280001a47983 */ /* 0x000f220000300a00 */
[----:B------:R-:W-:-:S02]  /*332b0*/  LOP3.LUT P3, RZ, R2, 0x4, RZ, 0xc0, !PT ;  /* 0x0000000402ff7812 */ /* 0x000fc4000786c0ff */
[C---:B------:R-:W-:Y:S01]  /*332c0*/  LOP3.LUT P6, RZ, R2.reuse, 0x8, RZ, 0xc0, !PT ;  /* 0x0000000802ff7812 */ /* 0x040fe200078cc0ff */
[----:B------:R-:W4:Y:S04]  /*332d0*/  LDL.LU.64 R170, [R1+0x920] ;  /* 0x0009200001aa7983 */ /* 0x000f280000300a00 */
[----:B------:R0:W-:Y:S01]  /*332e0*/  @P4 STG.E.U8 desc[UR20][R200.64], R7 ;  /* 0x00000007c8004986 */ /* 0x0001e2000c101114 */
[----:B------:R-:W-:Y:S02]  /*332f0*/  LOP3.LUT P4, RZ, R19, 0x800, RZ, 0xc0, !PT ;  /* 0x0000080013ff7812 */ /* 0x000fe4000788c0ff */
[C---:B------:R-:W-:Y:S01]  /*33300*/  LOP3.LUT P2, RZ, R2.reuse, 0x10, RZ, 0xc0, !PT ;  /* 0x0000001002ff7812 */ /* 0x040fe2000784c0ff */
[----:B------:R-:W4:Y:S01]  /*33310*/  LDL.LU.64 R168, [R1+0x918] ;  /* 0x0009180001a87983 */ /* 0x000f220000300a00 */
[----:B------:R-:W-:-:S02]  /*33320*/  LOP3.LUT P1, RZ, R2, 0x20, RZ, 0xc0, !PT ;  /* 0x0000002002ff7812 */ /* 0x000fc4000782c0ff */
[----:B------:R-:W-:Y:S01]  /*33330*/  LOP3.LUT P0, RZ, R2, 0x40, RZ, 0xc0, !PT ;  /* 0x0000004002ff7812 */ /* 0x000fe2000780c0ff */
[----:B------:R-:W4:Y:S01]  /*33340*/  LDL.LU.64 R52, [R1+0x910] ;  /* 0x0009100001347983 */ /* 0x000f220000300a00 */
[----:B0-----:R-:W-:-:S05]  /*33350*/  PRMT R7, R129, 0x7772, RZ ;  /* 0x0000777281077816 */ /* 0x001fca00000000ff */
        /* <DEDUP_REMOVED lines=16> */
[----:B------:R0:W-:Y:S01]  /*33460*/  @P6 STG.E.U8 desc[UR20][R184.64], R7 ;  /* 0x00000007b8006986 */ /* 0x0001e2000c101114 */
[----:B------:R-:W-:Y:S02]  /*33470*/  LOP3.LUT P5, RZ, R2, 0x80, RZ, 0xc0, !PT ;  /* 0x0000008002ff7812 */ /* 0x000fe400078ac0ff */
[----:B0-----:R-:W-:-:S05]  /*33480*/  PRMT R7, R131, 0x7771, RZ ;  /* 0x0000777183077816 */ /* 0x001fca00000000ff */
[----:B------:R0:W-:Y:S01]  /*33490*/  @P2 STG.E.U8 desc[UR20][R182.64], R7 ;  /* 0x00000007b6002986 */ /* 0x0001e2000c101114 */
[----:B------:R-:W-:Y:S02]  /*334a0*/  LOP3.LUT P2, RZ, R2, 0x200, RZ, 0xc0, !PT ;  /* 0x0000020002ff7812 */ /* 0x000fe4000784c0ff */
[C---:B0-----:R-:W-:Y:S02]  /*334b0*/  PRMT R7, R131.reuse, 0x7772, RZ ;  /* 0x0000777283077816 */ /* 0x041fe400000000ff */
[----:B------:R-:W-:-:S03]  /*334c0*/  PRMT R131, R131, 0x7773, RZ ;  /* 0x0000777383837816 */ /* 0x000fc600000000ff */
[----:B------:R0:W-:Y:S04]  /*334d0*/  @P1 STG.E.U8 desc[UR20][R180.64], R7 ;  /* 0x00000007b4001986 */ /* 0x0001e8000c101114 */
[----:B------:R-:W-:Y:S01]  /*334e0*/  @P0 STG.E.U8 desc[UR20][R178.64], R131 ;  /* 0x00000083b2000986 */ /* 0x000fe2000c101114 */
[----:B0-----:R-:W-:-:S05]  /*334f0*/  PRMT R7, R124, 0x7770, RZ ;  /* 0x000077707c077816 */ /* 0x001fca00000000ff */
[----:B------:R0:W-:Y:S02]  /*33500*/  @P5 STG.E.U8 desc[UR20][R176.64], R7 ;  /* 0x00000007b0005986 */ /* 0x0001e4000c101114 */
[----:B0-----:R-:W-:-:S05]  /*33510*/  PRMT R7, R124, 0x7771, RZ ;  /* 0x000077717c077816 */ /* 0x001fca00000000ff */
[----:B--2---:R0:W-:Y:S04]  /*33520*/  @P2 STG.E.U8 desc[UR20][R54.64], R7 ;  /* 0x0000000736002986 */ /* 0x0041e8000c101114 */
[----:B0-----:R-:W2:Y:S04]  /*33530*/  LDL.LU.64 R54, [R1+0x908] ;  /* 0x0009080001367983 */ /* 0x001ea80000300a00 */
[----:B------:R-:W2:Y:S04]  /*33540*/  LDL.LU.64 R154, [R1+0x900] ;  /* 0x00090000019a7983 */ /* 0x000ea80000300a00 */
[----:B------:R-:W2:Y:S01]  /*33550*/  LDL.LU.64 R152, [R1+0x8f8] ;  /* 0x0008f80001987983 */ /* 0x000ea20000300a00 */
[----:B------:R-:W-:-:S02]  /*33560*/  LOP3.LUT P4, RZ, R16, 0x40000, RZ, 0xc0, !PT ;  /* 0x0004000010ff7812 */ /* 0x000fc4000788c0ff */
[----:B------:R-:W-:Y:S01]  /*33570*/  LOP3.LUT R3, R3, 0x7fffffff, RZ, 0xc0, !PT ;  /* 0x7fffffff03037812 */ /* 0x000fe200078ec0ff */
[----:B------:R-:W2:Y:S01]  /*33580*/  LDL.LU.64 R158, [R1+0x8f0] ;  /* 0x0008f000019e7983 */ /* 0x000ea20000300a00 */
[----:B------:R-:W-:-:S03]  /*33590*/  LOP3.LUT R19, R19, 0xfffffffe, RZ, 0xc0, !PT ;  /* 0xfffffffe13137812 */ /* 0x000fc600078ec0ff */
[----:B------:R-:W2:Y:S04]  /*335a0*/  LDL.LU.64 R156, [R1+0x8e8] ;  /* 0x0008e800019c7983 */ /* 0x000ea80000300a00 */
[----:B------:R-:W2:Y:S02]  /*335b0*/  LDL.LU.64 R162, [R1+0x8e0] ;  /* 0x0008e00001a27983 */ /* 0x000ea40000300a00 */
[----:B------:R-:W-:Y:S02]  /*335c0*/  @P4 LOP3.LUT R3, R3, 0x80000000, RZ, 0xfc, !PT ;  /* 0x8000000003034812 */ /* 0x000fe400078efcff */
[----:B------:R-:W-:Y:S01]  /*335d0*/  LOP3.LUT P4, RZ, R16, 0x80000, RZ, 0xc0, !PT ;  /* 0x0008000010ff7812 */ /* 0x000fe2000788c0ff */
[----:B------:R-:W2:-:S12]  /*335e0*/  LDL.LU.64 R160, [R1+0x8d8] ;  /* 0x0008d80001a07983 */ /* 0x000e980000300a00 */
[----:B------:R-:W-:Y:S02]  /*335f0*/  @P4 LOP3.LUT R19, R19, 0x1, RZ, 0xfc, !PT ;  /* 0x0000000113134812 */ /* 0x000fe400078efcff */
[C---:B------:R-:W-:Y:S02]  /*33600*/  LOP3.LUT P4, RZ, R16.reuse, 0x100000, RZ, 0xc0, !PT ;  /* 0x0010000010ff7812 */ /* 0x040fe4000788c0ff */
[----:B------:R-:W-:Y:S02]  /*33610*/  LOP3.LUT R19, R19, 0xfffffffd, RZ, 0xc0, !PT ;  /* 0xfffffffd13137812 */ /* 0x000fe400078ec0ff */
[C---:B------:R-:W-:Y:S02]  /*33620*/  LOP3.LUT P1, RZ, R16.reuse, 0x20000000, RZ, 0xc0, !PT ;  /* 0x2000000010ff7812 */ /* 0x040fe4000782c0ff */
[----:B------:R-:W-:-:S07]  /*33630*/  LOP3.LUT P0, RZ, R16, 0x10000000, RZ, 0xc0, !PT ;  /* 0x1000000010ff7812 */ /* 0x000fce000780c0ff */
[----:B------:R-:W-:Y:S02]  /*33640*/  @P4 LOP3.LUT R19, R19, 0x2, RZ, 0xfc, !PT ;  /* 0x0000000213134812 */ /* 0x000fe400078efcff */
[----:B------:R-:W-:Y:S02]  /*33650*/  LOP3.LUT P4, RZ, R16, 0x200000, RZ, 0xc0, !PT ;  /* 0x0020000010ff7812 */ /* 0x000fe4000788c0ff */
[----:B------:R-:W-:Y:S02]  /*33660*/  LOP3.LUT R19, R19, 0xfffffffb, RZ, 0xc0, !PT ;  /* 0xfffffffb13137812 */ /* 0x000fe400078ec0ff */
[C---:B------:R-:W-:Y:S02]  /*33670*/  PRMT R7, R124.reuse, 0x7772, RZ ;  /* 0x000077727c077816 */ /* 0x040fe400000000ff */
[----:B------:R-:W-:-:S03]  /*33680*/  PRMT R124, R124, 0x7773, RZ ;  /* 0x000077737c7c7816 */ /* 0x000fc600000000ff */
[----:B---3--:R0:W-:Y:S04]  /*33690*/  @P1 STG.E.U8 desc[UR20][R166.64], R7 ;  /* 0x00000007a6001986 */ /* 0x0081e8000c101114 */
[----:B------:R-:W-:Y:S02]  /*336a0*/  @P4 LOP3.LUT R19, R19, 0x4, RZ, 0xfc, !PT ;  /* 0x0000000413134812 */ /* 0x000fe400078efcff */
[----:B------:R-:W-:Y:S01]  /*336b0*/  LOP3.LUT P4, RZ, R16, 0x400000, RZ, 0xc0, !PT ;  /* 0x0040000010ff7812 */ /* 0x000fe2000788c0ff */
[----:B----4-:R1:W-:Y:S04]  /*336c0*/  @P0 STG.E.U8 desc[UR20][R164.64], R124 ;  /* 0x0000007ca4000986 */ /* 0x0103e8000c101114 */
[----:B0-----:R-:W3:Y:S01]  /*336d0*/  LDL.LU.64 R166, [R1+0x8d0] ;  /* 0x0008d00001a67983 */ /* 0x001ee20000300a00 */
[----:B------:R-:W-:-:S03]  /*336e0*/  LOP3.LUT R19, R19, 0xfffffff7, RZ, 0xc0, !PT ;  /* 0xfffffff713137812 */ /* 0x000fc600078ec0ff */
[----:B-1----:R-:W4:Y:S04]  /*336f0*/  LDL.LU.64 R164, [R1+0x8c8] ;  /* 0x0008c80001a47983 */ /* 0x002f280000300a00 */
        /* <DEDUP_REMOVED lines=10> */
[----:B------:R-:W-:-:S09]  /*337a0*/  PRMT R7, R125, 0x7770, RZ ;  /* 0x000077707d077816 */ /* 0x000fd200000000ff */
[----:B------:R-:W-:Y:S02]  /*337b0*/  @P4 LOP3.LUT R19, R19, 0x40, RZ, 0xfc, !PT ;  /* 0x0000004013134812 */ /* 0x000fe400078efcff */
[----:B------:R-:W-:Y:S01]  /*337c0*/  LOP3.LUT P4, RZ, R16, 0x4000000, RZ, 0xc0, !PT ;  /* 0x0400000010ff7812 */ /* 0x000fe2000788c0ff */
[----:B------:R0:W-:Y:S02]  /*337d0*/  @P5 STG.E.U8 desc[UR20][R170.64], R7 ;  /* 0x00000007aa005986 */ /* 0x0001e4000c101114 */
[----:B0-----:R-:W-:Y:S02]  /*337e0*/  PRMT R7, R125, 0x7771, RZ ;  /* 0x000077717d077816 */ /* 0x001fe400000000ff */
[----:B------:R-:W4:Y:S08]  /*337f0*/  LDL.LU.64 R170, [R1+0x8c0] ;  /* 0x0008c00001aa7983 */ /* 0x000f300000300a00 */
[----:B------:R0:W-:Y:S01]  /*33800*/  @P4 STG.E.U8 desc[UR20][R168.64], R7 ;  /* 0x00000007a8004986 */ /* 0x0001e2000c101114 */
[----:B------:R-:W-:-:S02]  /*33810*/  LOP3.LUT P4, RZ, R19, 0x40, RZ, 0xc0, !PT ;  /* 0x0000004013ff7812 */ /* 0x000fc4000788c0ff */
        /* <DEDUP_REMOVED lines=25> */
[----:B------:R-:W-:Y:S02]  /*339b0*/  LOP3.LUT P6, RZ, R16, 0x10000, RZ, 0xc0, !PT ;  /* 0x0001000010ff7812 */ /* 0x000fe400078cc0ff */
[----:B0-----:R-:W-:-:S09]  /*339c0*/  PRMT R7, R127, 0x7771, RZ ;  /* 0x000077717f077816 */ /* 0x001fd200000000ff */
[----:B------:R0:W-:Y:S02]  /*339d0*/  @P4 STG.E.U8 desc[UR20][R160.64], R7 ;  /* 0x00000007a0004986 */ /* 0x0001e4000c101114 */
[C---:B0-----:R-:W-:Y:S02]  /*339e0*/  PRMT R7, R127.reuse, 0x7772, RZ ;  /* 0x000077727f077816 */ /* 0x041fe400000000ff */
[----:B------:R-:W-:-:S03]  /*339f0*/  PRMT R127, R127, 0x7773, RZ ;  /* 0x000077737f7f7816 */ /* 0x000fc600000000ff */
[----:B---3--:R-:W-:Y:S04]  /*33a00*/  @P3 STG.E.U8 desc[UR20][R166.64], R7 ;  /* 0x00000007a6003986 */ /* 0x008fe8000c101114 */
[----:B----4-:R0:W-:Y:S04]  /*33a10*/  @P6 STG.E.U8 desc[UR20][R164.64], R127 ;  /* 0x0000007fa4006986 */ /* 0x0101e8000c101114 */
[----:B0-----:R-:W3:Y:S01]  /*33a20*/  LDL.LU.64 R164, [R1+0x80] ;  /* 0x0000800001a47983 */ /* 0x001ee20000300a00 */
[C---:B------:R-:W-:Y:S02]  /*33a30*/  LOP3.LUT P2, RZ, R16.reuse, 0x8000, RZ, 0xc0, !PT ;  /* 0x0000800010ff7812 */ /* 0x040fe4000784c0ff */
[----:B------:R-:W-:-:S02]  /*33a40*/  LOP3.LUT P1, RZ, R16, 0x4000, RZ, 0xc0, !PT ;  /* 0x0000400010ff7812 */ /* 0x000fc4000782c0ff */
[----:B------:R-:W-:Y:S02]  /*33a50*/  PRMT R7, R120, 0x7770, RZ ;  /* 0x0000777078077816 */ /* 0x000fe400000000ff */
[C---:B------:R-:W-:Y:S02]  /*33a60*/  LOP3.LUT P0, RZ, R16.reuse, 0x2000, RZ, 0xc0, !PT ;  /* 0x0000200010ff7812 */ /* 0x040fe4000780c0ff */
[----:B------:R-:W-:-:S05]  /*33a70*/  LOP3.LUT P5, RZ, R16, 0x1000, RZ, 0xc0, !PT ;  /* 0x0000100010ff7812 */ /* 0x000fca00078ac0ff */
[----:B------:R0:W-:Y:S02]  /*33a80*/  @P2 STG.E.U8 desc[UR20][R170.64], R7 ;  /* 0x00000007aa002986 */ /* 0x0001e4000c101114 */
[C---:B0-----:R-:W-:Y:S02]  /*33a90*/  PRMT R7, R120.reuse, 0x7771, RZ ;  /* 0x0000777178077816 */ /* 0x041fe400000000ff */
[----:B------:R-:W4:Y:S04]  /*33aa0*/  LDL.LU.64 R170, [R1+0x78] ;  /* 0x0000780001aa7983 */ /* 0x000f280000300a00 */
[----:B------:R0:W-:Y:S02]  /*33ab0*/  @P1 STG.E.U8 desc[UR20][R168.64], R7 ;  /* 0x00000007a8001986 */ /* 0x0001e4000c101114 */
[----:B0-----:R-:W-:-:S02]  /*33ac0*/  PRMT R7, R120, 0x7772, RZ ;  /* 0x0000777278077816 */ /* 0x001fc400000000ff */
[----:B------:R-:W4:Y:S01]  /*33ad0*/  LDL.LU.64 R168, [R1+0x70] ;  /* 0x0000700001a87983 */ /* 0x000f220000300a00 */
[----:B------:R-:W-:-:S03]  /*33ae0*/  PRMT R120, R120, 0x7773, RZ ;  /* 0x0000777378787816 */ /* 0x000fc600000000ff */
[----:B------:R0:W-:Y:S04]  /*33af0*/  @P0 STG.E.U8 desc[UR20][R52.64], R7 ;  /* 0x0000000734000986 */ /* 0x0001e8000c101114 */
[----:B0-----:R-:W4:Y:S04]  /*33b00*/  LDL.LU.64 R52, [R1+0x68] ;  /* 0x0000680001347983 */ /* 0x001f280000300a00 */
[----:B--2---:R0:W-:Y:S04]  /*33b10*/  @P5 STG.E.U8 desc[UR20][R54.64], R120 ;  /* 0x0000007836005986 */ /* 0x0041e8000c101114 */
[----:B0-----:R-:W2:Y:S04]  /*33b20*/  LDL.LU.64 R54, [R1+0x60] ;  /* 0x0000600001367983 */ /* 0x001ea80000300a00 */
[----:B------:R-:W2:Y:S04]  /*33b30*/  LDL.LU.64 R154, [R1+0x58] ;  /* 0x00005800019a7983 */ /* 0x000ea80000300a00 */
[----:B------:R-:W2:Y:S04]  /*33b40*/  LDL.LU.64 R152, [R1+0x50] ;  /* 0x0000500001987983 */ /* 0x000ea80000300a00 */
[----:B------:R-:W2:Y:S04]  /*33b50*/  LDL.LU.64 R158, [R1+0x48] ;  /* 0x00004800019e7983 */ /* 0x000ea80000300a00 */
[----:B------:R-:W2:Y:S04]  /*33b60*/  LDL.LU.64 R156, [R1+0x40] ;  /* 0x00004000019c7983 */ /* 0x000ea80000300a00 */
[----:B------:R-:W2:Y:S01]  /*33b70*/  LDL.LU.64 R162, [R1+0x38] ;  /* 0x0000380001a27983 */ /* 0x000ea20000300a00 */
[----:B------:R-:W-:-:S03]  /*33b80*/  LOP3.LUT P4, RZ, R14, 0x80000000, RZ, 0xc0, !PT ;  /* 0x800000000eff7812 */ /* 0x000fc6000788c0ff */
[----:B------:R-:W2:Y:S01]  /*33b90*/  LDL.LU.64 R160, [R1+0x30] ;  /* 0x0000300001a07983 */ /* 0x000ea20000300a00 */
[----:B------:R-:W-:Y:S02]  /*33ba0*/  LOP3.LUT R3, R3, 0xff7fffff, RZ, 0xc0, !PT ;  /* 0xff7fffff03037812 */ /* 0x000fe400078ec0ff */
[----:B------:R-:W-:Y:S01]  /*33bb0*/  LOP3.LUT P2, RZ, R16, 0x800, RZ, 0xc0, !PT ;  /* 0x0000080010ff7812 */ /* 0x000fe2000784c0ff */
[----:B------:R-:W2:Y:S06]  /*33bc0*/  LDL.LU.64 R166, [R1+0x28] ;  /* 0x0000280001a67983 */ /* 0x000eac0000300a00 */
[----:B------:R-:W-:-:S02]  /*33bd0*/  @P4 LOP3.LUT R3, R3, 0x800000, RZ, 0xfc, !PT ;  /* 0x0080000003034812 */ /* 0x000fc400078efcff */
        /* <DEDUP_REMOVED lines=13> */
[----:B------:R-:W-:-:S07]  /*33cb0*/  LOP3.LUT R3, R3, 0xf7ffffff, RZ, 0xc0, !PT ;  /* 0xf7ffffff03037812 */ /* 0x000fce00078ec0ff */
        /* <DEDUP_REMOVED lines=8> */
[C---:B------:R-:W-:Y:S02]  /*33d40*/  LOP3.LUT P4, RZ, R16.reuse, 0x40, RZ, 0xc0, !PT ;  /* 0x0000004010ff7812 */ /* 0x040fe4000788c0ff */
[C---:B------:R-:W-:Y:S02]  /*33d50*/  LOP3.LUT P0, RZ, R16.reuse, 0x200, RZ, 0xc0, !PT ;  /* 0x0000020010ff7812 */ /* 0x040fe4000780c0ff */
[----:B------:R-:W-:Y:S02]  /*33d60*/  LOP3.LUT R3, R3, 0xbfffffff, RZ, 0xc0, !PT ;  /* 0xbfffffff03037812 */ /* 0x000fe400078ec0ff */
[----:B------:R-:W-:Y:S02]  /*33d70*/  PRMT R7, R121, 0x7771, RZ ;  /* 0x0000777179077816 */ /* 0x000fe400000000ff */
[----:B------:R-:W-:-:S03]  /*33d80*/  LOP3.LUT P5, RZ, R16, 0x100, RZ, 0xc0, !PT ;  /* 0x0000010010ff7812 */ /* 0x000fc600078ac0ff */
[----:B----4-:R0:W-:Y:S02]  /*33d90*/  @P1 STG.E.U8 desc[UR20][R170.64], R7 ;  /* 0x00000007aa001986 */ /* 0x0101e4000c101114 */
[----:B------:R-:W-:Y:S02]  /*33da0*/  @P4 LOP3.LUT R3, R3, 0x40000000, RZ, 0xfc, !PT ;  /* 0x4000000003034812 */ /* 0x000fe400078efcff */
[----:B------:R-:W-:Y:S02]  /*33db0*/  LOP3.LUT P4, RZ, R16, 0x80, RZ, 0xc0, !PT ;  /* 0x0000008010ff7812 */ /* 0x000fe4000788c0ff */
[C---:B0-----:R-:W-:Y:S01]  /*33dc0*/  PRMT R7, R121.reuse, 0x7772, RZ ;  /* 0x0000777279077816 */ /* 0x041fe200000000ff */
[----:B------:R-:W4:Y:S01]  /*33dd0*/  LDL.LU.64 R170, [R1+0x18] ;  /* 0x0000180001aa7983 */ /* 0x000f220000300a00 */
[----:B------:R-:W-:-:S03]  /*33de0*/  PRMT R121, R121, 0x7773, RZ ;  /* 0x0000777379797816 */ /* 0x000fc600000000ff */
[----:B------:R0:W-:Y:S04]  /*33df0*/  @P0 STG.E.U8 desc[UR20][R168.64], R7 ;  /* 0x00000007a8000986 */ /* 0x0001e8000c101114 */
[----:B------:R1:W-:Y:S04]  /*33e00*/  @P5 STG.E.U8 desc[UR20][R52.64], R121 ;  /* 0x0000007934005986 */ /* 0x0003e8000c101114 */
[----:B0-----:R-:W4:Y:S01]  /*33e10*/  LDL.LU.64 R168, [R1+0x10] ;  /* 0x0000100001a87983 */ /* 0x001f220000300a00 */
[----:B------:R-:W-:-:S03]  /*33e20*/  PRMT R7, R122, 0x7770, RZ ;  /* 0x000077707a077816 */ /* 0x000fc600000000ff */
[----:B-1----:R-:W4:Y:S04]  /*33e30*/  LDL.LU.64 R52, [R1+0x8] ;  /* 0x0000080001347983 */ /* 0x002f280000300a00 */
[----:B--2---:R0:W-:Y:S04]  /*33e40*/  @P4 STG.E.U8 desc[UR20][R54.64], R7 ;  /* 0x0000000736004986 */ /* 0x0041e8000c101114 */
[----:B0-----:R-:W2:Y:S01]  /*33e50*/  LDL.LU.64 R54, [R1] ;  /* 0x0000000001367983 */ /* 0x001ea20000300a00 */
[----:B------:R-:W-:Y:S02]  /*33e60*/  LOP3.LUT P4, RZ, R3, 0x40000000, RZ, 0xc0, !PT ;  /* 0x4000000003ff7812 */ /* 0x000fe4000788c0ff */
        /* <DEDUP_REMOVED lines=22> */
[----:B---3--:R0:W-:Y:S01]  /*33fd0*/  @P4 STG.E.U8 desc[UR20][R164.64], R7 ;  /* 0x00000007a4004986 */ /* 0x0081e2000c101114 */
        /* <DEDUP_REMOVED lines=15> */
[----:B------:R-:W-:-:S07]  /*340d0*/  LOP3.LUT P6, RZ, R14, 0x20000000, RZ, 0xc0, !PT ;  /* 0x200000000eff7812 */ /* 0x000fce00078cc0ff */
[----:B------:R-:W-:Y:S02]  /*340e0*/  @P4 LOP3.LUT R3, R3, 0x80000, RZ, 0xfc, !PT ;  /* 0x0008000003034812 */ /* 0x000fe400078efcff */
[----:B------:R-:W-:Y:S02]  /*340f0*/  LOP3.LUT P4, RZ, R14, 0x20000, RZ, 0xc0, !PT ;  /* 0x000200000eff7812 */ /* 0x000fe4000788c0ff */
[----:B0-----:R-:W-:Y:S02]  /*34100*/  PRMT R7, R116, 0x7771, RZ ;  /* 0x0000777174077816 */ /* 0x001fe400000000ff */
[----:B------:R-:W-:Y:S02]  /*34110*/  LOP3.LUT R3, R3, 0xffefffff, RZ, 0xc0, !PT ;  /* 0xffefffff03037812 */ /* 0x000fe400078ec0ff */
[C---:B------:R-:W-:Y:S01]  /*34120*/  LOP3.LUT P2, RZ, R14.reuse, 0x10000000, RZ, 0xc0, !PT ;  /* 0x100000000eff7812 */ /* 0x040fe2000784c0ff */
[----:B----4-:R0:W-:Y:S01]  /*34130*/  @P3 STG.E.U8 desc[UR20][R170.64], R7 ;  /* 0x00000007aa003986 */ /* 0x0101e2000c101114 */
[----:B------:R-:W-:-:S05]  /*34140*/  LOP3.LUT P1, RZ, R14, 0x8000000, RZ, 0xc0, !PT ;  /* 0x080000000eff7812 */ /* 0x000fca000782c0ff */
[----:B------:R-:W-:Y:S02]  /*34150*/  @P4 LOP3.LUT R3, R3, 0x100000, RZ, 0xfc, !PT ;  /* 0x0010000003034812 */ /* 0x000fe400078efcff */
[----:B------:R-:W-:Y:S02]  /*34160*/  LOP3.LUT P4, RZ, R14, 0x40000, RZ, 0xc0, !PT ;  /* 0x000400000eff7812 */ /* 0x000fe4000788c0ff */
[----:B0-----:R-:W-:Y:S02]  /*34170*/  PRMT R7, R116, 0x7772, RZ ;  /* 0x0000777274077816 */ /* 0x001fe400000000ff */
[----:B------:R-:W-:Y:S02]  /*34180*/  LOP3.LUT P0, RZ, R14, 0x4000000, RZ, 0xc0, !PT ;  /* 0x040000000eff7812 */ /* 0x000fe4000780c0ff */
[----:B------:R-:W-:Y:S01]  /*34190*/  PRMT R116, R116, 0x7773, RZ ;  /* 0x0000777374747816 */ /* 0x000fe200000000ff */
[----:B------:R0:W-:Y:S01]  /*341a0*/  @P6 STG.E.U8 desc[UR20][R168.64], R7 ;  /* 0x00000007a8006986 */ /* 0x0001e2000c101114 */
[----:B------:R-:W-:-:S02]  /*341b0*/  LOP3.LUT P5, RZ, R14, 0x2000000, RZ, 0xc0, !PT ;  /* 0x020000000eff7812 */ /* 0x000fc400078ac0ff */
[----:B------:R-:W-:Y:S01]  /*341c0*/  LOP3.LUT R3, R3, 0xffdfffff, RZ, 0xc0, !PT ;  /* 0xffdfffff03037812 */ /* 0x000fe200078ec0ff */
[----:B------:R-:W-:Y:S01]  /*341d0*/  @P2 STG.E.U8 desc[UR20][R52.64], R116 ;  /* 0x0000007434002986 */ /* 0x000fe2000c101114 */
[----:B0-----:R-:W-:Y:S02]  /*341e0*/  PRMT R7, R117, 0x7770, RZ ;  /* 0x0000777075077816 */ /* 0x001fe400000000ff */
[----:B------:R-:W-:Y:S02]  /*341f0*/  @P4 LOP3.LUT R3, R3, 0x200000, RZ, 0xfc, !PT ;  /* 0x0020000003034812 */ /* 0x000fe400078efcff */
[C---:B------:R-:W-:Y:S02]  /*34200*/  LOP3.LUT P2, RZ, R14.reuse, 0x1000000, RZ, 0xc0, !PT ;  /* 0x010000000eff7812 */ /* 0x040fe4000784c0ff */
[----:B------:R-:W-:Y:S02]  /*34210*/  LOP3.LUT P4, RZ, R14, 0x80000, RZ, 0xc0, !PT ;  /* 0x000800000eff7812 */ /* 0x000fe4000788c0ff */
[----:B------:R-:W-:-:S11]  /*34220*/  LOP3.LUT R3, R3, 0xffbfffff, RZ, 0xc0, !PT ;  /* 0xffbfffff03037812 */ /* 0x000fd600078ec0ff */
[----:B------:R-:W-:Y:S02]  /*34230*/  @P4 LOP3.LUT R3, R3, 0x400000, RZ, 0xfc, !PT ;  /* 0x0040000003034812 */ /* 0x000fe400078efcff */
[C---:B------:R-:W-:Y:S01]  /*34240*/  LOP3.LUT P4, RZ, R14.reuse, 0x100000, RZ, 0xc0, !PT ;  /* 0x001000000eff7812 */ /* 0x040fe2000788c0ff */
[----:B--2---:R0:W-:Y:S01]  /*34250*/  @P1 STG.E.U8 desc[UR20][R54.64], R7 ;  /* 0x0000000736001986 */ /* 0x0041e2000c101114 */
[C---:B------:R-:W-:Y:S02]  /*34260*/  LOP3.LUT P1, RZ, R14.reuse, 0x800000, RZ, 0xc0, !PT ;  /* 0x008000000eff7812 */ /* 0x040fe4000782c0ff */
[----:B0-----:R-:W-:Y:S01]  /*34270*/  PRMT R7, R117, 0x7771, RZ ;  /* 0x0000777175077816 */ /* 0x001fe200000000ff */
[----:B------:R-:W2:Y:S04]  /*34280*/  LDL.LU.64 R54, [R1+0x8b8] ;  /* 0x0008b80001367983 */ /* 0x000ea80000300a00 */
[----:B------:R0:W-:Y:S01]  /*34290*/  @P0 STG.E.U8 desc[UR20][R250.64], R7 ;  /* 0x00000007fa000986 */ /* 0x0001e2000c101114 */
[----:B------:R-:W-:-:S02]  /*342a0*/  LOP3.LUT P0, RZ, R14, 0x400000, RZ, 0xc0, !PT ;  /* 0x004000000eff7812 */ /* 0x000fc4000780c0ff */
[C---:B------:R-:W-:Y:S01]  /*342b0*/  LOP3.LUT P3, RZ, R14.reuse, 0x800, RZ, 0xc0, !PT ;  /* 0x000008000eff7812 */ /* 0x040fe2000786c0ff */
[----:B------:R-:W3:Y:S01]  /*342c0*/  LDL.LU.64 R166, [R1+0x8b0] ;  /* 0x0008b00001a67983 */ /* 0x000ee20000300a00 */
[----:B------:R-:W-:-:S03]  /*342d0*/  LOP3.LUT P6, RZ, R14, 0x400, RZ, 0xc0, !PT ;  /* 0x000004000eff7812 */ /* 0x000fc600078cc0ff */
[----:B------:R-:W4:Y:S01]  /*342e0*/  LDL.LU.64 R164, [R1+0x8a8] ;  /* 0x0008a80001a47983 */ /* 0x000f220000300a00 */
[----:B0-----:R-:W-:-:S03]  /*342f0*/  PRMT R7, R117, 0x7772, RZ ;  /* 0x0000777275077816 */ /* 0x001fc600000000ff */
[----:B------:R-:W4:Y:S01]  /*34300*/  LDL.LU.64 R170, [R1+0x8a0] ;  /* 0x0008a00001aa7983 */ /* 0x000f220000300a00 */
[----:B------:R-:W-:-:S03]  /*34310*/  PRMT R117, R117, 0x7773, RZ ;  /* 0x0000777375757816 */ /* 0x000fc600000000ff */
[----:B------:R0:W-:Y:S01]  /*34320*/  @P5 STG.E.U8 desc[UR20][R248.64], R7 ;  /* 0x00000007f8005986 */ /* 0x0001e2000c101114 */
[----:B------:R-:W-:-:S03]  /*34330*/  LOP3.LUT P5, RZ, R14, 0x200000, RZ, 0xc0, !PT ;  /* 0x002000000eff7812 */ /* 0x000fc600078ac0ff */
[----:B------:R-:W-:Y:S04]  /*34340*/  @P2 STG.E.U8 desc[UR20][R246.64], R117 ;  /* 0x00000075f6002986 */ /* 0x000fe8000c101114 */
[----:B------:R-:W4:Y:S01]  /*34350*/  LDL.LU.64 R168, [R1+0x898] ;  /* 0x0008980001a87983 */ /* 0x000f220000300a00 */
[----:B0-----:R-:W-:-:S03]  /*34360*/  PRMT R7, R118, 0x7770, RZ ;  /* 0x0000777076077816 */ /* 0x001fc600000000ff */
[----:B------:R-:W4:Y:S04]  /*34370*/  LDL.LU.64 R52, [R1+0x890] ;  /* 0x0008900001347983 */ /* 0x000f280000300a00 */
[----:B------:R0:W-:Y:S02]  /*34380*/  @P1 STG.E.U8 desc[UR20][R244.64], R7 ;  /* 0x00000007f4001986 */ /* 0x0001e4000c101114 */
[----:B0-----:R-:W-:-:S05]  /*34390*/  PRMT R7, R118, 0x7771, RZ ;  /* 0x0000777176077816 */ /* 0x001fca00000000ff */
[----:B------:R0:W-:Y:S02]  /*343a0*/  @P0 STG.E.U8 desc[UR20][R242.64], R7 ;  /* 0x00000007f2000986 */ /* 0x0001e4000c101114 */
[C---:B0-----:R-:W-:Y:S02]  /*343b0*/  PRMT R7, R118.reuse, 0x7772, RZ ;  /* 0x0000777276077816 */ /* 0x041fe400000000ff */
[----:B------:R-:W-:-:S03]  /*343c0*/  PRMT R118, R118, 0x7773, RZ ;  /* 0x0000777376767816 */ /* 0x000fc600000000ff */
[----:B------:R0:W-:Y:S04]  /*343d0*/  @P5 STG.E.U8 desc[UR20][R240.64], R7 ;  /* 0x00000007f0005986 */ /* 0x0001e8000c101114 */
        /* <DEDUP_REMOVED lines=39> */
[----:B0-----:R-:W-:Y:S02]  /*34650*/  PRMT R7, R113, 0x7770, RZ ;  /* 0x0000777071077816 */ /* 0x001fe400000000ff */
[----:B------:R-:W-:-:S07]  /*34660*/  LOP3.LUT P2, RZ, R14, 0x200, RZ, 0xc0, !PT ;  /* 0x000002000eff7812 */ /* 0x000fce000784c0ff */
[----:B------:R-:W-:Y:S02]  /*34670*/  @P4 LOP3.LUT R3, R3, 0x800, RZ, 0xfc, !PT ;  /* 0x0000080003034812 */ /* 0x000fe400078efcff */
[----:B------:R-:W-:Y:S01]  /*34680*/  LOP3.LUT P4, RZ, R15, 0x40000000, RZ, 0xc0, !PT ;  /* 0x400000000fff7812 */ /* 0x000fe2000788c0ff */
[----:B------:R0:W-:Y:S01]  /*34690*/  @P3 STG.E.U8 desc[UR20][R220.64], R7 ;  /* 0x00000007dc003986 */ /* 0x0001e2000c101114 */
[----:B------:R-:W-:Y:S02]  /*346a0*/  LOP3.LUT R3, R3, 0xffffefff, RZ, 0xc0, !PT ;  /* 0xffffefff03037812 */ /* 0x000fe400078ec0ff */
[C---:B------:R-:W-:Y:S02]  /*346b0*/  LOP3.LUT P1, RZ, R14.reuse, 0x100, RZ, 0xc0, !PT ;  /* 0x000001000eff7812 */ /* 0x040fe4000782c0ff */
[----:B------:R-:W-:Y:S02]  /*346c0*/  LOP3.LUT P0, RZ, R14, 0x80, RZ, 0xc0, !PT ;  /* 0x000000800eff7812 */ /* 0x000fe4000780c0ff */
[----:B0-----:R-:W-:-:S05]  /*346d0*/  PRMT R7, R113, 0x7771, RZ ;  /* 0x0000777171077816 */ /* 0x001fca00000000ff */
[----:B------:R-:W-:Y:S02]  /*346e0*/  @P4 LOP3.LUT R3, R3, 0x1000, RZ, 0xfc, !PT ;  /* 0x0000100003034812 */ /* 0x000fe400078efcff */
[----:B------:R-:W-:Y:S01]  /*346f0*/  LOP3.LUT P4, RZ, R15, 0x80000000, RZ, 0xc0, !PT ;  /* 0x800000000fff7812 */ /* 0x000fe2000788c0ff */
[----:B------:R0:W-:Y:S01]  /*34700*/  @P6 STG.E.U8 desc[UR20][R218.64], R7 ;  /* 0x00000007da006986 */ /* 0x0001e2000c101114 */
[----:B------:R-:W-:Y:S02]  /*34710*/  LOP3.LUT P5, RZ, R14, 0x40, RZ, 0xc0, !PT ;  /* 0x000000400eff7812 */ /* 0x000fe400078ac0ff */
[----:B------:R-:W-:Y:S02]  /*34720*/  LOP3.LUT R3, R3, 0xffffdfff, RZ, 0xc0, !PT ;  /* 0xffffdfff03037812 */ /* 0x000fe400078ec0ff */
[C---:B0-----:R-:W-:Y:S02]  /*34730*/  PRMT R7, R113.reuse, 0x7772, RZ ;  /* 0x0000777271077816 */ /* 0x041fe400000000ff */
[----:B------:R-:W-:-:S03]  /*34740*/  PRMT R113, R113, 0x7773, RZ ;  /* 0x0000777371717816 */ /* 0x000fc600000000ff */
[----:B------:R0:W-:Y:S01]  /*34750*/  @P2 STG.E.U8 desc[UR20][R216.64], R7 ;  /* 0x00000007d8002986 */ /* 0x0001e2000c101114 */
[----:B------:R-:W-:-:S03]  /*34760*/  LOP3.LUT P2, RZ, R14, 0x20, RZ, 0xc0, !PT ;  /* 0x000000200eff7812 */ /* 0x000fc6000784c0ff */
[----:B------:R-:W-:Y:S01]  /*34770*/  @P1 STG.E.U8 desc[UR20][R214.64], R113 ;  /* 0x00000071d6001986 */ /* 0x000fe2000c101114 */
[----:B------:R-:W-:Y:S02]  /*34780*/  @P4 LOP3.LUT R3, R3, 0x2000, RZ, 0xfc, !PT ;  /* 0x0000200003034812 */ /* 0x000fe400078efcff */
[----:B0-----:R-:W-:Y:S02]  /*34790*/  PRMT R7, R114, 0x7770, RZ ;  /* 0x0000777072077816 */ /* 0x001fe400000000ff */
[----:B------:R-:W-:-:S03]  /*347a0*/  LOP3.LUT P4, RZ, R14, 0x1, RZ, 0xc0, !PT ;  /* 0x000000010eff7812 */ /* 0x000fc6000788c0ff */
[----:B------:R0:W-:Y:S01]  /*347b0*/  @P0 STG.E.U8 desc[UR20][R212.64], R7 ;  /* 0x00000007d4000986 */ /* 0x0001e2000c101114 */
[C---:B------:R-:W-:Y:S02]  /*347c0*/  LOP3.LUT P1, RZ, R14.reuse, 0x10, RZ, 0xc0, !PT ;  /* 0x000000100eff7812 */ /* 0x040fe4000782c0ff */
[----:B------:R-:W-:Y:S02]  /*347d0*/  LOP3.LUT P0, RZ, R14, 0x8, RZ, 0xc0, !PT ;  /* 0x000000080eff7812 */ /* 0x000fe4000780c0ff */
[----:B0-----:R-:W-:-:S05]  /*347e0*/  PRMT R7, R114, 0x7771, RZ ;  /* 0x0000777172077816 */ /* 0x001fca00000000ff */
[----:B------:R0:W-:Y:S01]  /*347f0*/  @P5 STG.E.U8 desc[UR20][R210.64], R7 ;  /* 0x00000007d2005986 */ /* 0x0001e2000c101114 */
[----:B------:R-:W-:Y:S02]  /*34800*/  LOP3.LUT P5, RZ, R14, 0x4, RZ, 0xc0, !PT ;  /* 0x000000040eff7812 */ /* 0x000fe400078ac0ff */
[----:B------:R-:W-:Y:S02]  /*34810*/  LOP3.LUT R3, R3, 0xffffbfff, RZ, 0xc0, !PT ;  /* 0xffffbfff03037812 */ /* 0x000fe400078ec0ff */
[C---:B0-----:R-:W-:Y:S02]  /*34820*/  PRMT R7, R114.reuse, 0x7772, RZ ;  /* 0x0000777272077816 */ /* 0x041fe400000000ff */
[----:B------:R-:W-:-:S03]  /*34830*/  PRMT R114, R114, 0x7773, RZ ;  /* 0x0000777372727816 */ /* 0x000fc600000000ff */
[----:B------:R0:W-:Y:S01]  /*34840*/  @P2 STG.E.U8 desc[UR20][R208.64], R7 ;  /* 0x00000007d0002986 */ /* 0x0001e2000c101114 */
[----:B------:R-:W-:Y:S02]  /*34850*/  @P4 LOP3.LUT R3, R3, 0x4000, RZ, 0xfc, !PT ;  /* 0x0000400003034812 */ /* 0x000fe400078efcff */
[----:B------:R-:W-:Y:S01]  /*34860*/  LOP3.LUT P4, RZ, R14, 0x2, RZ, 0xc0, !PT ;  /* 0x000000020eff7812 */ /* 0x000fe2000788c0ff */
[----:B------:R-:W-:Y:S01]  /*34870*/  @P1 STG.E.U8 desc[UR20][R206.64], R114 ;  /* 0x00000072ce001986 */ /* 0x000fe2000c101114 */
[----:B0-----:R-:W-:-:S05]  /*34880*/  PRMT R7, R115, 0x7770, RZ ;  /* 0x0000777073077816 */ /* 0x001fca00000000ff */
[----:B------:R0:W-:Y:S02]  /*34890*/  @P0 STG.E.U8 desc[UR20][R204.64], R7 ;  /* 0x00000007cc000986 */ /* 0x0001e4000c101114 */
        /* <DEDUP_REMOVED lines=33> */
[----:B------:R-:W-:Y:S01]  /*34ab0*/  @P3 STG.E.U8 desc[UR20][R28.64], R109 ;  /* 0x0000006d1c003986 */ /* 0x000fe2000c101114 */
[----:B0-----:R-:W-:-:S05]  /*34ac0*/  PRMT R7, R110, 0x7770, RZ ;  /* 0x000077706e077816 */ /* 0x001fca00000000ff */
[----:B------:R0:W-:Y:S01]  /*34ad0*/  @P6 STG.E.U8 desc[UR20][R26.64], R7 ;  /* 0x000000071a006986 */ /* 0x0001e2000c101114 */
[C---:B------:R-:W-:Y:S02]  /*34ae0*/  LOP3.LUT P0, RZ, R15.reuse, 0x100000, RZ, 0xc0, !PT ;  /* 0x001000000fff7812 */ /* 0x040fe4000780c0ff */
        /* <DEDUP_REMOVED lines=12> */
[----:B0-----:R-:W2:Y:S01]  /*34bb0*/  LDL.LU.64 R54, [R1+0x888] ;  /* 0x0008880001367983 */ /* 0x001ea20000300a00 */
[----:B------:R-:W-:Y:S02]  /*34bc0*/  LOP3.LUT P4, RZ, R15, 0x40, RZ, 0xc0, !PT ;  /* 0x000000400fff7812 */ /* 0x000fe4000788c0ff */
[----:B------:R-:W-:Y:S01]  /*34bd0*/  LOP3.LUT R8, R8, 0x7fffffff, RZ, 0xc0, !PT ;  /* 0x7fffffff08087812 */ /* 0x000fe200078ec0ff */
[----:B------:R-:W2:Y:S01]  /*34be0*/  LDL.LU.64 R154, [R1+0x880] ;  /* 0x00088000019a7983 */ /* 0x000ea20000300a00 */
[----:B------:R-:W-:-:S03]  /*34bf0*/  LOP3.LUT R3, R3, 0xfffffffe, RZ, 0xc0, !PT ;  /* 0xfffffffe03037812 */ /* 0x000fc600078ec0ff */
[----:B------:R-:W2:Y:S04]  /*34c00*/  LDL.LU.64 R152, [R1+0x878] ;  /* 0x0008780001987983 */ /* 0x000ea80000300a00 */
[----:B------:R-:W2:Y:S02]  /*34c10*/  LDL.LU.64 R158, [R1+0x870] ;  /* 0x00087000019e7983 */ /* 0x000ea40000300a00 */
[----:B------:R-:W-:Y:S02]  /*34c20*/  @P4 LOP3.LUT R8, R8, 0x80000000, RZ, 0xfc, !PT ;  /* 0x8000000008084812 */ /* 0x000fe400078efcff */
[C---:B------:R-:W-:Y:S01]  /*34c30*/  LOP3.LUT P4, RZ, R15.reuse, 0x80, RZ, 0xc0, !PT ;  /* 0x000000800fff7812 */ /* 0x040fe2000788c0ff */
[----:B------:R-:W2:Y:S01]  /*34c40*/  LDL.LU.64 R156, [R1+0x868] ;  /* 0x00086800019c7983 */ /* 0x000ea20000300a00 */
[----:B------:R-:W-:-:S02]  /*34c50*/  LOP3.LUT P1, RZ, R15, 0x20000, RZ, 0xc0, !PT ;  /* 0x000200000fff7812 */ /* 0x000fc4000782c0ff */
[C---:B------:R-:W-:Y:S01]  /*34c60*/  LOP3.LUT P0, RZ, R15.reuse, 0x10000, RZ, 0xc0, !PT ;  /* 0x000100000fff7812 */ /* 0x040fe2000780c0ff */
[----:B------:R-:W2:Y:S01]  /*34c70*/  LDL.LU.64 R162, [R1+0x860] ;  /* 0x0008600001a27983 */ /* 0x000ea20000300a00 */
[----:B------:R-:W-:Y:S02]  /*34c80*/  LOP3.LUT P5, RZ, R15, 0x8000, RZ, 0xc0, !PT ;  /* 0x000080000fff7812 */ /* 0x000fe400078ac0ff */
[----:B------:R-:W-:Y:S01]  /*34c90*/  PRMT R7, R111, 0x7772, RZ ;  /* 0x000077726f077816 */ /* 0x000fe200000000ff */
[----:B------:R-:W2:Y:S04]  /*34ca0*/  LDL.LU.64 R160, [R1+0x858] ;  /* 0x0008580001a07983 */ /* 0x000ea80000300a00 */
[----:B------:R-:W-:Y:S02]  /*34cb0*/  @P4 LOP3.LUT R3, R3, 0x1, RZ, 0xfc, !PT ;  /* 0x0000000103034812 */ /* 0x000fe400078efcff */
        /* <DEDUP_REMOVED lines=17> */
[----:B---3--:R0:W-:Y:S01]  /*34dd0*/  @P1 STG.E.U8 desc[UR20][R166.64], R7 ;  /* 0x00000007a6001986 */ /* 0x0081e2000c101114 */
[----:B------:R-:W-:-:S09]  /*34de0*/  PRMT R111, R111, 0x7773, RZ ;  /* 0x000077736f6f7816 */ /* 0x000fd200000000ff */
[----:B------:R-:W-:Y:S02]  /*34df0*/  @P4 LOP3.LUT R3, R3, 0x40, RZ, 0xfc, !PT ;  /* 0x0000004003034812 */ /* 0x000fe400078efcff */
[----:B------:R-:W-:Y:S02]  /*34e00*/  LOP3.LUT P4, RZ, R15, 0x4000, RZ, 0xc0, !PT ;  /* 0x000040000fff7812 */ /* 0x000fe4000788c0ff */
[C---:B0-----:R-:W-:Y:S01]  /*34e10*/  PRMT R7, R104.reuse, 0x7770, RZ ;  /* 0x0000777068077816 */ /* 0x041fe200000000ff */
[----:B----4-:R0:W-:Y:S04]  /*34e20*/  @P0 STG.E.U8 desc[UR20][R164.64], R111 ;  /* 0x0000006fa4000986 */ /* 0x0101e8000c101114 */
[----:B------:R1:W-:Y:S04]  /*34e30*/  @P5 STG.E.U8 desc[UR20][R170.64], R7 ;  /* 0x00000007aa005986 */ /* 0x0003e8000c101114 */
[----:B------:R-:W3:Y:S04]  /*34e40*/  LDL.LU.64 R166, [R1+0x850] ;  /* 0x0008500001a67983 */ /* 0x000ee80000300a00 */
[----:B0-----:R-:W4:Y:S01]  /*34e50*/  LDL.LU.64 R164, [R1+0x848] ;  /* 0x0008480001a47983 */ /* 0x001f220000300a00 */
[----:B-1----:R-:W-:-:S03]  /*34e60*/  PRMT R7, R104, 0x7771, RZ ;  /* 0x0000777168077816 */ /* 0x002fc600000000ff */
        /* <DEDUP_REMOVED lines=19> */
[----:B------:R-:W-:Y:S01]  /*34fa0*/  @P4 STG.E.U8 desc[UR20][R158.64], R7 ;  /* 0x000000079e004986 */ /* 0x000fe2000c101114 */
[----:B------:R-:W-:Y:S02]  /*34fb0*/  LOP3.LUT P4, RZ, R3, 0x2, RZ, 0xc0, !PT ;  /* 0x0000000203ff7812 */ /* 0x000fe4000788c0ff */
[----:B------:R-:W-:-:S11]  /*34fc0*/  PRMT R105, R105, 0x7773, RZ ;  /* 0x0000777369697816 */ /* 0x000fd600000000ff */
[----:B------:R-:W-:Y:S01]  /*34fd0*/  @P4 STG.E.U8 desc[UR20][R156.64], R105 ;  /* 0x000000699c004986 */ /* 0x000fe2000c101114 */
[----:B------:R-:W-:Y:S02]  /*34fe0*/  LOP3.LUT P4, RZ, R3, 0x1, RZ, 0xc0, !PT ;  /* 0x0000000103ff7812 */ /* 0x000fe4000788c0ff */
[----:B------:R-:W-:Y:S02]  /*34ff0*/  PRMT R3, R106, 0x7770, RZ ;  /* 0x000077706a037816 */ /* 0x000fe400000000ff */
[----:B------:R-:W-:-:S09]  /*35000*/  LOP3.LUT P3, RZ, R15, 0x20, RZ, 0xc0, !PT ;  /* 0x000000200fff7812 */ /* 0x000fd2000786c0ff */
[----:B------:R0:W-:Y:S01]  /*35010*/  @P4 STG.E.U8 desc[UR20][R162.64], R3 ;  /* 0x00000003a2004986 */ /* 0x0001e2000c101114 */
[----:B------:R-:W-:Y:S02]  /*35020*/  LOP3.LUT P4, RZ, R8, 0x80000000, RZ, 0xc0, !PT ;  /* 0x8000000008ff7812 */ /* 0x000fe4000788c0ff */
[C---:B------:R-:W-:Y:S02]  /*35030*/  LOP3.LUT P6, RZ, R15.reuse, 0x10, RZ, 0xc0, !PT ;  /* 0x000000100fff7812 */ /* 0x040fe400078cc0ff */
[----:B------:R-:W-:Y:S02]  /*35040*/  LOP3.LUT P2, RZ, R15, 0x8, RZ, 0xc0, !PT ;  /* 0x000000080fff7812 */ /* 0x000fe4000784c0ff */
[----:B0-----:R-:W-:-:S07]  /*35050*/  PRMT R3, R106, 0x7771, RZ ;  /* 0x000077716a037816 */ /* 0x001fce00000000ff */
[----:B------:R0:W-:Y:S01]  /*35060*/  @P4 STG.E.U8 desc[UR20][R160.64], R3 ;  /* 0x00000003a0004986 */ /* 0x0001e2000c101114 */
[C---:B------:R-:W-:Y:S02]  /*35070*/  LOP3.LUT P1, RZ, R15.reuse, 0x4, RZ, 0xc0, !PT ;  /* 0x000000040fff7812 */ /* 0x040fe4000782c0ff */
[C---:B0-----:R-:W-:Y:S02]  /*35080*/  PRMT R3, R106.reuse, 0x7772, RZ ;  /* 0x000077726a037816 */ /* 0x041fe400000000ff */
[----:B------:R-:W-:Y:S02]  /*35090*/  PRMT R106, R106, 0x7773, RZ ;  /* 0x000077736a6a7816 */ /* 0x000fe400000000ff */
[C---:B------:R-:W-:Y:S02]  /*350a0*/  LOP3.LUT P0, RZ, R15.reuse, 0x2, RZ, 0xc0, !PT ;  /* 0x000000020fff7812 */ /* 0x040fe4000780c0ff */
[----:B------:R-:W-:Y:S01]  /*350b0*/  LOP3.LUT P5, RZ, R15, 0x1, RZ, 0xc0, !PT ;  /* 0x000000010fff7812 */ /* 0x000fe200078ac0ff */
[----:B---3--:R0:W-:Y:S04]  /*350c0*/  @P3 STG.E.U8 desc[UR20][R166.64], R3 ;  /* 0x00000003a6003986 */ /* 0x0081e8000c101114 */
        /* <DEDUP_REMOVED lines=143> */
[----:B------:R-:W-:Y:S02]  /*359c0*/  LOP3.LUT P4, RZ, R11, 0x2000000, RZ, 0xc0, !PT ;  /* 0x020000000bff7812 */ /* 0x000fe4000788c0ff */
[----:B------:R-:W-:Y:S01]  /*359d0*/  LOP3.LUT R8, R8, 0xffdfffff, RZ, 0xc0, !PT ;  /* 0xffdfffff08087812 */ /* 0x000fe200078ec0ff */
[----:B------:R-:W2:Y:S01]  /*359e0*/  LDL.LU.64 R160, [R1+0x720] ;  /* 0x0007200001a07983 */ /* 0x000ea20000300a00 */
[----:B------:R-:W-:-:S09]  /*359f0*/  LOP3.LUT P0, RZ, R4, 0x1, RZ, 0xc0, !PT ;  /* 0x0000000104ff7812 */ /* 0x000fd2000780c0ff */
        /* <DEDUP_REMOVED lines=9> */
[----:B------:R-:W3:Y:S04]  /*35a90*/  LDL.LU.64 R166, [R1+0x718] ;  /* 0x0007180001a67983 */ /* 0x000ee80000300a00 */
[----:B----4-:R0:W-:Y:S02]  /*35aa0*/  @P0 STG.E.U8 desc[UR20][R164.64], R3 ;  /* 0x00000003a4000986 */ /* 0x0101e4000c101114 */
[----:B0-----:R-:W-:-:S02]  /*35ab0*/  PRMT R3, R93, 0x7772, RZ ;  /* 0x000077725d037816 */ /* 0x001fc400000000ff */
        /* <DEDUP_REMOVED lines=35> */
[----:B------:R-:W-:Y:S04]  /*35cf0*/  @P4 STG.E.U8 desc[UR20][R160.64], R95 ;  /* 0x0000005fa0004986 */ /* 0x000fe8000c101114 */
[----:B---3--:R0:W-:Y:S01]  /*35d00*/  @P3 STG.E.U8 desc[UR20][R166.64], R3 ;  /* 0x00000003a6003986 */ /* 0x0081e2000c101114 */
[C---:B------:R-:W-:Y:S02]  /*35d10*/  LOP3.LUT P1, RZ, R11.reuse, 0x40, RZ, 0xc0, !PT ;  /* 0x000000400bff7812 */ /* 0x040fe4000782c0ff */
[----:B------:R-:W-:Y:S02]  /*35d20*/  LOP3.LUT P0, RZ, R11, 0x20, RZ, 0xc0, !PT ;  /* 0x000000200bff7812 */ /* 0x000fe4000780c0ff */
[----:B0-----:R-:W-:-:S05]  /*35d30*/  PRMT R3, R96, 0x7771, RZ ;  /* 0x0000777160037816 */ /* 0x001fca00000000ff */
[----:B----4-:R0:W-:Y:S01]  /*35d40*/  @P6 STG.E.U8 desc[UR20][R164.64], R3 ;  /* 0x00000003a4006986 */ /* 0x0101e2000c101114 */
        /* <DEDUP_REMOVED lines=39> */
[----:B------:R-:W-:Y:S02]  /*35fc0*/  LOP3.LUT P1, RZ, R11, 0x1, RZ, 0xc0, !PT ;  /* 0x000000010bff7812 */ /* 0x000fe4000782c0ff */
[----:B------:R-:W-:Y:S01]  /*35fd0*/  LOP3.LUT P0, RZ, R12, 0x40000000, RZ, 0xc0, !PT ;  /* 0x400000000cff7812 */ /* 0x000fe2000780c0ff */
[----:B------:R-:W2:Y:S04]  /*35fe0*/  LDL.LU.64 R156, [R1+0x450] ;  /* 0x00045000019c7983 */ /* 0x000ea80000300a00 */
[----:B------:R-:W-:Y:S01]  /*35ff0*/  @P4 LOP3.LUT R8, R8, 0x1000, RZ, 0xfc, !PT ;  /* 0x0000100008084812 */ /* 0x000fe200078efcff */
[----:B------:R-:W2:Y:S01]  /*36000*/  LDL.LU.64 R162, [R1+0x448] ;  /* 0x0004480001a27983 */ /* 0x000ea20000300a00 */
[----:B------:R-:W-:-:S02]  /*36010*/  LOP3.LUT P4, RZ, R12, 0x400000, RZ, 0xc0, !PT ;  /* 0x004000000cff7812 */ /* 0x000fc4000788c0ff */
[----:B------:R-:W-:Y:S01]  /*36020*/  LOP3.LUT R8, R8, 0xffffdfff, RZ, 0xc0, !PT ;  /* 0xffffdfff08087812 */ /* 0x000fe200078ec0ff */
[----:B------:R-:W2:Y:S01]  /*36030*/  LDL.LU.64 R160, [R1+0x440] ;  /* 0x0004400001a07983 */ /* 0x000ea20000300a00 */
[----:B------:R-:W-:-:S09]  /*36040*/  LOP3.LUT P5, RZ, R12, 0x10000000, RZ, 0xc0, !PT ;  /* 0x100000000cff7812 */ /* 0x000fd200078ac0ff */
[----:B------:R-:W-:Y:S02]  /*36050*/  @P4 LOP3.LUT R8, R8, 0x2000, RZ, 0xfc, !PT ;  /* 0x0000200008084812 */ /* 0x000fe400078efcff */
[----:B------:R-:W-:Y:S02]  /*36060*/  LOP3.LUT P4, RZ, R12, 0x1000000, RZ, 0xc0, !PT ;  /* 0x010000000cff7812 */ /* 0x000fe4000788c0ff */
[----:B------:R-:W-:Y:S02]  /*36070*/  LOP3.LUT R8, R8, 0xffffbfff, RZ, 0xc0, !PT ;  /* 0xffffbfff08087812 */ /* 0x000fe400078ec0ff */
[----:B------:R-:W-:Y:S02]  /*36080*/  PRMT R97, R97, 0x7773, RZ ;  /* 0x0000777361617816 */ /* 0x000fe400000000ff */
[----:B------:R-:W-:-:S03]  /*36090*/  PRMT R3, R98, 0x7770, RZ ;  /* 0x0000777062037816 */ /* 0x000fc600000000ff */
[----:B---3--:R0:W-:Y:S04]  /*360a0*/  @P1 STG.E.U8 desc[UR20][R166.64], R97 ;  /* 0x00000061a6001986 */ /* 0x0081e8000c101114 */
[----:B------:R-:W-:Y:S01]  /*360b0*/  @P4 LOP3.LUT R8, R8, 0x4000, RZ, 0xfc, !PT ;  /* 0x0000400008084812 */ /* 0x000fe200078efcff */
[----:B----4-:R1:W-:Y:S01]  /*360c0*/  @P0 STG.E.U8 desc[UR20][R164.64], R3 ;  /* 0x00000003a4000986 */ /* 0x0103e2000c101114 */
[----:B------:R-:W-:-:S03]  /*360d0*/  LOP3.LUT P4, RZ, R12, 0x4000000, RZ, 0xc0, !PT ;  /* 0x040000000cff7812 */ /* 0x000fc6000788c0ff */
[----:B0-----:R-:W3:Y:S01]  /*360e0*/  LDL.LU.64 R166, [R1+0x438] ;  /* 0x0004380001a67983 */ /* 0x001ee20000300a00 */
[----:B-1----:R-:W-:-:S03]  /*360f0*/  PRMT R3, R98, 0x7771, RZ ;  /* 0x0000777162037816 */ /* 0x002fc600000000ff */
        /* <DEDUP_REMOVED lines=37> */
[----:B---3--:R-:W-:Y:S01]  /*36350*/  @P3 STG.E.U8 desc[UR20][R166.64], R88 ;  /* 0x00000058a6003986 */ /* 0x008fe2000c101114 */
[----:B0-----:R-:W-:-:S05]  /*36360*/  PRMT R3, R89, 0x7770, RZ ;  /* 0x0000777059037816 */ /* 0x001fca00000000ff */
[----:B----4-:R0:W-:Y:S01]  /*36370*/  @P6 STG.E.U8 desc[UR20][R164.64], R3 ;  /* 0x00000003a4006986 */ /* 0x0101e2000c101114 */
        /* <DEDUP_REMOVED lines=36> */
[----:B------:R-:W2:Y:S04]  /*365c0*/  LDL.LU.64 R158, [R1+0x6c0] ;  /* 0x0006c000019e7983 */ /* 0x000ea80000300a00 */
[----:B------:R-:W2:Y:S01]  /*365d0*/  LDL.LU.64 R156, [R1+0x480] ;  /* 0x00048000019c7983 */ /* 0x000ea20000300a00 */
[----:B------:R-:W-:-:S02]  /*365e0*/  @P4 LOP3.LUT R8, R8, 0x8, RZ, 0xfc, !PT ;  /* 0x0000000808084812 */ /* 0x000fc400078efcff */
[C---:B------:R-:W-:Y:S01]  /*365f0*/  LOP3.LUT P4, RZ, R13.reuse, 0x40000, RZ, 0xc0, !PT ;  /* 0x000400000dff7812 */ /* 0x040fe2000788c0ff */
[----:B------:R-:W2:Y:S01]  /*36600*/  LDL.LU.64 R162, [R1+0x6b8] ;  /* 0x0006b80001a27983 */ /* 0x000ea20000300a00 */
[C---:B------:R-:W-:Y:S02]  /*36610*/  LOP3.LUT P1, RZ, R13.reuse, 0x20000000, RZ, 0xc0, !PT ;  /* 0x200000000dff7812 */ /* 0x040fe4000782c0ff */
[----:B------:R-:W-:Y:S01]  /*36620*/  LOP3.LUT P0, RZ, R13, 0x4000000, RZ, 0xc0, !PT ;  /* 0x040000000dff7812 */ /* 0x000fe2000780c0ff */
[----:B------:R-:W2:Y:S01]  /*36630*/  LDL.LU.64 R160, [R1+0x5b8] ;  /* 0x0005b80001a07983 */ /* 0x000ea20000300a00 */
[----:B------:R-:W-:Y:S02]  /*36640*/  LOP3.LUT R8, R8, 0xffffffef, RZ, 0xc0, !PT ;  /* 0xffffffef08087812 */ /* 0x000fe400078ec0ff */
[C---:B------:R-:W-:Y:S02]  /*36650*/  PRMT R3, R90.reuse, 0x7772, RZ ;  /* 0x000077725a037816 */ /* 0x040fe400000000ff */
[----:B------:R-:W-:-:S03]  /*36660*/  PRMT R90, R90, 0x7773, RZ ;  /* 0x000077735a5a7816 */ /* 0x000fc600000000ff */
[----:B------:R-:W-:Y:S02]  /*36670*/  @P4 LOP3.LUT R8, R8, 0x10, RZ, 0xfc, !PT ;  /* 0x0000001008084812 */ /* 0x000fe400078efcff */
[C---:B------:R-:W-:Y:S01]  /*36680*/  LOP3.LUT P4, RZ, R13.reuse, 0x100000, RZ, 0xc0, !PT ;  /* 0x001000000dff7812 */ /* 0x040fe2000788c0ff */
[----:B---3--:R0:W-:Y:S01]  /*36690*/  @P1 STG.E.U8 desc[UR20][R166.64], R3 ;  /* 0x00000003a6001986 */ /* 0x0081e2000c101114 */
[----:B------:R-:W-:-:S03]  /*366a0*/  LOP3.LUT P5, RZ, R13, 0x2000000, RZ, 0xc0, !PT ;  /* 0x020000000dff7812 */ /* 0x000fc600078ac0ff */
[----:B----4-:R1:W-:Y:S01]  /*366b0*/  @P0 STG.E.U8 desc[UR20][R164.64], R90 ;  /* 0x0000005aa4000986 */ /* 0x0103e2000c101114 */
[----:B------:R-:W-:-:S03]  /*366c0*/  LOP3.LUT R8, R8, 0xffffffdf, RZ, 0xc0, !PT ;  /* 0xffffffdf08087812 */ /* 0x000fc600078ec0ff */
[----:B0-----:R-:W3:Y:S04]  /*366d0*/  LDL.LU.64 R166, [R1+0x6b0] ;  /* 0x0006b00001a67983 */ /* 0x001ee80000300a00 */
[----:B-1----:R-:W4:Y:S01]  /*366e0*/  LDL.LU.64 R164, [R1+0x488] ;  /* 0x0004880001a47983 */ /* 0x002f220000300a00 */
[----:B------:R-:W-:Y:S02]  /*366f0*/  @P4 LOP3.LUT R8, R8, 0x20, RZ, 0xfc, !PT ;  /* 0x0000002008084812 */ /* 0x000fe400078efcff */
[----:B------:R-:W-:Y:S02]  /*36700*/  LOP3.LUT P4, RZ, R13, 0x400000, RZ, 0xc0, !PT ;  /* 0x004000000dff7812 */ /* 0x000fe4000788c0ff */
[----:B------:R-:W-:Y:S02]  /*36710*/  PRMT R3, R91, 0x7770, RZ ;  /* 0x000077705b037816 */ /* 0x000fe400000000ff */
[----:B------:R-:W-:-:S03]  /*36720*/  LOP3.LUT R8, R8, 0xffffffbf, RZ, 0xc0, !PT ;  /* 0xffffffbf08087812 */ /* 0x000fc600078ec0ff */
[----:B------:R0:W-:Y:S06]  /*36730*/  @P5 STG.E.U8 desc[UR20][R170.64], R3 ;  /* 0x00000003aa005986 */ /* 0x0001ec000c101114 */
[----:B------:R-:W-:Y:S01]  /*36740*/  @P4 LOP3.LUT R8, R8, 0x40, RZ, 0xfc, !PT ;  /* 0x0000004008084812 */ /* 0x000fe200078efcff */
[----:B0-----:R-:W4:Y:S01]  /*36750*/  LDL.LU.64 R170, [R1+0x6a8] ;  /* 0x0006a80001aa7983 */ /* 0x001f220000300a00 */
[----:B------:R-:W-:Y:S02]  /*36760*/  LOP3.LUT P4, RZ, R13, 0x800000, RZ, 0xc0, !PT ;  /* 0x008000000dff7812 */ /* 0x000fe4000788c0ff */
[----:B------:R-:W-:-:S11]  /*36770*/  PRMT R3, R91, 0x7771, RZ ;  /* 0x000077715b037816 */ /* 0x000fd600000000ff */
[----:B------:R0:W-:Y:S01]  /*36780*/  @P4 STG.E.U8 desc[UR20][R168.64], R3 ;  /* 0x00000003a8004986 */ /* 0x0001e2000c101114 */
[----:B------:R-:W-:-:S03]  /*36790*/  LOP3.LUT P4, RZ, R8, 0x40, RZ, 0xc0, !PT ;  /* 0x0000004008ff7812 */ /* 0x000fc6000788c0ff */
[----:B0-----:R-:W4:Y:S01]  /*367a0*/  LDL.LU.64 R168, [R1+0x5b0] ;  /* 0x0005b00001a87983 */ /* 0x001f220000300a00 */
[----:B------:R-:W-:-:S09]  /*367b0*/  PRMT R3, R91, 0x7772, RZ ;  /* 0x000077725b037816 */ /* 0x000fd200000000ff */
[----:B------:R0:W-:Y:S01]  /*367c0*/  @P4 STG.E.U8 desc[UR20][R52.64], R3 ;  /* 0x0000000334004986 */ /* 0x0001e2000c101114 */
[----:B------:R-:W-:Y:S02]  /*367d0*/  LOP3.LUT P4, RZ, R8, 0x20, RZ, 0xc0, !PT ;  /* 0x0000002008ff7812 */ /* 0x000fe4000788c0ff */
[----:B------:R-:W-:Y:S01]  /*367e0*/  PRMT R91, R91, 0x7773, RZ ;  /* 0x000077735b5b7816 */ /* 0x000fe200000000ff */
[----:B0-----:R-:W4:Y:S01]  /*367f0*/  LDL.LU.64 R52, [R1+0x6a0] ;  /* 0x0006a00001347983 */ /* 0x001f220000300a00 */
[----:B------:R-:W-:-:S09]  /*36800*/  PRMT R3, R84, 0x7770, RZ ;  /* 0x0000777054037816 */ /* 0x000fd200000000ff */
[----:B--2---:R0:W-:Y:S04]  /*36810*/  @P4 STG.E.U8 desc[UR20][R54.64], R91 ;  /* 0x0000005b36004986 */ /* 0x0041e8000c101114 */
[----:B0-----:R-:W2:Y:S01]  /*36820*/  LDL.LU.64 R54, [R1+0x498] ;  /* 0x0004980001367983 */ /* 0x001ea20000300a00 */
        /* <DEDUP_REMOVED lines=18> */
[----:B------:R0:W-:Y:S01]  /*36950*/  @P4 STG.E.U8 desc[UR20][R160.64], R3 ;  /* 0x00000003a0004986 */ /* 0x0001e2000c101114 */
[----:B------:R-:W-:Y:S02]  /*36960*/  LOP3.LUT P2, RZ, R13, 0x8, RZ, 0xc0, !PT ;  /* 0x000000080dff7812 */ /* 0x000fe4000784c0ff */
[C---:B0-----:R-:W-:Y:S02]  /*36970*/  PRMT R3, R85.reuse, 0x7772, RZ ;  /* 0x0000777255037816 */ /* 0x041fe400000000ff */
[----:B------:R-:W-:-:S03]  /*36980*/  PRMT R85, R85, 0x7773, RZ ;  /* 0x0000777355557816 */ /* 0x000fc600000000ff */
[----:B---3--:R-:W-:Y:S04]  /*36990*/  @P3 STG.E.U8 desc[UR20][R166.64], R3 ;  /* 0x00000003a6003986 */ /* 0x008fe8000c101114 */
[----:B----4-:R0:W-:Y:S04]  /*369a0*/  @P6 STG.E.U8 desc[UR20][R164.64], R85 ;  /* 0x00000055a4006986 */ /* 0x0101e8000c101114 */
[----:B0-----:R-:W3:Y:S01]  /*369b0*/  LDL.LU.64 R164, [R1+0x698] ;  /* 0x0006980001a47983 */ /* 0x001ee20000300a00 */
[----:B------:R-:W-:-:S05]  /*369c0*/  PRMT R3, R86, 0x7770, RZ ;  /* 0x0000777056037816 */ /* 0x000fca00000000ff */
[----:B------:R0:W-:Y:S01]  /*369d0*/  @P2 STG.E.U8 desc[UR20][R170.64], R3 ;  /* 0x00000003aa002986 */ /* 0x0001e2000c101114 */
[----:B------:R-:W-:-:S03]  /*369e0*/  LOP3.LUT P1, RZ, R13, 0x2, RZ, 0xc0, !PT ;  /* 0x000000020dff7812 */ /* 0x000fc6000782c0ff */
[----:B0-----:R-:W4:Y:S01]  /*369f0*/  LDL.LU.64 R170, [R1+0x5a8] ;  /* 0x0005a80001aa7983 */ /* 0x001f220000300a00 */
[C---:B------:R-:W-:Y:S02]  /*36a00*/  PRMT R3, R86.reuse, 0x7771, RZ ;  /* 0x0000777156037816 */ /* 0x040fe400000000ff */
[----:B------:R-:W-:Y:S01]  /*36a10*/  LOP3.LUT P0, RZ, R13, 0x1, RZ, 0xc0, !PT ;  /* 0x000000010dff7812 */ /* 0x000fe2000780c0ff */
[----:B------:R-:W4:Y:S06]  /*36a20*/  LDL.LU.64 R162, [R1+0x690] ;  /* 0x0006900001a27983 */ /* 0x000f2c0000300a00 */
[----:B------:R0:W-:Y:S04]  /*36a30*/  @P1 STG.E.U8 desc[UR20][R168.64], R3 ;  /* 0x00000003a8001986 */ /* 0x0001e8000c101114 */
[----:B0-----:R-:W4:Y:S01]  /*36a40*/  LDL.LU.64 R168, [R1+0x4a0] ;  /* 0x0004a00001a87983 */ /* 0x001f220000300a00 */
[----:B------:R-:W-:-:S02]  /*36a50*/  PRMT R3, R86, 0x7772, RZ ;  /* 0x0000777256037816 */ /* 0x000fc400000000ff */
[----:B------:R-:W-:-:S03]  /*36a60*/  LOP3.LUT P5, RZ, R0, 0x40000000, RZ, 0xc0, !PT ;  /* 0x4000000000ff7812 */ /* 0x000fc600078ac0ff */
[----:B------:R0:W-:Y:S01]  /*36a70*/  @P0 STG.E.U8 desc[UR20][R52.64], R3 ;  /* 0x0000000334000986 */ /* 0x0001e2000c101114 */
[----:B------:R-:W-:-:S03]  /*36a80*/  PRMT R86, R86, 0x7773, RZ ;  /* 0x0000777356567816 */ /* 0x000fc600000000ff */
[----:B0-----:R-:W4:Y:S06]  /*36a90*/  LDL.LU.64 R52, [R1+0x688] ;  /* 0x0006880001347983 */ /* 0x001f2c0000300a00 */
[----:B--2---:R0:W-:Y:S04]  /*36aa0*/  @P5 STG.E.U8 desc[UR20][R54.64], R86 ;  /* 0x0000005636005986 */ /* 0x0041e8000c101114 */
[----:B0-----:R-:W2:Y:S01]  /*36ab0*/  LDL.LU.64 R54, [R1+0x5a0] ;  /* 0x0005a00001367983 */ /* 0x001ea20000300a00 */
[----:B------:R-:W-:-:S02]  /*36ac0*/  LOP3.LUT P3, RZ, R0, 0x800, RZ, 0xc0, !PT ;  /* 0x0000080000ff7812 */ /* 0x000fc4000786c0ff */
[----:B------:R-:W-:Y:S01]  /*36ad0*/  LOP3.LUT R2, R2, 0xfdffffff, RZ, 0xc0, !PT ;  /* 0xfdffffff02027812 */ /* 0x000fe200078ec0ff */
[----:B------:R-:W2:Y:S01]  /*36ae0*/  LDL.LU.64 R160, [R1+0x680] ;  /* 0x0006800001a07983 */ /* 0x000ea20000300a00 */
[----:B------:R-:W-:-:S03]  /*36af0*/  LOP3.LUT P1, RZ, R0, 0x10000000, RZ, 0xc0, !PT ;  /* 0x1000000000ff7812 */ /* 0x000fc6000782c0ff */
[----:B------:R-:W2:Y:S06]  /*36b00*/  LDL.LU.64 R166, [R1+0x4b0] ;  /* 0x0004b00001a67983 */ /* 0x000eac0000300a00 */
        /* <DEDUP_REMOVED lines=12> */
[----:B------:R-:W-:Y:S02]  /*36bd0*/  PRMT R3, R87, 0x7770, RZ ;  /* 0x0000777057037816 */ /* 0x000fe400000000ff */
[----:B------:R-:W-:-:S07]  /*36be0*/  LOP3.LUT P0, RZ, R0, 0x4000000, RZ, 0xc0, !PT ;  /* 0x0400000000ff7812 */ /* 0x000fce000780c0ff */
[----:B------:R-:W-:Y:S02]  /*36bf0*/  @P3 LOP3.LUT R2, R2, 0x20000000, RZ, 0xfc, !PT ;  /* 0x2000000002023812 */ /* 0x000fe400078efcff */
[C---:B------:R-:W-:Y:S02]  /*36c00*/  LOP3.LUT P3, RZ, R0.reuse, 0x100000, RZ, 0xc0, !PT ;  /* 0x0010000000ff7812 */ /* 0x040fe4000786c0ff */
[----:B------:R-:W-:Y:S02]  /*36c10*/  LOP3.LUT P5, RZ, R0, 0x80, RZ, 0xc0, !PT ;  /* 0x0000008000ff7812 */ /* 0x000fe400078ac0ff */
[----:B------:R-:W-:-:S09]  /*36c20*/  LOP3.LUT R2, R2, 0xbfffffff, RZ, 0xc0, !PT ;  /* 0xbfffffff02027812 */ /* 0x000fd200078ec0ff */
[----:B------:R-:W-:-:S04]  /*36c30*/  @P3 LOP3.LUT R2, R2, 0x40000000, RZ, 0xfc, !PT ;  /* 0x4000000002023812 */ /* 0x000fc800078efcff */
[----:B------:R-:W-:-:S04]  /*36c40*/  LOP3.LUT R2, R2, 0xff7fffff, RZ, 0xc0, !PT ;  /* 0xff7fffff02027812 */ /* 0x000fc800078ec0ff */
[----:B------:R-:W-:Y:S01]  /*36c50*/  @P5 LOP3.LUT R2, R2, 0x800000, RZ, 0xfc, !PT ;  /* 0x0080000002025812 */ /* 0x000fe200078efcff */
[----:B---3--:R0:W-:Y:S04]  /*36c60*/  @P1 STG.E.U8 desc[UR20][R164.64], R3 ;  /* 0x00000003a4001986 */ /* 0x0081e8000c101114 */
[----:B0-----:R-:W3:Y:S01]  /*36c70*/  LDL.LU.64 R164, [R1+0x678] ;  /* 0x0006780001a47983 */ /* 0x001ee20000300a00 */
[----:B------:R-:W-:-:S05]  /*36c80*/  PRMT R3, R87, 0x7771, RZ ;  /* 0x0000777157037816 */ /* 0x000fca00000000ff */
[----:B----4-:R0:W-:Y:S01]  /*36c90*/  @P0 STG.E.U8 desc[UR20][R170.64], R3 ;  /* 0x00000003aa000986 */ /* 0x0101e2000c101114 */
[C---:B------:R-:W-:Y:S02]  /*36ca0*/  LOP3.LUT P5, RZ, R0.reuse, 0x100, RZ, 0xc0, !PT ;  /* 0x0000010000ff7812 */ /* 0x040fe400078ac0ff */
[C---:B------:R-:W-:Y:S02]  /*36cb0*/  LOP3.LUT P2, RZ, R0.reuse, 0x1000000, RZ, 0xc0, !PT ;  /* 0x0100000000ff7812 */ /* 0x040fe4000784c0ff */
[----:B------:R-:W-:Y:S01]  /*36cc0*/  LOP3.LUT P3, RZ, R0, 0x400000, RZ, 0xc0, !PT ;  /* 0x0040000000ff7812 */ /* 0x000fe2000786c0ff */
[----:B0-----:R-:W4:Y:S04]  /*36cd0*/  LDL.LU.64 R170, [R1+0x598] ;  /* 0x0005980001aa7983 */ /* 0x001f280000300a00 */
[----:B------:R-:W4:Y:S01]  /*36ce0*/  LDL.LU.64 R156, [R1+0x670] ;  /* 0x00067000019c7983 */ /* 0x000f220000300a00 */
[----:B------:R-:W-:-:S02]  /*36cf0*/  LOP3.LUT R2, R2, 0xfeffffff, RZ, 0xc0, !PT ;  /* 0xfeffffff02027812 */ /* 0x000fc400078ec0ff */
[C---:B------:R-:W-:Y:S02]  /*36d00*/  PRMT R3, R87.reuse, 0x7772, RZ ;  /* 0x0000777257037816 */ /* 0x040fe400000000ff */
[----:B------:R-:W-:Y:S02]  /*36d10*/  PRMT R87, R87, 0x7773, RZ ;  /* 0x0000777357577816 */ /* 0x000fe400000000ff */
[----:B------:R-:W-:Y:S01]  /*36d20*/  @P5 LOP3.LUT R2, R2, 0x1000000, RZ, 0xfc, !PT ;  /* 0x0100000002025812 */ /* 0x000fe200078efcff */
[----:B------:R-:W-:Y:S04]  /*36d30*/  @P2 STG.E.U8 desc[UR20][R162.64], R3 ;  /* 0x00000003a2002986 */ /* 0x000fe8000c101114 */
[----:B------:R0:W-:Y:S01]  /*36d40*/  @P3 STG.E.U8 desc[UR20][R168.64], R87 ;  /* 0x00000057a8003986 */ /* 0x0001e2000c101114 */
[----:B------:R-:W-:-:S03]  /*36d50*/  LOP3.LUT P3, RZ, R2, 0x40000000, RZ, 0xc0, !PT ;  /* 0x4000000002ff7812 */ /* 0x000fc6000786c0ff */
[----:B0-----:R-:W4:Y:S01]  /*36d60*/  LDL.LU.64 R168, [R1+0x4b8] ;  /* 0x0004b80001a87983 */ /* 0x001f220000300a00 */
[----:B------:R-:W-:-:S09]  /*36d70*/  PRMT R3, R80, 0x7770, RZ ;  /* 0x0000777050037816 */ /* 0x000fd200000000ff */
[----:B------:R0:W-:Y:S01]  /*36d80*/  @P3 STG.E.U8 desc[UR20][R52.64], R3 ;  /* 0x0000000334003986 */ /* 0x0001e2000c101114 */
[----:B------:R-:W-:-:S03]  /*36d90*/  LOP3.LUT P3, RZ, R2, 0x20000000, RZ, 0xc0, !PT ;  /* 0x2000000002ff7812 */ /* 0x000fc6000786c0ff */
[----:B0-----:R-:W4:Y:S01]  /*36da0*/  LDL.LU.64 R52, [R1+0x668] ;  /* 0x0006680001347983 */ /* 0x001f220000300a00 */
[----:B------:R-:W-:-:S03]  /*36db0*/  PRMT R3, R80, 0x7771, RZ ;  /* 0x0000777150037816 */ /* 0x000fc600000000ff */
[----:B------:R-:W4:Y:S06]  /*36dc0*/  LDL.LU.64 R162, [R1+0x590] ;  /* 0x0005900001a27983 */ /* 0x000f2c0000300a00 */
[----:B--2---:R0:W-:Y:S04]  /*36dd0*/  @P3 STG.E.U8 desc[UR20][R54.64], R3 ;  /* 0x0000000336003986 */ /* 0x0041e8000c101114 */
[----:B0-----:R-:W2:Y:S01]  /*36de0*/  LDL.LU.64 R54, [R1+0x660] ;  /* 0x0006600001367983 */ /* 0x001ea20000300a00 */
[----:B------:R-:W-:-:S02]  /*36df0*/  LOP3.LUT P3, RZ, R2, 0x10000000, RZ, 0xc0, !PT ;  /* 0x1000000002ff7812 */ /* 0x000fc4000786c0ff */
[C---:B------:R-:W-:Y:S02]  /*36e00*/  PRMT R3, R80.reuse, 0x7772, RZ ;  /* 0x0000777250037816 */ /* 0x040fe400000000ff */
[----:B------:R-:W-:-:S09]  /*36e10*/  PRMT R80, R80, 0x7773, RZ ;  /* 0x0000777350507816 */ /* 0x000fd200000000ff */
[----:B------:R0:W-:Y:S01]  /*36e20*/  @P3 STG.E.U8 desc[UR20][R160.64], R3 ;  /* 0x00000003a0003986 */ /* 0x0001e2000c101114 */
[----:B------:R-:W-:-:S03]  /*36e30*/  LOP3.LUT P3, RZ, R2, 0x8000000, RZ, 0xc0, !PT ;  /* 0x0800000002ff7812 */ /* 0x000fc6000786c0ff */
[----:B0-----:R-:W2:Y:S10]  /*36e40*/  LDL.LU.64 R160, [R1+0x4c8] ;  /* 0x0004c80001a07983 */ /* 0x001eb40000300a00 */
[----:B------:R0:W-:Y:S01]  /*36e50*/  @P3 STG.E.U8 desc[UR20][R166.64], R80 ;  /* 0x00000050a6003986 */ /* 0x0001e2000c101114 */
[----:B------:R-:W-:-:S02]  /*36e60*/  LOP3.LUT P3, RZ, R2, 0x4000000, RZ, 0xc0, !PT ;  /* 0x0400000002ff7812 */ /* 0x000fc4000786c0ff */
[----:B------:R-:W-:Y:S01]  /*36e70*/  PRMT R3, R81, 0x7770, RZ ;  /* 0x0000777051037816 */ /* 0x000fe200000000ff */
[----:B0-----:R-:W2:Y:S01]  /*36e80*/  LDL.LU.64 R166, [R1+0x658] ;  /* 0x0006580001a67983 */ /* 0x001ea20000300a00 */
[C---:B------:R-:W-:Y:S02]  /*36e90*/  LOP3.LUT P5, RZ, R0.reuse, 0x400, RZ, 0xc0, !PT ;  /* 0x0000040000ff7812 */ /* 0x040fe400078ac0ff */
[C---:B------:R-:W-:Y:S02]  /*36ea0*/  LOP3.LUT P1, RZ, R0.reuse, 0x40, RZ, 0xc0, !PT ;  /* 0x0000004000ff7812 */ /* 0x040fe4000782c0ff */
[----:B------:R-:W-:-:S05]  /*36eb0*/  LOP3.LUT P0, RZ, R0, 0x10, RZ, 0xc0, !PT ;  /* 0x0000001000ff7812 */ /* 0x000fca000780c0ff */
[----:B---3--:R0:W-:Y:S01]  /*36ec0*/  @P3 STG.E.U8 desc[UR20][R164.64], R3 ;  /* 0x00000003a4003986 */ /* 0x0081e2000c101114 */
[----:B------:R-:W-:-:S03]  /*36ed0*/  LOP3.LUT P3, RZ, R2, 0x2000000, RZ, 0xc0, !PT ;  /* 0x0200000002ff7812 */ /* 0x000fc6000786c0ff */
[----:B0-----:R-:W3:Y:S01]  /*36ee0*/  LDL.LU.64 R164, [R1+0x588] ;  /* 0x0005880001a47983 */ /* 0x001ee20000300a00 */
[----:B------:R-:W-:-:S09]  /*36ef0*/  PRMT R3, R81, 0x7771, RZ ;  /* 0x0000777151037816 */ /* 0x000fd200000000ff */
[----:B----4-:R0:W-:Y:S02]  /*36f00*/  @P3 STG.E.U8 desc[UR20][R170.64], R3 ;  /* 0x00000003aa003986 */ /* 0x0101e4000c101114 */
[C---:B0-----:R-:W-:Y:S02]  /*36f10*/  PRMT R3, R81.reuse, 0x7772, RZ ;  /* 0x0000777251037816 */ /* 0x041fe400000000ff */
[----:B------:R-:W4:Y:S04]  /*36f20*/  LDL.LU.64 R170, [R1+0x650] ;  /* 0x0006500001aa7983 */ /* 0x000f280000300a00 */
[----:B------:R0:W-:Y:S01]  /*36f30*/  @P5 STG.E.U8 desc[UR20][R156.64], R3 ;  /* 0x000000039c005986 */ /* 0x0001e2000c101114 */
[----:B------:R-:W-:Y:S02]  /*36f40*/  LOP3.LUT P5, RZ, R2, 0x1000000, RZ, 0xc0, !PT ;  /* 0x0100000002ff7812 */ /* 0x000fe400078ac0ff */
[----:B------:R-:W-:-:S11]  /*36f50*/  PRMT R81, R81, 0x7773, RZ ;  /* 0x0000777351517816 */ /* 0x000fd600000000ff */
[----:B------:R1:W-:Y:S01]  /*36f60*/  @P5 STG.E.U8 desc[UR20][R168.64], R81 ;  /* 0x00000051a8005986 */ /* 0x0003e2000c101114 */
[----:B------:R-:W-:Y:S02]  /*36f70*/  LOP3.LUT P5, RZ, R2, 0x800000, RZ, 0xc0, !PT ;  /* 0x0080000002ff7812 */ /* 0x000fe400078ac0ff */
[C---:B0-----:R-:W-:Y:S01]  /*36f80*/  PRMT R3, R82.reuse, 0x7770, RZ ;  /* 0x0000777052037816 */ /* 0x041fe200000000ff */
[----:B-1----:R-:W4:Y:S10]  /*36f90*/  LDL.LU.64 R168, [R1+0x4d0] ;  /* 0x0004d00001a87983 */ /* 0x002f340000300a00 */
[----:B------:R0:W-:Y:S04]  /*36fa0*/  @P5 STG.E.U8 desc[UR20][R52.64], R3 ;  /* 0x0000000334005986 */ /* 0x0001e8000c101114 */
[----:B0-----:R-:W4:Y:S01]  /*36fb0*/  LDL.LU.64 R52, [R1+0x648] ;  /* 0x0006480001347983 */ /* 0x001f220000300a00 */
[----:B------:R-:W-:-:S05]  /*36fc0*/  PRMT R3, R82, 0x7771, RZ ;  /* 0x0000777152037816 */ /* 0x000fca00000000ff */
[----:B------:R0:W-:Y:S02]  /*36fd0*/  @P1 STG.E.U8 desc[UR20][R162.64], R3 ;  /* 0x00000003a2001986 */ /* 0x0001e4000c101114 */
[----:B0-----:R-:W-:-:S05]  /*36fe0*/  PRMT R3, R82, 0x7772, RZ ;  /* 0x0000777252037816 */ /* 0x001fca00000000ff */
[----:B--2---:R0:W-:Y:S04]  /*36ff0*/  @P0 STG.E.U8 desc[UR20][R54.64], R3 ;  /* 0x0000000336000986 */ /* 0x0041e8000c101114 */
[----:B0-----:R-:W2:Y:S01]  /*37000*/  LDL.LU.64 R54, [R1+0x580] ;  /* 0x0005800001367983 */ /* 0x001ea20000300a00 */
[C---:B------:R-:W-:Y:S02]  /*37010*/  LOP3.LUT P4, RZ, R0.reuse, 0x8, RZ, 0xc0, !PT ;  /* 0x0000000800ff7812 */ /* 0x040fe4000788c0ff */
[----:B------:R-:W-:Y:S02]  /*37020*/  LOP3.LUT P6, RZ, R0, 0x4, RZ, 0xc0, !PT ;  /* 0x0000000400ff7812 */ /* 0x000fe400078cc0ff */
[----:B------:R-:W-:Y:S02]  /*37030*/  PRMT R82, R82, 0x7773, RZ ;  /* 0x0000777352527816 */ /* 0x000fe400000000ff */
[----:B------:R-:W-:-:S02]  /*37040*/  PRMT R3, R83, 0x7770, RZ ;  /* 0x0000777053037816 */ /* 0x000fc400000000ff */
[----:B------:R-:W-:-:S05]  /*37050*/  LOP3.LUT P2, RZ, R0, 0x1, RZ, 0xc0, !PT ;  /* 0x0000000100ff7812 */ /* 0x000fca000784c0ff */
[----:B------:R-:W-:Y:S01]  /*37060*/  @P4 STG.E.U8 desc[UR20][R160.64], R82 ;  /* 0x00000052a0004986 */ /* 0x000fe2000c101114 */
[----:B------:R-:W-:Y:S01]  /*37070*/  ISETP.LT.AND P4, PT, R6, UR5, !P2 ;  /* 0x0000000506007c0c */ /* 0x000fe2000d781270 */
[----:B------:R-:W-:Y:S01]  /*37080*/  ULDC UR5, c[0x0][0x228] ;  /* 0x00008a0000057ab9 */ /* 0x000fe20000000800 */
[----:B------:R-:W-:Y:S01]  /*37090*/  LOP3.LUT P5, RZ, R2, 0x400000, RZ, 0xc0, !PT ;  /* 0x0040000002ff7812 */ /* 0x000fe200078ac0ff */
[----:B------:R0:W-:Y:S04]  /*370a0*/  @P6 STG.E.U8 desc[UR20][R166.64], R3 ;  /* 0x00000003a6006986 */ /* 0x0001e8000c101114 */
[----:B0-----:R-:W2:Y:S01]  /*370b0*/  LDL.LU.64 R166, [R1+0x640] ;  /* 0x0006400001a67983 */ /* 0x001ea20000300a00 */
[----:B------:R-:W-:Y:S02]  /*370c0*/  PRMT R3, R83, 0x7771, RZ ;  /* 0x0000777153037816 */ /* 0x000fe400000000ff */
[----:B------:R-:W-:-:S03]  /*370d0*/  LOP3.LUT P3, RZ, R0, 0x2, RZ, 0xc0, !PT ;  /* 0x0000000200ff7812 */ /* 0x000fc6000786c0ff */
[----:B---3--:R0:W-:Y:S01]  /*370e0*/  @P4 STG.E.U8 desc[UR20][R164.64], R3 ;  /* 0x00000003a4004986 */ /* 0x0081e2000c101114 */
[----:B------:R-:W-:Y:S01]  /*370f0*/  ISETP.LT.AND P4, PT, R5, UR4, !P5 ;  /* 0x0000000405007c0c */ /* 0x000fe2000ef81270 */
[----:B------:R-:W-:Y:S02]  /*37100*/  ULDC UR4, c[0x0][0x228] ;  /* 0x00008a0000047ab9 */ /* 0x000fe40000000800 */
[----:B0-----:R-:W3:Y:S01]  /*37110*/  LDL.LU.64 R164, [R1+0x4e0] ;  /* 0x0004e00001a47983 */ /* 0x001ee20000300a00 */
[----:B------:R-:W-:Y:S02]  /*37120*/  PRMT R3, R83, 0x7772, RZ ;  /* 0x0000777253037816 */ /* 0x000fe400000000ff */
[----:B------:R-:W-:Y:S01]  /*37130*/  ISETP.LT.AND P5, PT, R6, UR4, !P5 ;  /* 0x0000000406007c0c */ /* 0x000fe2000efa1270 */
[----:B------:R-:W-:-:S06]  /*37140*/  ULDC UR4, c[0x0][0x228] ;  /* 0x00008a0000047ab9 */ /* 0x000fcc0000000800 */
[----:B----4-:R0:W-:Y:S01]  /*37150*/  @P4 STG.E.U8 desc[UR20][R170.64], R3 ;  /* 0x00000003aa004986 */ /* 0x0101e2000c101114 */
[----:B------:R-:W-:-:S03]  /*37160*/  PRMT R83, R83, 0x7773, RZ ;  /* 0x0000777353537816 */ /* 0x000fc600000000ff */
[----:B0-----:R-:W4:Y:S01]  /*37170*/  LDL.LU.64 R170, [R1+0x638] ;  /* 0x0006380001aa7983 */ /* 0x001f220000300a00 */
[----:B------:R-:W-:-:S03]  /*37180*/  PRMT R3, R76, 0x7770, RZ ;  /* 0x000077704c037816 */ /* 0x000fc600000000ff */
[----:B------:R0:W-:Y:S01]  /*37190*/  @P5 STG.E.U8 desc[UR20][R168.64], R83 ;  /* 0x00000053a8005986 */ /* 0x0001e2000c101114 */
[----:B------:R-:W-:Y:S01]  /*371a0*/  ISETP.LT.AND P5, PT, R5, UR4, !P3 ;  /* 0x0000000405007c0c */ /* 0x000fe2000dfa1270 */
[----:B------:R-:W-:Y:S02]  /*371b0*/  ULDC UR4, c[0x0][0x228] ;  /* 0x00008a0000047ab9 */ /* 0x000fe40000000800 */
[----:B0-----:R-:W4:Y:S10]  /*371c0*/  LDL.LU.64 R168, [R1+0x578] ;  /* 0x0005780001a87983 */ /* 0x001f340000300a00 */
[----:B------:R0:W-:Y:S01]  /*371d0*/  @P5 STG.E.U8 desc[UR20][R52.64], R3 ;  /* 0x0000000334005986 */ /* 0x0001e2000c101114 */
[----:B------:R-:W-:Y:S01]  /*371e0*/  ISETP.LT.AND P5, PT, R6, UR4, !P3 ;  /* 0x0000000406007c0c */ /* 0x000fe2000dfa1270 */
[----:B------:R-:W-:-:S02]  /*371f0*/  ULDC UR4, c[0x0][0x228] ;  /* 0x00008a0000047ab9 */ /* 0x000fc40000000800 */
[----:B0-----:R-:W4:Y:S01]  /*37200*/  LDL.LU.64 R52, [R1+0x630] ;  /* 0x0006300001347983 */ /* 0x001f220000300a00 */
[----:B------:R-:W-:-:S09]  /*37210*/  PRMT R3, R76, 0x7771, RZ ;  /* 0x000077714c037816 */ /* 0x000fd200000000ff */
[----:B--2---:R0:W-:Y:S04]  /*37220*/  @P5 STG.E.U8 desc[UR20][R54.64], R3 ;  /* 0x0000000336005986 */ /* 0x0041e8000c101114 */
[----:B0-----:R-:W2:Y:S01]  /*37230*/  LDL.LU.64 R54, [R1+0x4e8] ;  /* 0x0004e80001367983 */ /* 0x001ea20000300a00 */
[----:B------:R-:W-:-:S04]  /*37240*/  LOP3.LUT P1, RZ, R0, 0x20, RZ, 0xc0, !PT ;  /* 0x0000002000ff7812 */ /* 0x000fc8000782c0ff */
[----:B------:R-:W-:Y:S01]  /*37250*/  ISETP.LT.AND P5, PT, R5, UR4, !P1 ;  /* 0x0000000405007c0c */ /* 0x000fe2000cfa1270 */
[----:B------:R-:W-:Y:S01]  /*37260*/  ULDC UR4, c[0x0][0x228] ;  /* 0x00008a0000047ab9 */ /* 0x000fe20000000800 */
[C---:B------:R-:W-:Y:S02]  /*37270*/  PRMT R3, R76.reuse, 0x7772, RZ ;  /* 0x000077724c037816 */ /* 0x040fe400000000ff */
[----:B------:R-:W-:Y:S02]  /*37280*/  PRMT R76, R76, 0x7773, RZ ;  /* 0x000077734c4c7816 */ /* 0x000fe400000000ff */
[----:B------:R-:W-:-:S07]  /*37290*/  LOP3.LUT P2, RZ, R0, 0x200, RZ, 0xc0, !PT ;  /* 0x0000020000ff7812 */ /* 0x000fce000784c0ff */
[----:B------:R0:W-:Y:S01]  /*372a0*/  @P5 STG.E.U8 desc[UR20][R166.64], R3 ;  /* 0x00000003a6005986 */ /* 0x0001e2000c101114 */
[----:B------:R-:W-:Y:S01]  /*372b0*/  ISETP.LT.AND P5, PT, R6, UR4, !P1 ;  /* 0x0000000406007c0c */ /* 0x000fe2000cfa1270 */
[----:B------:R-:W-:Y:S02]  /*372c0*/  ULDC UR4, c[0x0][0x228] ;  /* 0x00008a0000047ab9 */ /* 0x000fe40000000800 */
[----:B0-----:R-:W2:Y:S01]  /*372d0*/  LDL.LU.64 R166, [R1+0x628] ;  /* 0x0006280001a67983 */ /* 0x001ea20000300a00 */
[----:B------:R-:W-:Y:S02]  /*372e0*/  PRMT R3, R77, 0x7770, RZ ;  /* 0x000077704d037816 */ /* 0x000fe400000000ff */
[----:B------:R-:W-:-:S07]  /*372f0*/  LOP3.LUT P6, RZ, R0, 0x1000, RZ, 0xc0, !PT ;  /* 0x0000100000ff7812 */ /* 0x000fce00078cc0ff */
[----:B---3--:R0:W-:Y:S01]  /*37300*/  @P5 STG.E.U8 desc[UR20][R164.64], R76 ;  /* 0x0000004ca4005986 */ /* 0x0081e2000c101114 */
[----:B------:R-:W-:Y:S01]  /*37310*/  ISETP.LT.AND P5, PT, R5, UR4, !P2 ;  /* 0x0000000405007c0c */ /* 0x000fe2000d7a1270 */
[----:B------:R-:W-:Y:S02]  /*37320*/  ULDC UR4, c[0x0][0x228] ;  /* 0x00008a0000047ab9 */ /* 0x000fe40000000800 */
[----:B0-----:R-:W3:Y:S10]  /*37330*/  LDL.LU.64 R164, [R1+0x570] ;  /* 0x0005700001a47983 */ /* 0x001ef40000300a00 */
[----:B----4-:R0:W-:Y:S01]  /*37340*/  @P5 STG.E.U8 desc[UR20][R170.64], R3 ;  /* 0x00000003aa005986 */ /* 0x0101e2000c101114 */
[----:B------:R-:W-:Y:S01]  /*37350*/  ISETP.LT.AND P5, PT, R6, UR4, !P2 ;  /* 0x0000000406007c0c */ /* 0x000fe2000d7a1270 */
[----:B------:R-:W-:-:S02]  /*37360*/  ULDC UR4, c[0x0][0x228] ;  /* 0x00008a0000047ab9 */ /* 0x000fc40000000800 */
[----:B0-----:R-:W4:Y:S01]  /*37370*/  LDL.LU.64 R170, [R1+0x620] ;  /* 0x0006200001aa7983 */ /* 0x001f220000300a00 */
[----:B------:R-:W-:-:S09]  /*37380*/  PRMT R3, R77, 0x7771, RZ ;  /* 0x000077714d037816 */ /* 0x000fd200000000ff */
[----:B------:R0:W-:Y:S01]  /*37390*/  @P5 STG.E.U8 desc[UR20][R168.64], R3 ;  /* 0x00000003a8005986 */ /* 0x0001e2000c101114 */
[----:B------:R-:W-:Y:S01]  /*373a0*/  ISETP.LT.AND P5, PT, R5, UR4, !P6 ;  /* 0x0000000405007c0c */ /* 0x000fe2000f7a1270 */
[----:B------:R-:W-:Y:S02]  /*373b0*/  ULDC UR4, c[0x0][0x228] ;  /* 0x00008a0000047ab9 */ /* 0x000fe40000000800 */
[----:B0-----:R-:W4:Y:S01]  /*373c0*/  LDL.LU.64 R168, [R1+0x4f8] ;  /* 0x0004f80001a87983 */ /* 0x001f220000300a00 */
[----:B------:R-:W-:-:S09]  /*373d0*/  PRMT R3, R77, 0x7772, RZ ;  /* 0x000077724d037816 */ /* 0x000fd200000000ff */
[----:B------:R0:W-:Y:S01]  /*373e0*/  @P5 STG.E.U8 desc[UR20][R52.64], R3 ;  /* 0x0000000334005986 */ /* 0x0001e2000c101114 */
[----:B------:R-:W-:Y:S01]  /*373f0*/  ISETP.LT.AND P5, PT, R6, UR4, !P6 ;  /* 0x0000000406007c0c */ /* 0x000fe2000f7a1270 */
[----:B------:R-:W-:Y:S01]  /*37400*/  ULDC UR4, c[0x0][0x228] ;  /* 0x00008a0000047ab9 */ /* 0x000fe20000000800 */
[----:B------:R-:W-:Y:S01]  /*37410*/  PRMT R77, R77, 0x7773, RZ ;  /* 0x000077734d4d7816 */ /* 0x000fe200000000ff */
[----:B0-----:R-:W4:Y:S10]  /*37420*/  LDL.LU.64 R52, [R1+0x618] ;  /* 0x0006180001347983 */ /* 0x001f340000300a00 */
[----:B--2---:R0:W-:Y:S04]  /*37430*/  @P5 STG.E.U8 desc[UR20][R54.64], R77 ;  /* 0x0000004d36005986 */ /* 0x0041e8000c101114 */
[----:B0-----:R-:W2:Y:S01]  /*37440*/  LDL.LU.64 R54, [R1+0x568] ;  /* 0x0005680001367983 */ /* 0x001ea20000300a00 */
[----:B------:R-:W-:-:S04]  /*37450*/  LOP3.LUT P3, RZ, R0, 0x8000, RZ, 0xc0, !PT ;  /* 0x0000800000ff7812 */ /* 0x000fc8000786c0ff */
[----:B------:R-:W-:Y:S01]  /*37460*/  ISETP.LT.AND P5, PT, R5, UR4, !P3 ;  /* 0x0000000405007c0c */ /* 0x000fe2000dfa1270 */
[----:B------:R-:W-:Y:S01]  /*37470*/  ULDC UR4, c[0x0][0x228] ;  /* 0x00008a0000047ab9 */ /* 0x000fe20000000800 */
[----:B------:R-:W-:Y:S02]  /*37480*/  PRMT R3, R78, 0x7770, RZ ;  /* 0x000077704e037816 */ /* 0x000fe400000000ff */
[----:B------:R-:W-:-:S09]  /*37490*/  LOP3.LUT P1, RZ, R0, 0x10000, RZ, 0xc0, !PT ;  /* 0x0001000000ff7812 */ /* 0x000fd2000782c0ff */
        /* <DEDUP_REMOVED lines=9> */
[----:B0-----:R-:W3:Y:S01]  /*37530*/  LDL.LU.64 R164, [R1+0x500] ;  /* 0x0005000001a47983 */ /* 0x001ee20000300a00 */
[----:B------:R-:W-:-:S09]  /*37540*/  PRMT R3, R78, 0x7772, RZ ;  /* 0x000077724e037816 */ /* 0x000fd200000000ff */
[----:B----4-:R0:W-:Y:S01]  /*37550*/  @P5 STG.E.U8 desc[UR20][R170.64], R3 ;  /* 0x00000003aa005986 */ /* 0x0101e2000c101114 */
[----:B------:R-:W-:Y:S01]  /*37560*/  ISETP.LT.AND P5, PT, R6, UR4, !P1 ;  /* 0x0000000406007c0c */ /* 0x000fe2000cfa1270 */
[----:B------:R-:W-:Y:S01]  /*37570*/  ULDC UR4, c[0x0][0x228] ;  /* 0x00008a0000047ab9 */ /* 0x000fe20000000800 */
[----:B------:R-:W-:Y:S01]  /*37580*/  PRMT R78, R78, 0x7773, RZ ;  /* 0x000077734e4e7816 */ /* 0x000fe200000000ff */
[----:B0-----:R-:W4:Y:S01]  /*37590*/  LDL.LU.64 R170, [R1+0x608] ;  /* 0x0006080001aa7983 */ /* 0x001f220000300a00 */
[----:B------:R-:W-:-:S09]  /*375a0*/  PRMT R3, R79, 0x7770, RZ ;  /* 0x000077704f037816 */ /* 0x000fd200000000ff */
        /* <DEDUP_REMOVED lines=22> */
[C---:B------:R-:W-:Y:S02]  /*37710*/  LOP3.LUT P1, RZ, R0.reuse, 0x2000000, RZ, 0xc0, !PT ;  /* 0x0200000000ff7812 */ /* 0x040fe4000782c0ff */
[C---:B------:R-:W-:Y:S02]  /*37720*/  LOP3.LUT P2, RZ, R0.reuse, 0x8000000, RZ, 0xc0, !PT ;  /* 0x0800000000ff7812 */ /* 0x040fe4000784c0ff */
[----:B------:R-:W-:-:S03]  /*37730*/  LOP3.LUT P6, RZ, R0, 0x20000000, RZ, 0xc0, !PT ;  /* 0x2000000000ff7812 */ /* 0x000fc600078cc0ff */
[----:B---3--:R0:W-:Y:S01]  /*37740*/  @P5 STG.E.U8 desc[UR20][R164.64], R79 ;  /* 0x0000004fa4005986 */ /* 0x0081e2000c101114 */
[----:B------:R-:W-:Y:S01]  /*37750*/  ISETP.LT.AND P5, PT, R5, UR4, !P3 ;  /* 0x0000000405007c0c */ /* 0x000fe2000dfa1270 */
[----:B------:R-:W-:Y:S02]  /*37760*/  ULDC UR4, c[0x0][0x228] ;  /* 0x00008a0000047ab9 */ /* 0x000fe40000000800 */
[----:B0-----:R-:W3:Y:S10]  /*37770*/  LDL.LU.64 R164, [R1+0x558] ;  /* 0x0005580001a47983 */ /* 0x001ef40000300a00 */
[----:B----4-:R0:W-:Y:S01]  /*37780*/  @P5 STG.E.U8 desc[UR20][R170.64], R3 ;  /* 0x00000003aa005986 */ /* 0x0101e2000c101114 */
[----:B------:R-:W-:Y:S01]  /*37790*/  ISETP.LT.AND P5, PT, R6, UR4, !P3 ;  /* 0x0000000406007c0c */ /* 0x000fe2000dfa1270 */
[----:B------:R-:W-:Y:S01]  /*377a0*/  ULDC UR4, c[0x0][0x228] ;  /* 0x00008a0000047ab9 */ /* 0x000fe20000000800 */
[----:B------:R-:W-:Y:S01]  /*377b0*/  LOP3.LUT P3, RZ, R0, 0x80000000, RZ, 0xc0, !PT ;  /* 0x8000000000ff7812 */ /* 0x000fe2000786c0ff */
        /* <DEDUP_REMOVED lines=14> */
[----:B------:R-:W-:Y:S01]  /*378a0*/  ISETP.LT.AND P5, PT, R5, UR4, !P2 ;  /* 0x0000000405007c0c */ /* 0x000fe2000d7a1270 */
[----:B------:R-:W-:Y:S01]  /*378b0*/  ULDC UR4, c[0x0][0x228] ;  /* 0x00008a0000047ab9 */ /* 0x000fe20000000800 */
[----:B------:R-:W-:-:S11]  /*378c0*/  PRMT R0, R73, 0x7770, RZ ;  /* 0x0000777049007816 */ /* 0x000fd600000000ff */
[----:B------:R0:W-:Y:S01]  /*378d0*/  @P5 STG.E.U8 desc[UR20][R166.64], R0 ;  /* 0x00000000a6005986 */ /* 0x0001e2000c101114 */
[----:B------:R-:W-:Y:S01]  /*378e0*/  ISETP.LT.AND P5, PT, R6, UR4, !P2 ;  /* 0x0000000406007c0c */ /* 0x000fe2000d7a1270 */
[----:B------:R-:W-:Y:S02]  /*378f0*/  ULDC UR4, c[0x0][0x228] ;  /* 0x00008a0000047ab9 */ /* 0x000fe40000000800 */
[----:B0-----:R-:W2:Y:S01]  /*37900*/  LDL.LU.64 R166, [R1+0x5e0] ;  /* 0x0005e00001a67983 */ /* 0x001ea20000300a00 */
[----:B------:R-:W-:-:S09]  /*37910*/  PRMT R0, R73, 0x7771, RZ ;  /* 0x0000777149007816 */ /* 0x000fd200000000ff */
        /* <DEDUP_REMOVED lines=65> */
[----:B------:R-:W-:Y:S02]  /*37d30*/  LOP3.LUT P2, RZ, R13, 0x2000, RZ, 0xc0, !PT ;  /* 0x000020000dff7812 */ /* 0x000fe4000784c0ff */
[----:B------:R-:W-:-:S05]  /*37d40*/  PRMT R3, R69, 0x7770, RZ ;  /* 0x0000777045037816 */ /* 0x000fca00000000ff */
        /* <DEDUP_REMOVED lines=9> */
[----:B0-----:R-:W4:Y:S10]  /*37de0*/  LDL.LU.64 R170, [R1+0x4a8] ;  /* 0x0004a80001aa7983 */ /* 0x001f340000300a00 */
[----:B------:R0:W-:Y:S01]  /*37df0*/  @P5 STG.E.U8 desc[UR20][R168.64], R68 ;  /* 0x00000044a8005986 */ /* 0x0001e2000c101114 */
[----:B------:R-:W-:Y:S01]  /*37e00*/  ISETP.LT.AND P5, PT, R5, UR4, !P2 ;  /* 0x0000000405007c0c */ /* 0x000fe2000d7a1270 */
[----:B------:R-:W-:-:S02]  /*37e10*/  ULDC UR4, c[0x0][0x228] ;  /* 0x00008a0000047ab9 */ /* 0x000fc40000000800 */
[----:B0-----:R-:W4:Y:S10]  /*37e20*/  LDL.LU.64 R168, [R1+0x490] ;  /* 0x0004900001a87983 */ /* 0x001f340000300a00 */
        /* <DEDUP_REMOVED lines=17> */
[C---:B------:R-:W-:Y:S02]  /*37f40*/  PRMT R3, R70.reuse, 0x7770, RZ ;  /* 0x0000777046037816 */ /* 0x040fe400000000ff */
[C---:B------:R-:W-:Y:S02]  /*37f50*/  PRMT R0, R70.reuse, 0x7771, RZ ;  /* 0x0000777146007816 */ /* 0x040fe400000000ff */
[----:B------:R-:W-:Y:S02]  /*37f60*/  LOP3.LUT P1, RZ, R13, 0x80000, RZ, 0xc0, !PT ;  /* 0x000800000dff7812 */ /* 0x000fe4000782c0ff */
[----:B------:R-:W-:-:S02]  /*37f70*/  PRMT R7, R70, 0x7772, RZ ;  /* 0x0000777246077816 */ /* 0x000fc400000000ff */
[----:B------:R-:W-:Y:S01]  /*37f80*/  PRMT R70, R70, 0x7773, RZ ;  /* 0x0000777346467816 */ /* 0x000fe200000000ff */
[----:B---3--:R0:W-:Y:S01]  /*37f90*/  @P5 STG.E.U8 desc[UR20][R164.64], R69 ;  /* 0x00000045a4005986 */ /* 0x0081e2000c101114 */
[----:B------:R-:W-:Y:S01]  /*37fa0*/  ISETP.LT.AND P5, PT, R5, UR4, !P3 ;  /* 0x0000000405007c0c */ /* 0x000fe2000dfa1270 */
[----:B------:R-:W-:Y:S02]  /*37fb0*/  ULDC UR4, c[0x0][0x228] ;  /* 0x00008a0000047ab9 */ /* 0x000fe40000000800 */
[----:B0-----:R-:W3:Y:S10]  /*37fc0*/  LDL.LU.64 R164, [R1+0x3b0] ;  /* 0x0003b00001a47983 */ /* 0x001ef40000300a00 */
[----:B----4-:R0:W-:Y:S01]  /*37fd0*/  @P5 STG.E.U8 desc[UR20][R170.64], R3 ;  /* 0x00000003aa005986 */ /* 0x0101e2000c101114 */
[----:B------:R-:W-:Y:S01]  /*37fe0*/  ISETP.LT.AND P5, PT, R6, UR4, !P3 ;  /* 0x0000000406007c0c */ /* 0x000fe2000dfa1270 */
[----:B------:R-:W-:-:S02]  /*37ff0*/  ULDC UR4, c[0x0][0x228] ;  /* 0x00008a0000047ab9 */ /* 0x000fc40000000800 */
[----:B0-----:R-:W4:Y:S10]  /*38000*/  LDL.LU.64 R170, [R1+0x3a8] ;  /* 0x0003a80001aa7983 */ /* 0x001f340000300a00 */
[----:B------:R0:W-:Y:S01]  /*38010*/  @P5 STG.E.U8 desc[UR20][R168.64], R0 ;  /* 0x00000000a8005986 */ /* 0x0001e2000c101114 */
[----:B------:R-:W-:Y:S01]  /*38020*/  ISETP.LT.AND P5, PT, R5, UR4, !P1 ;  /* 0x0000000405007c0c */ /* 0x000fe2000cfa1270 */
[----:B------:R-:W-:-:S02]  /*38030*/  ULDC UR4, c[0x0][0x228] ;  /* 0x00008a0000047ab9 */ /* 0x000fc40000000800 */
[----:B0-----:R-:W4:Y:S10]  /*38040*/  LDL.LU.64 R168, [R1+0x3a0] ;  /* 0x0003a00001a87983 */ /* 0x001f340000300a00 */
[----:B------:R0:W-:Y:S01]  /*38050*/  @P5 STG.E.U8 desc[UR20][R52.64], R7 ;  /* 0x0000000734005986 */ /* 0x0001e2000c101114 */
[----:B------:R-:W-:Y:S01]  /*38060*/  ISETP.LT.AND P5, PT, R6, UR4, !P1 ;  /* 0x0000000406007c0c */ /* 0x000fe2000cfa1270 */
[----:B------:R-:W-:-:S02]  /*38070*/  ULDC UR4, c[0x0][0x228] ;  /* 0x00008a0000047ab9 */ /* 0x000fc40000000800 */
        /* <DEDUP_REMOVED lines=14> */
[----:B------:R-:W-:Y:S02]  /*38160*/  PRMT R71, R71, 0x7773, RZ ;  /* 0x0000777347477816 */ /* 0x000fe400000000ff */
[----:B------:R-:W-:Y:S02]  /*38170*/  LOP3.LUT P3, RZ, R13, 0x8000000, RZ, 0xc0, !PT ;  /* 0x080000000dff7812 */ /* 0x000fe4000786c0ff */
[----:B------:R-:W-:-:S03]  /*38180*/  PRMT R3, R64, 0x7770, RZ ;  /* 0x0000777040037816 */ /* 0x000fc600000000ff */
        /* <DEDUP_REMOVED lines=412> */
[----:B0-----:R-:W4:Y:S04]  /*39b50*/  LDL.LU.64 R52, [R1+0x128] ;  /* 0x0001280001347983 */ /* 0x001f280000300a00 */
[----:B------:R-:W4:Y:S06]  /*39b60*/  LDL.LU.64 R160, [R1+0x120] ;  /* 0x0001200001a07983 */ /* 0x000f2c0000300a00 */
[----:B--2---:R0:W-:Y:S04]  /*39b70*/  @P5 STG.E.U8 desc[UR20][R54.64], R0 ;  /* 0x0000000036005986 */ /* 0x0041e8000c101114 */
[----:B0-----:R-:W2:Y:S01]  /*39b80*/  LDL.LU R55, [R1+0x798] ;  /* 0x0007980001377983 */ /* 0x001ea20000300800 */
[----:B------:R-:W-:-:S04]  /*39b90*/  LOP3.LUT P1, RZ, R4, 0x800, RZ, 0xc0, !PT ;  /* 0x0000080004ff7812 */ /* 0x000fc8000782c0ff */
[----:B------:R-:W-:Y:S01]  /*39ba0*/  ISETP.LT.AND P5, PT, R5, UR4, !P1 ;  /* 0x0000000405007c0c */ /* 0x000fe2000cfa1270 */
[----:B------:R-:W-:Y:S01]  /*39bb0*/  ULDC UR4, c[0x0][0x228] ;  /* 0x00008a0000047ab9 */ /* 0x000fe20000000800 */
[C---:B------:R-:W-:Y:S02]  /*39bc0*/  LOP3.LUT P2, RZ, R4.reuse, 0x2000, RZ, 0xc0, !PT ;  /* 0x0000200004ff7812 */ /* 0x040fe4000784c0ff */
[C---:B------:R-:W-:Y:S02]  /*39bd0*/  LOP3.LUT P6, RZ, R4.reuse, 0x10000, RZ, 0xc0, !PT ;  /* 0x0001000004ff7812 */ /* 0x040fe400078cc0ff */
[C---:B------:R-:W-:Y:S02]  /*39be0*/  LOP3.LUT P3, RZ, R4.reuse, 0x80000, RZ, 0xc0, !PT ;  /* 0x0008000004ff7812 */ /* 0x040fe4000786c0ff */
[----:B------:R-:W-:Y:S02]  /*39bf0*/  LOP3.LUT P4, RZ, R4, 0x100000, RZ, 0xc0, !PT ;  /* 0x0010000004ff7812 */ /* 0x000fe4000788c0ff */
[----:B------:R-:W-:-:S02]  /*39c00*/  PRMT R4, R174, 0x7772, RZ ;  /* 0x00007772ae047816 */ /* 0x000fc400000000ff */
[----:B------:R-:W-:-:S03]  /*39c10*/  PRMT R174, R174, 0x7773, RZ ;  /* 0x00007773aeae7816 */ /* 0x000fc600000000ff */
[----:B------:R0:W-:Y:S01]  /*39c20*/  @P5 STG.E.U8 desc[UR20][R166.64], R4 ;  /* 0x00000004a6005986 */ /* 0x0001e2000c101114 */
[----:B------:R-:W-:Y:S01]  /*39c30*/  ISETP.LT.AND P5, PT, R6, UR4, !P1 ;  /* 0x0000000406007c0c */ /* 0x000fe2000cfa1270 */
[----:B------:R-:W-:Y:S02]  /*39c40*/  ULDC UR4, c[0x0][0x228] ;  /* 0x00008a0000047ab9 */ /* 0x000fe40000000800 */
[----:B0-----:R-:W2:Y:S01]  /*39c50*/  LDL.LU.64 R166, [R1+0x118] ;  /* 0x0001180001a67983 */ /* 0x001ea20000300a00 */
[C---:B------:R-:W-:Y:S02]  /*39c60*/  PRMT R3, R175.reuse, 0x7770, RZ ;  /* 0x00007770af037816 */ /* 0x040fe400000000ff */
[C---:B------:R-:W-:Y:S02]  /*39c70*/  PRMT R0, R175.reuse, 0x7771, RZ ;  /* 0x00007771af007816 */ /* 0x040fe400000000ff */
[----:B------:R-:W-:-:S05]  /*39c80*/  PRMT R4, R175, 0x7772, RZ ;  /* 0x00007772af047816 */ /* 0x000fca00000000ff */
        /* <DEDUP_REMOVED lines=12> */
[----:B------:R0:W-:Y:S04]  /*39d50*/  @P5 STG.E.U8 desc[UR20][R52.64], R4 ;  /* 0x0000000434005986 */ /* 0x0001e8000c101114 */
[----:B0-----:R-:W4:Y:S04]  /*39d60*/  LDL.LU.64 R52, [R1+0xf8] ;  /* 0x0000f80001347983 */ /* 0x001f280000300a00 */
[----:B--2---:R0:W1:Y:S04]  /*39d70*/  LDS.128 R8, [R55] ;  /* 0x0000000037087984 */ /* 0x0040680000000c00 */
[----:B0-----:R-:W2:Y:S01]  /*39d80*/  LDL.LU.64 R54, [R1+0xf0] ;  /* 0x0000f00001367983 */ /* 0x001ea20000300a00 */
[----:B------:R-:W-:Y:S01]  /*39d90*/  ISETP.LT.AND P5, PT, R6, UR4, !P6 ;  /* 0x0000000406007c0c */ /* 0x000fe2000f7a1270 */
[----:B------:R-:W-:Y:S01]  /*39da0*/  ULDC UR4, c[0x0][0x228] ;  /* 0x00008a0000047ab9 */ /* 0x000fe20000000800 */
[----:B------:R-:W-:Y:S01]  /*39db0*/  PRMT R175, R175, 0x7773, RZ ;  /* 0x00007773afaf7816 */ /* 0x000fe200000000ff */
[----:B------:R-:W2:Y:S01]  /*39dc0*/  LDL.LU.64 R156, [R1+0xe8] ;  /* 0x0000e800019c7983 */ /* 0x000ea20000300a00 */
[----:B------:R-:W-:-:S03]  /*39dd0*/  LOP3.LUT P0, RZ, R2, 0x200000, RZ, 0xc0, !PT ;  /* 0x0020000002ff7812 */ /* 0x000fc6000780c0ff */
[----:B------:R-:W2:Y:S06]  /*39de0*/  LDL.LU.64 R162, [R1+0xe0] ;  /* 0x0000e00001a27983 */ /* 0x000eac0000300a00 */
[----:B------:R0:W-:Y:S01]  /*39df0*/  @P5 STG.E.U8 desc[UR20][R160.64], R175 ;  /* 0x000000afa0005986 */ /* 0x0001e2000c101114 */
[----:B------:R-:W-:Y:S01]  /*39e00*/  ISETP.LT.AND P5, PT, R5, UR4, !P3 ;  /* 0x0000000405007c0c */ /* 0x000fe2000dfa1270 */
[----:B------:R-:W-:Y:S01]  /*39e10*/  ULDC UR4, c[0x0][0x228] ;  /* 0x00008a0000047ab9 */ /* 0x000fe20000000800 */
[----:B-1----:R-:W-:Y:S01]  /*39e20*/  PRMT R0, R8, 0x7770, RZ ;  /* 0x0000777008007816 */ /* 0x002fe200000000ff */
[----:B0-----:R-:W2:Y:S10]  /*39e30*/  LDL.LU.64 R160, [R1+0xd8] ;  /* 0x0000d80001a07983 */ /* 0x001eb40000300a00 */
[----:B------:R0:W-:Y:S01]  /*39e40*/  @P5 STG.E.U8 desc[UR20][R166.64], R0 ;  /* 0x00000000a6005986 */ /* 0x0001e2000c101114 */
[----:B------:R-:W-:Y:S01]  /*39e50*/  ISETP.LT.AND P5, PT, R6, UR4, !P3 ;  /* 0x0000000406007c0c */ /* 0x000fe2000dfa1270 */
[----:B------:R-:W-:Y:S01]  /*39e60*/  ULDC UR4, c[0x0][0x228] ;  /* 0x00008a0000047ab9 */ /* 0x000fe20000000800 */
[----:B------:R-:W-:-:S02]  /*39e70*/  PRMT R3, R8, 0x7771, RZ ;  /* 0x0000777108037816 */ /* 0x000fc400000000ff */
[C---:B------:R-:W-:Y:S02]  /*39e80*/  PRMT R4, R8.reuse, 0x7772, RZ ;  /* 0x0000777208047816 */ /* 0x040fe400000000ff */
[----:B------:R-:W-:Y:S02]  /*39e90*/  PRMT R8, R8, 0x7773, RZ ;  /* 0x0000777308087816 */ /* 0x000fe400000000ff */
[C---:B------:R-:W-:Y:S02]  /*39ea0*/  LOP3.LUT P1, RZ, R2.reuse, 0x100000, RZ, 0xc0, !PT ;  /* 0x0010000002ff7812 */ /* 0x040fe4000782c0ff */
[C---:B------:R-:W-:Y:S01]  /*39eb0*/  LOP3.LUT P2, RZ, R2.reuse, 0x80000, RZ, 0xc0, !PT ;  /* 0x0008000002ff7812 */ /* 0x040fe2000784c0ff */
[----:B0-----:R-:W2:Y:S01]  /*39ec0*/  LDL.LU.64 R166, [R1+0xd0] ;  /* 0x0000d00001a67983 */ /* 0x001ea20000300a00 */
[C---:B------:R-:W-:Y:S02]  /*39ed0*/  LOP3.LUT P6, RZ, R2.reuse, 0x40000, RZ, 0xc0, !PT ;  /* 0x0004000002ff7812 */ /* 0x040fe400078cc0ff */
[----:B------:R-:W-:-:S02]  /*39ee0*/  LOP3.LUT P3, RZ, R2, 0x20000, RZ, 0xc0, !PT ;  /* 0x0002000002ff7812 */ /* 0x000fc4000786c0ff */
[----:B------:R-:W-:Y:S01]  /*39ef0*/  PRMT R0, R9, 0x7770, RZ ;  /* 0x0000777009007816 */ /* 0x000fe200000000ff */
[----:B---3--:R0:W-:Y:S01]  /*39f00*/  @P5 STG.E.U8 desc[UR20][R164.64], R3 ;  /* 0x00000003a4005986 */ /* 0x0081e2000c101114 */
[----:B------:R-:W-:Y:S01]  /*39f10*/  ISETP.LT.AND P5, PT, R5, UR4, !P4 ;  /* 0x0000000405007c0c */ /* 0x000fe2000e7a1270 */
[----:B------:R-:W-:Y:S02]  /*39f20*/  ULDC UR4, c[0x0][0x228] ;  /* 0x00008a0000047ab9 */ /* 0x000fe40000000800 */
[----:B0-----:R-:W3:Y:S10]  /*39f30*/  LDL.LU.64 R164, [R1+0xc8] ;  /* 0x0000c80001a47983 */ /* 0x001ef40000300a00 */
[----:B----4-:R0:W-:Y:S01]  /*39f40*/  @P5 STG.E.U8 desc[UR20][R170.64], R4 ;  /* 0x00000004aa005986 */ /* 0x0101e2000c101114 */
[----:B------:R-:W-:Y:S01]  /*39f50*/  ISETP.LT.AND P5, PT, R6, UR4, !P4 ;  /* 0x0000000406007c0c */ /* 0x000fe2000e7a1270 */
[----:B------:R-:W-:Y:S01]  /*39f60*/  ULDC UR4, c[0x0][0x228] ;  /* 0x00008a0000047ab9 */ /* 0x000fe20000000800 */
[----:B------:R-:W-:-:S02]  /*39f70*/  LOP3.LUT P4, RZ, R2, 0x10000, RZ, 0xc0, !PT ;  /* 0x0001000002ff7812 */ /* 0x000fc4000788c0ff */
[----:B------:R-:W-:Y:S01]  /*39f80*/  PRMT R2, R9, 0x7771, RZ ;  /* 0x0000777109027816 */ /* 0x000fe200000000ff */
[----:B0-----:R-:W4:Y:S08]  /*39f90*/  LDL.LU.64 R170, [R1+0xc0] ;  /* 0x0000c00001aa7983 */ /* 0x001f300000300a00 */
[----:B------:R0:W-:Y:S01]  /*39fa0*/  @P5 STG.E.U8 desc[UR20][R168.64], R8 ;  /* 0x00000008a8005986 */ /* 0x0001e2000c101114 */
[----:B------:R-:W-:Y:S01]  /*39fb0*/  ISETP.LT.AND P5, PT, R5, UR4, !P0 ;  /* 0x0000000405007c0c */ /* 0x000fe2000c7a1270 */
[----:B------:R-:W-:-:S02]  /*39fc0*/  ULDC UR4, c[0x0][0x228] ;  /* 0x00008a0000047ab9 */ /* 0x000fc40000000800 */
[C---:B------:R-:W-:Y:S01]  /*39fd0*/  ISETP.LT.AND P0, PT, R6.reuse, UR4, !P0 ;  /* 0x0000000406007c0c */ /* 0x040fe2000c701270 */
[----:B------:R-:W-:Y:S01]  /*39fe0*/  ULDC UR4, c[0x0][0x228] ;  /* 0x00008a0000047ab9 */ /* 0x000fe20000000800 */
[----:B0-----:R-:W4:Y:S08]  /*39ff0*/  LDL.LU.64 R168, [R1+0xb8] ;  /* 0x0000b80001a87983 */ /* 0x001f300000300a00 */
[----:B------:R0:W-:Y:S04]  /*3a000*/  @P5 STG.E.U8 desc[UR20][R52.64], R0 ;  /* 0x0000000034005986 */ /* 0x0001e8000c101114 */
[----:B0-----:R-:W4:Y:S04]  /*3a010*/  LDL.LU.64 R52, [R1+0xb0] ;  /* 0x0000b00001347983 */ /* 0x001f280000300a00 */
[----:B--2---:R0:W-:Y:S04]  /*3a020*/  @P0 STG.E.U8 desc[UR20][R54.64], R2 ;  /* 0x0000000236000986 */ /* 0x0041e8000c101114 */
[----:B0-----:R-:W2:Y:S01]  /*3a030*/  LDL.LU.64 R54, [R1+0xa8] ;  /* 0x0000a80001367983 */ /* 0x001ea20000300a00 */
[C---:B------:R-:W-:Y:S01]  /*3a040*/  ISETP.LT.AND P5, PT, R5.reuse, UR4, !P1 ;  /* 0x0000000405007c0c */ /* 0x040fe2000cfa1270 */
[----:B------:R-:W-:Y:S01]  /*3a050*/  ULDC UR4, c[0x0][0x228] ;  /* 0x00008a0000047ab9 */ /* 0x000fe20000000800 */
[----:B------:R-:W-:Y:S01]  /*3a060*/  ISETP.LT.AND P1, PT, R6, UR5, !P1 ;  /* 0x0000000506007c0c */ /* 0x000fe2000cf21270 */
[----:B------:R-:W-:Y:S01]  /*3a070*/  ULDC UR5, c[0x0][0x228] ;  /* 0x00008a0000057ab9 */ /* 0x000fe20000000800 */
[----:B------:R-:W-:Y:S01]  /*3a080*/  ISETP.LT.AND P0, PT, R5, UR4, !P2 ;  /* 0x0000000405007c0c */ /* 0x000fe2000d701270 */
[----:B------:R-:W-:Y:S01]  /*3a090*/  ULDC UR4, c[0x0][0x228] ;  /* 0x00008a0000047ab9 */ /* 0x000fe20000000800 */
[----:B------:R-:W-:-:S02]  /*3a0a0*/  PRMT R3, R9, 0x7772, RZ ;  /* 0x0000777209037816 */ /* 0x000fc400000000ff */
[----:B------:R-:W-:Y:S02]  /*3a0b0*/  PRMT R9, R9, 0x7773, RZ ;  /* 0x0000777309097816 */ /* 0x000fe400000000ff */
[----:B------:R-:W-:-:S03]  /*3a0c0*/  PRMT R0, R10, 0x7770, RZ ;  /* 0x000077700a007816 */ /* 0x000fc600000000ff */
[----:B------:R-:W-:Y:S01]  /*3a0d0*/  @P5 STG.E.U8 desc[UR20][R156.64], R3 ;  /* 0x000000039c005986 */ /* 0x000fe2000c101114 */
[C---:B------:R-:W-:Y:S01]  /*3a0e0*/  ISETP.LT.AND P5, PT, R5.reuse, UR4, !P3 ;  /* 0x0000000405007c0c */ /* 0x040fe2000dfa1270 */
[----:B------:R-:W-:Y:S02]  /*3a0f0*/  ULDC UR4, c[0x0][0x228] ;  /* 0x00008a0000047ab9 */ /* 0x000fe40000000800 */
[C---:B------:R-:W-:Y:S01]  /*3a100*/  ISETP.LT.AND P2, PT, R6.reuse, UR4, !P2 ;  /* 0x0000000406007c0c */ /* 0x040fe2000d741270 */
[----:B------:R-:W-:Y:S01]  /*3a110*/  @P1 STG.E.U8 desc[UR20][R162.64], R9 ;  /* 0x00000009a2001986 */ /* 0x000fe2000c101114 */
[----:B------:R-:W-:Y:S01]  /*3a120*/  ULDC UR4, c[0x0][0x228] ;  /* 0x00008a0000047ab9 */ /* 0x000fe20000000800 */
[----:B------:R-:W-:Y:S01]  /*3a130*/  ISETP.LT.AND P1, PT, R5, UR5, !P4 ;  /* 0x0000000505007c0c */ /* 0x000fe2000e721270 */
[----:B------:R-:W-:Y:S01]  /*3a140*/  ULDC UR5, c[0x0][0x228] ;  /* 0x00008a0000057ab9 */ /* 0x000fe20000000800 */
[----:B------:R0:W-:Y:S01]  /*3a150*/  @P0 STG.E.U8 desc[UR20][R160.64], R0 ;  /* 0x00000000a0000986 */ /* 0x0001e2000c101114 */
[----:B------:R-:W-:-:S02]  /*3a160*/  ISETP.LT.AND P3, PT, R6, UR4, !P3 ;  /* 0x0000000406007c0c */ /* 0x000fc4000df61270 */
[----:B------:R-:W-:Y:S01]  /*3a170*/  ISETP.LT.AND P0, PT, R5, UR6, !P6 ;  /* 0x0000000605007c0c */ /* 0x000fe2000f701270 */
[----:B------:R-:W-:Y:S01]  /*3a180*/  ULDC UR6, c[0x0][0x228] ;  /* 0x00008a0000067ab9 */ /* 0x000fe20000000800 */
[C---:B------:R-:W-:Y:S02]  /*3a190*/  ISETP.LT.AND P4, PT, R6.reuse, UR5, !P4 ;  /* 0x0000000506007c0c */ /* 0x040fe4000e781270 */
[----:B------:R-:W-:Y:S02]  /*3a1a0*/  ISETP.LT.AND P6, PT, R6, UR6, !P6 ;  /* 0x0000000606007c0c */ /* 0x000fe4000f7c1270 */
[C---:B------:R-:W-:Y:S02]  /*3a1b0*/  PRMT R2, R10.reuse, 0x7772, RZ ;  /* 0x000077720a027816 */ /* 0x040fe400000000ff */
[C---:B0-----:R-:W-:Y:S02]  /*3a1c0*/  PRMT R0, R10.reuse, 0x7771, RZ ;  /* 0x000077710a007816 */ /* 0x041fe400000000ff */
[----:B------:R-:W-:-:S02]  /*3a1d0*/  PRMT R10, R10, 0x7773, RZ ;  /* 0x000077730a0a7816 */ /* 0x000fc400000000ff */
[C---:B------:R-:W-:Y:S01]  /*3a1e0*/  PRMT R3, R11.reuse, 0x7770, RZ ;  /* 0x000077700b037816 */ /* 0x040fe200000000ff */
[----:B------:R0:W-:Y:S01]  /*3a1f0*/  @P2 STG.E.U8 desc[UR20][R166.64], R0 ;  /* 0x00000000a6002986 */ /* 0x0001e2000c101114 */
[C---:B------:R-:W-:Y:S02]  /*3a200*/  PRMT R4, R11.reuse, 0x7771, RZ ;  /* 0x000077710b047816 */ /* 0x040fe400000000ff */
[C---:B------:R-:W-:Y:S02]  /*3a210*/  PRMT R5, R11.reuse, 0x7772, RZ ;  /* 0x000077720b057816 */ /* 0x040fe400000000ff */
[----:B------:R-:W-:Y:S01]  /*3a220*/  PRMT R11, R11, 0x7773, RZ ;  /* 0x000077730b0b7816 */ /* 0x000fe200000000ff */
[----:B---3--:R0:W-:Y:S04]  /*3a230*/  @P5 STG.E.U8 desc[UR20][R164.64], R2 ;  /* 0x00000002a4005986 */ /* 0x0081e8000c101114 */
[----:B----4-:R0:W-:Y:S04]  /*3a240*/  @P3 STG.E.U8 desc[UR20][R170.64], R10 ;  /* 0x0000000aaa003986 */ /* 0x0101e8000c101114 */
[----:B------:R0:W-:Y:S04]  /*3a250*/  @P1 STG.E.U8 desc[UR20][R168.64], R3 ;  /* 0x00000003a8001986 */ /* 0x0001e8000c101114 */
[----:B------:R0:W-:Y:S04]  /*3a260*/  @P4 STG.E.U8 desc[UR20][R52.64], R4 ;  /* 0x0000000434004986 */ /* 0x0001e8000c101114 */
[----:B--2---:R0:W-:Y:S01]  /*3a270*/  @P0 STG.E.U8 desc[UR20][R54.64], R5 ;  /* 0x0000000536000986 */ /* 0x0041e2000c101114 */
[----:B------:R-:W-:Y:S05]  /*3a280*/  @!P6 EXIT ;  /* 0x000000000000e94d */ /* 0x000fea0003800000 */
[----:B0-----:R-:W2:Y:S04]  /*3a290*/  LDL.LU.64 R54, [R1+0xa0] ;  /* 0x0000a00001367983 */ /* 0x001ea80000300a00 */
[----:B--2---:R-:W-:Y:S01]  /*3a2a0*/  STG.E.U8 desc[UR20][R54.64], R11 ;  /* 0x0000000b36007986 */ /* 0x004fe2000c101114 */
[----:B------:R-:W-:Y:S05]  /*3a2b0*/  EXIT ;  /* 0x000000000000794d */ /* 0x000fea0003800000 */
.L_x_2:
[----:B------:R-:W-:-:S00]  /*3a2c0*/  BRA `(.L_x_2) ;  /* 0xfffffffc00fc7947 */ /* 0x000fc0000383ffff */
[----:B------:R-:W-:-:S00]  /*3a2d0*/  NOP ;  /* 0x0000000000007918 */ /* 0x000fc00000000000 */
        /* <DEDUP_REMOVED lines=10> */
.L_x_3:


//--------------------- .nv.shared.matmul_kernel  --------------------------
	.section	.nv.shared.matmul_kernel,"aw",@nobits
	.sectionflags	@""
	.align	16
	.zero		1024


//--------------------- .nv.shared.reserved.0     --------------------------
	.section	.nv.shared.reserved.0,"aw",@nobits
	.weak		__nv_reservedSMEM_offset_0_alias
	.size		__nv_reservedSMEM_offset_0_alias, 0, 0
	.other		__nv_reservedSMEM_offset_0_alias,@"STO_CUDA_RESERVED_SHARED STV_DEFAULT"
__nv_reservedSMEM_offset_0_alias:
	.zero		0


//--------------------- .nv.constant0.matmul_kernel --------------------------
	.section	.nv.constant0.matmul_kernel,"a",@progbits
	.sectionflags	@""
	.align	4
.nv.constant0.matmul_kernel:
	.zero		608


//--------------------- SYMBOLS --------------------------

	.type		.nv.reservedSmem.offset0,@object
	.size		.nv.reservedSmem.offset0,0x4
